//
// Generated by NVIDIA NVVM Compiler
//
// Compiler Build ID: CL-36424714
// Cuda compilation tools, release 13.0, V13.0.88
// Based on NVVM 20.0.0
//

.version 9.0
.target sm_100
.address_size 64

	// .globl	_Z4randiPj
// _ZZN3cub18CUB_300001_SM_10006detail4scan16DeviceScanKernelINS2_10policy_hubIiiijN4cuda3std3__44plusIvEEE10Policy1000EPiSC_NS0_13ScanTileStateIiLb1EEES9_NS0_8NullTypeEjiLb0ESF_EEvT0_T1_T2_iT3_T4_T5_E12temp_storage has been demoted
// _ZZN3cub18CUB_300001_SM_10006detail4scan16DeviceScanKernelINS2_10policy_hubIiiimN4cuda3std3__44plusIvEEE10Policy1000EPiSC_NS0_13ScanTileStateIiLb1EEES9_NS0_8NullTypeEmiLb0ESF_EEvT0_T1_T2_iT3_T4_T5_E12temp_storage has been demoted
.global .align 1 .b8 _ZN34_INTERNAL_33a8c65c_4_k_cu__Z4hashj4cuda3std3__45__cpo5beginE[1];
.global .align 1 .b8 _ZN34_INTERNAL_33a8c65c_4_k_cu__Z4hashj4cuda3std3__45__cpo3endE[1];
.global .align 1 .b8 _ZN34_INTERNAL_33a8c65c_4_k_cu__Z4hashj4cuda3std3__45__cpo6cbeginE[1];
.global .align 1 .b8 _ZN34_INTERNAL_33a8c65c_4_k_cu__Z4hashj4cuda3std3__45__cpo4cendE[1];
.global .align 1 .b8 _ZN34_INTERNAL_33a8c65c_4_k_cu__Z4hashj4cuda3std3__45__cpo6rbeginE[1];
.global .align 1 .b8 _ZN34_INTERNAL_33a8c65c_4_k_cu__Z4hashj4cuda3std3__45__cpo4rendE[1];
.global .align 1 .b8 _ZN34_INTERNAL_33a8c65c_4_k_cu__Z4hashj4cuda3std3__45__cpo7crbeginE[1];
.global .align 1 .b8 _ZN34_INTERNAL_33a8c65c_4_k_cu__Z4hashj4cuda3std3__45__cpo5crendE[1];
.global .align 1 .b8 _ZN34_INTERNAL_33a8c65c_4_k_cu__Z4hashj4cuda3std3__436_GLOBAL__N__33a8c65c_4_k_cu__Z4hashj6ignoreE[1];
.global .align 1 .b8 _ZN34_INTERNAL_33a8c65c_4_k_cu__Z4hashj4cuda3std3__419piecewise_constructE[1];
.global .align 1 .b8 _ZN34_INTERNAL_33a8c65c_4_k_cu__Z4hashj4cuda3std3__48in_placeE[1];
.global .align 1 .b8 _ZN34_INTERNAL_33a8c65c_4_k_cu__Z4hashj4cuda3std3__420unreachable_sentinelE[1];
.global .align 1 .b8 _ZN34_INTERNAL_33a8c65c_4_k_cu__Z4hashj4cuda3std3__47nulloptE[1];
.global .align 1 .b8 _ZN34_INTERNAL_33a8c65c_4_k_cu__Z4hashj4cuda3std3__48unexpectE[1];
.global .align 1 .b8 _ZN34_INTERNAL_33a8c65c_4_k_cu__Z4hashj4cuda3std6ranges3__45__cpo4swapE[1];
.global .align 1 .b8 _ZN34_INTERNAL_33a8c65c_4_k_cu__Z4hashj4cuda3std6ranges3__45__cpo9iter_moveE[1];
.global .align 1 .b8 _ZN34_INTERNAL_33a8c65c_4_k_cu__Z4hashj4cuda3std6ranges3__45__cpo5beginE[1];
.global .align 1 .b8 _ZN34_INTERNAL_33a8c65c_4_k_cu__Z4hashj4cuda3std6ranges3__45__cpo3endE[1];
.global .align 1 .b8 _ZN34_INTERNAL_33a8c65c_4_k_cu__Z4hashj4cuda3std6ranges3__45__cpo6cbeginE[1];
.global .align 1 .b8 _ZN34_INTERNAL_33a8c65c_4_k_cu__Z4hashj4cuda3std6ranges3__45__cpo4cendE[1];
.global .align 1 .b8 _ZN34_INTERNAL_33a8c65c_4_k_cu__Z4hashj4cuda3std6ranges3__45__cpo7advanceE[1];
.global .align 1 .b8 _ZN34_INTERNAL_33a8c65c_4_k_cu__Z4hashj4cuda3std6ranges3__45__cpo9iter_swapE[1];
.global .align 1 .b8 _ZN34_INTERNAL_33a8c65c_4_k_cu__Z4hashj4cuda3std6ranges3__45__cpo4nextE[1];
.global .align 1 .b8 _ZN34_INTERNAL_33a8c65c_4_k_cu__Z4hashj4cuda3std6ranges3__45__cpo4prevE[1];
.global .align 1 .b8 _ZN34_INTERNAL_33a8c65c_4_k_cu__Z4hashj4cuda3std6ranges3__45__cpo4dataE[1];
.global .align 1 .b8 _ZN34_INTERNAL_33a8c65c_4_k_cu__Z4hashj4cuda3std6ranges3__45__cpo5cdataE[1];
.global .align 1 .b8 _ZN34_INTERNAL_33a8c65c_4_k_cu__Z4hashj4cuda3std6ranges3__45__cpo4sizeE[1];
.global .align 1 .b8 _ZN34_INTERNAL_33a8c65c_4_k_cu__Z4hashj4cuda3std6ranges3__45__cpo5ssizeE[1];
.global .align 1 .b8 _ZN34_INTERNAL_33a8c65c_4_k_cu__Z4hashj4cuda3std6ranges3__45__cpo8distanceE[1];
.global .align 1 .b8 _ZN34_INTERNAL_33a8c65c_4_k_cu__Z4hashj6thrust24THRUST_300001_SM_1000_NS8cuda_cub3parE[1];
.global .align 1 .b8 _ZN34_INTERNAL_33a8c65c_4_k_cu__Z4hashj6thrust24THRUST_300001_SM_1000_NS8cuda_cub10par_nosyncE[1];
.global .align 1 .b8 _ZN34_INTERNAL_33a8c65c_4_k_cu__Z4hashj6thrust24THRUST_300001_SM_1000_NS6system6detail10sequential3seqE[1];
.global .align 1 .b8 _ZN34_INTERNAL_33a8c65c_4_k_cu__Z4hashj6thrust24THRUST_300001_SM_1000_NS6system3cpp3parE[1];
.global .align 1 .b8 _ZN34_INTERNAL_33a8c65c_4_k_cu__Z4hashj6thrust24THRUST_300001_SM_1000_NS12placeholders2_1E[1];
.global .align 1 .b8 _ZN34_INTERNAL_33a8c65c_4_k_cu__Z4hashj6thrust24THRUST_300001_SM_1000_NS12placeholders2_2E[1];
.global .align 1 .b8 _ZN34_INTERNAL_33a8c65c_4_k_cu__Z4hashj6thrust24THRUST_300001_SM_1000_NS12placeholders2_3E[1];
.global .align 1 .b8 _ZN34_INTERNAL_33a8c65c_4_k_cu__Z4hashj6thrust24THRUST_300001_SM_1000_NS12placeholders2_4E[1];
.global .align 1 .b8 _ZN34_INTERNAL_33a8c65c_4_k_cu__Z4hashj6thrust24THRUST_300001_SM_1000_NS12placeholders2_5E[1];
.global .align 1 .b8 _ZN34_INTERNAL_33a8c65c_4_k_cu__Z4hashj6thrust24THRUST_300001_SM_1000_NS12placeholders2_6E[1];
.global .align 1 .b8 _ZN34_INTERNAL_33a8c65c_4_k_cu__Z4hashj6thrust24THRUST_300001_SM_1000_NS12placeholders2_7E[1];
.global .align 1 .b8 _ZN34_INTERNAL_33a8c65c_4_k_cu__Z4hashj6thrust24THRUST_300001_SM_1000_NS12placeholders2_8E[1];
.global .align 1 .b8 _ZN34_INTERNAL_33a8c65c_4_k_cu__Z4hashj6thrust24THRUST_300001_SM_1000_NS12placeholders2_9E[1];
.global .align 1 .b8 _ZN34_INTERNAL_33a8c65c_4_k_cu__Z4hashj6thrust24THRUST_300001_SM_1000_NS12placeholders3_10E[1];
.global .align 1 .b8 _ZN34_INTERNAL_33a8c65c_4_k_cu__Z4hashj6thrust24THRUST_300001_SM_1000_NS3seqE[1];
.global .align 1 .b8 _ZN34_INTERNAL_33a8c65c_4_k_cu__Z4hashj6thrust24THRUST_300001_SM_1000_NS6deviceE[1];

.visible .entry _Z4randiPj(
	.param .u32 _Z4randiPj_param_0,
	.param .u64 .ptr .align 1 _Z4randiPj_param_1
)
{
	.reg .pred 	%p<2>;
	.reg .b32 	%r<18>;
	.reg .b64 	%rd<5>;

	ld.param.u32 	%r2, [_Z4randiPj_param_0];
	ld.param.u64 	%rd1, [_Z4randiPj_param_1];
	mov.u32 	%r3, %ctaid.x;
	mov.u32 	%r4, %ntid.x;
	mov.u32 	%r5, %tid.x;
	mad.lo.s32 	%r1, %r3, %r4, %r5;
	setp.ge.s32 	%p1, %r1, %r2;
	@%p1 bra 	$L__BB0_2;
	cvta.to.global.u64 	%rd2, %rd1;
	not.b32 	%r6, %r1;
	shr.u32 	%r7, %r6, 16;
	xor.b32  	%r8, %r1, %r7;
	xor.b32  	%r9, %r8, -62;
	shl.b32 	%r10, %r8, 3;
	xor.b32  	%r11, %r10, -496;
	add.s32 	%r12, %r11, %r9;
	shr.u32 	%r13, %r12, 4;
	xor.b32  	%r14, %r13, %r12;
	mul.lo.s32 	%r15, %r14, 668265261;
	shr.u32 	%r16, %r15, 15;
	xor.b32  	%r17, %r16, %r15;
	mul.wide.s32 	%rd3, %r1, 4;
	add.s64 	%rd4, %rd2, %rd3;
	st.global.u32 	[%rd4], %r17;
$L__BB0_2:
	ret;

}
	// .globl	_Z16collectHistogramiPjPii
.visible .entry _Z16collectHistogramiPjPii(
	.param .u32 _Z16collectHistogramiPjPii_param_0,
	.param .u64 .ptr .align 1 _Z16collectHistogramiPjPii_param_1,
	.param .u64 .ptr .align 1 _Z16collectHistogramiPjPii_param_2,
	.param .u32 _Z16collectHistogramiPjPii_param_3
)
{
	.reg .pred 	%p<7>;
	.reg .b32 	%r<54>;
	.reg .b64 	%rd<28>;

	ld.param.u32 	%r13, [_Z16collectHistogramiPjPii_param_0];
	ld.param.u64 	%rd3, [_Z16collectHistogramiPjPii_param_1];
	ld.param.u64 	%rd4, [_Z16collectHistogramiPjPii_param_2];
	ld.param.u32 	%r14, [_Z16collectHistogramiPjPii_param_3];
	cvta.to.global.u64 	%rd1, %rd4;
	cvta.to.global.u64 	%rd2, %rd3;
	mov.u32 	%r15, %ctaid.x;
	mov.u32 	%r16, %ntid.x;
	mov.u32 	%r17, %tid.x;
	mad.lo.s32 	%r52, %r15, %r16, %r17;
	mov.u32 	%r18, %nctaid.x;
	mul.lo.s32 	%r2, %r16, %r18;
	setp.ge.s32 	%p1, %r52, %r13;
	@%p1 bra 	$L__BB1_7;
	shl.b32 	%r19, %r14, 3;
	sub.s32 	%r3, 32, %r19;
	add.s32 	%r20, %r52, %r2;
	max.s32 	%r21, %r13, %r20;
	setp.lt.s32 	%p2, %r20, %r13;
	selp.u32 	%r22, 1, 0, %p2;
	add.s32 	%r23, %r20, %r22;
	sub.s32 	%r24, %r21, %r23;
	div.u32 	%r25, %r24, %r2;
	add.s32 	%r4, %r25, %r22;
	and.b32  	%r26, %r4, 3;
	setp.eq.s32 	%p3, %r26, 3;
	@%p3 bra 	$L__BB1_4;
	add.s32 	%r27, %r4, 1;
	and.b32  	%r28, %r27, 3;
	neg.s32 	%r50, %r28;
$L__BB1_3:
	.pragma "nounroll";
	mul.wide.s32 	%rd5, %r52, 4;
	add.s64 	%rd6, %rd2, %rd5;
	ld.global.u32 	%r29, [%rd6];
	shr.u32 	%r30, %r29, %r3;
	shl.b32 	%r31, %r30, 2;
	cvt.u64.u32 	%rd7, %r31;
	and.b64  	%rd8, %rd7, 1020;
	add.s64 	%rd9, %rd1, %rd8;
	atom.global.add.u32 	%r32, [%rd9], 1;
	add.s32 	%r52, %r52, %r2;
	add.s32 	%r50, %r50, 1;
	setp.ne.s32 	%p4, %r50, 0;
	@%p4 bra 	$L__BB1_3;
$L__BB1_4:
	setp.lt.u32 	%p5, %r4, 3;
	@%p5 bra 	$L__BB1_7;
	mul.wide.s32 	%rd15, %r2, 4;
	shl.b32 	%r49, %r2, 2;
$L__BB1_6:
	mul.wide.s32 	%rd10, %r52, 4;
	add.s64 	%rd11, %rd2, %rd10;
	ld.global.u32 	%r33, [%rd11];
	shr.u32 	%r34, %r33, %r3;
	shl.b32 	%r35, %r34, 2;
	cvt.u64.u32 	%rd12, %r35;
	and.b64  	%rd13, %rd12, 1020;
	add.s64 	%rd14, %rd1, %rd13;
	atom.global.add.u32 	%r36, [%rd14], 1;
	add.s64 	%rd16, %rd11, %rd15;
	ld.global.u32 	%r37, [%rd16];
	shr.u32 	%r38, %r37, %r3;
	shl.b32 	%r39, %r38, 2;
	cvt.u64.u32 	%rd17, %r39;
	and.b64  	%rd18, %rd17, 1020;
	add.s64 	%rd19, %rd1, %rd18;
	atom.global.add.u32 	%r40, [%rd19], 1;
	add.s64 	%rd20, %rd16, %rd15;
	ld.global.u32 	%r41, [%rd20];
	shr.u32 	%r42, %r41, %r3;
	shl.b32 	%r43, %r42, 2;
	cvt.u64.u32 	%rd21, %r43;
	and.b64  	%rd22, %rd21, 1020;
	add.s64 	%rd23, %rd1, %rd22;
	atom.global.add.u32 	%r44, [%rd23], 1;
	add.s64 	%rd24, %rd20, %rd15;
	ld.global.u32 	%r45, [%rd24];
	shr.u32 	%r46, %r45, %r3;
	shl.b32 	%r47, %r46, 2;
	cvt.u64.u32 	%rd25, %r47;
	and.b64  	%rd26, %rd25, 1020;
	add.s64 	%rd27, %rd1, %rd26;
	atom.global.add.u32 	%r48, [%rd27], 1;
	add.s32 	%r52, %r49, %r52;
	setp.lt.s32 	%p6, %r52, %r13;
	@%p6 bra 	$L__BB1_6;
$L__BB1_7:
	ret;

}
	// .globl	_Z8relocateiijPjS_
.visible .entry _Z8relocateiijPjS_(
	.param .u32 _Z8relocateiijPjS__param_0,
	.param .u32 _Z8relocateiijPjS__param_1,
	.param .u32 _Z8relocateiijPjS__param_2,
	.param .u64 .ptr .align 1 _Z8relocateiijPjS__param_3,
	.param .u64 .ptr .align 1 _Z8relocateiijPjS__param_4
)
{
	.reg .pred 	%p<4>;
	.reg .b32 	%r<19>;
	.reg .b64 	%rd<9>;

	ld.param.u32 	%r7, [_Z8relocateiijPjS__param_0];
	ld.param.u32 	%r8, [_Z8relocateiijPjS__param_1];
	ld.param.u32 	%r9, [_Z8relocateiijPjS__param_2];
	ld.param.u64 	%rd3, [_Z8relocateiijPjS__param_3];
	ld.param.u64 	%rd4, [_Z8relocateiijPjS__param_4];
	mov.u32 	%r10, %ctaid.x;
	mov.u32 	%r1, %ntid.x;
	mov.u32 	%r11, %tid.x;
	mad.lo.s32 	%r18, %r10, %r1, %r11;
	setp.ge.s32 	%p1, %r18, %r7;
	@%p1 bra 	$L__BB2_3;
	cvta.to.global.u64 	%rd5, %rd4;
	shl.b32 	%r12, %r8, 3;
	sub.s32 	%r3, 32, %r12;
	mul.wide.s32 	%rd6, %r18, 4;
	add.s64 	%rd1, %rd5, %rd6;
	mov.u32 	%r13, %nctaid.x;
	mul.lo.s32 	%r4, %r1, %r13;
	cvta.to.global.u64 	%rd2, %rd3;
$L__BB2_2:
	mul.wide.s32 	%rd7, %r18, 4;
	add.s64 	%rd8, %rd2, %rd7;
	ld.global.u32 	%r14, [%rd8];
	shr.u32 	%r15, %r14, %r3;
	and.b32  	%r16, %r15, 255;
	setp.eq.s32 	%p2, %r16, %r9;
	selp.b32 	%r17, %r14, 0, %p2;
	st.global.u32 	[%rd1], %r17;
	add.s32 	%r18, %r18, %r4;
	setp.lt.s32 	%p3, %r18, %r7;
	@%p3 bra 	$L__BB2_2;
$L__BB2_3:
	ret;

}
	// .globl	_ZN3cub18CUB_300001_SM_10006detail11EmptyKernelIvEEvv
.visible .entry _ZN3cub18CUB_300001_SM_10006detail11EmptyKernelIvEEvv()
{


	ret;

}
	// .globl	_ZN3cub18CUB_300001_SM_10006detail4scan20DeviceScanInitKernelINS0_13ScanTileStateIiLb1EEEEEvT_i
.visible .entry _ZN3cub18CUB_300001_SM_10006detail4scan20DeviceScanInitKernelINS0_13ScanTileStateIiLb1EEEEEvT_i(
	.param .align 8 .b8 _ZN3cub18CUB_300001_SM_10006detail4scan20DeviceScanInitKernelINS0_13ScanTileStateIiLb1EEEEEvT_i_param_0[8],
	.param .u32 _ZN3cub18CUB_300001_SM_10006detail4scan20DeviceScanInitKernelINS0_13ScanTileStateIiLb1EEEEEvT_i_param_1
)
{
	.reg .pred 	%p<5>;
	.reg .b32 	%r<10>;
	.reg .b64 	%rd<7>;

	ld.param.u64 	%rd2, [_ZN3cub18CUB_300001_SM_10006detail4scan20DeviceScanInitKernelINS0_13ScanTileStateIiLb1EEEEEvT_i_param_0];
	ld.param.u32 	%r4, [_ZN3cub18CUB_300001_SM_10006detail4scan20DeviceScanInitKernelINS0_13ScanTileStateIiLb1EEEEEvT_i_param_1];
	cvta.to.global.u64 	%rd1, %rd2;
	mov.u32 	%r1, %ctaid.x;
	mov.u32 	%r5, %ntid.x;
	mov.u32 	%r2, %tid.x;
	mad.lo.s32 	%r3, %r1, %r5, %r2;
	setp.ge.s32 	%p1, %r3, %r4;
	@%p1 bra 	$L__BB4_2;
	mul.wide.s32 	%rd3, %r3, 8;
	add.s64 	%rd4, %rd1, %rd3;
	mov.b32 	%r6, 0;
	mov.b32 	%r7, 99;
	st.global.v2.u32 	[%rd4+256], {%r7, %r6};
$L__BB4_2:
	setp.ne.s32 	%p2, %r1, 0;
	setp.gt.u32 	%p3, %r2, 31;
	or.pred  	%p4, %p2, %p3;
	@%p4 bra 	$L__BB4_4;
	mul.wide.u32 	%rd5, %r2, 8;
	add.s64 	%rd6, %rd1, %rd5;
	mov.b32 	%r9, 0;
	st.global.v2.u32 	[%rd6], {%r9, %r9};
$L__BB4_4:
	ret;

}
	// .globl	_ZN3cub18CUB_300001_SM_10006detail4scan16DeviceScanKernelINS2_10policy_hubIiiijN4cuda3std3__44plusIvEEE10Policy1000EPiSC_NS0_13ScanTileStateIiLb1EEES9_NS0_8NullTypeEjiLb0ESF_EEvT0_T1_T2_iT3_T4_T5_
.visible .entry _ZN3cub18CUB_300001_SM_10006detail4scan16DeviceScanKernelINS2_10policy_hubIiiijN4cuda3std3__44plusIvEEE10Policy1000EPiSC_NS0_13ScanTileStateIiLb1EEES9_NS0_8NullTypeEjiLb0ESF_EEvT0_T1_T2_iT3_T4_T5_(
	.param .u64 .ptr .align 1 _ZN3cub18CUB_300001_SM_10006detail4scan16DeviceScanKernelINS2_10policy_hubIiiijN4cuda3std3__44plusIvEEE10Policy1000EPiSC_NS0_13ScanTileStateIiLb1EEES9_NS0_8NullTypeEjiLb0ESF_EEvT0_T1_T2_iT3_T4_T5__param_0,
	.param .u64 .ptr .align 1 _ZN3cub18CUB_300001_SM_10006detail4scan16DeviceScanKernelINS2_10policy_hubIiiijN4cuda3std3__44plusIvEEE10Policy1000EPiSC_NS0_13ScanTileStateIiLb1EEES9_NS0_8NullTypeEjiLb0ESF_EEvT0_T1_T2_iT3_T4_T5__param_1,
	.param .align 8 .b8 _ZN3cub18CUB_300001_SM_10006detail4scan16DeviceScanKernelINS2_10policy_hubIiiijN4cuda3std3__44plusIvEEE10Policy1000EPiSC_NS0_13ScanTileStateIiLb1EEES9_NS0_8NullTypeEjiLb0ESF_EEvT0_T1_T2_iT3_T4_T5__param_2[8],
	.param .u32 _ZN3cub18CUB_300001_SM_10006detail4scan16DeviceScanKernelINS2_10policy_hubIiiijN4cuda3std3__44plusIvEEE10Policy1000EPiSC_NS0_13ScanTileStateIiLb1EEES9_NS0_8NullTypeEjiLb0ESF_EEvT0_T1_T2_iT3_T4_T5__param_3,
	.param .align 1 .b8 _ZN3cub18CUB_300001_SM_10006detail4scan16DeviceScanKernelINS2_10policy_hubIiiijN4cuda3std3__44plusIvEEE10Policy1000EPiSC_NS0_13ScanTileStateIiLb1EEES9_NS0_8NullTypeEjiLb0ESF_EEvT0_T1_T2_iT3_T4_T5__param_4[1],
	.param .align 1 .b8 _ZN3cub18CUB_300001_SM_10006detail4scan16DeviceScanKernelINS2_10policy_hubIiiijN4cuda3std3__44plusIvEEE10Policy1000EPiSC_NS0_13ScanTileStateIiLb1EEES9_NS0_8NullTypeEjiLb0ESF_EEvT0_T1_T2_iT3_T4_T5__param_5[1],
	.param .u32 _ZN3cub18CUB_300001_SM_10006detail4scan16DeviceScanKernelINS2_10policy_hubIiiijN4cuda3std3__44plusIvEEE10Policy1000EPiSC_NS0_13ScanTileStateIiLb1EEES9_NS0_8NullTypeEjiLb0ESF_EEvT0_T1_T2_iT3_T4_T5__param_6
)
.maxntid 384
{
	.reg .pred 	%p<160>;
	.reg .b32 	%r<1038>;
	.reg .b64 	%rd<58>;
	// demoted variable
	.shared .align 16 .b8 _ZZN3cub18CUB_300001_SM_10006detail4scan16DeviceScanKernelINS2_10policy_hubIiiijN4cuda3std3__44plusIvEEE10Policy1000EPiSC_NS0_13ScanTileStateIiLb1EEES9_NS0_8NullTypeEjiLb0ESF_EEvT0_T1_T2_iT3_T4_T5_E12temp_storage[33808];
	ld.param.u64 	%rd2, [_ZN3cub18CUB_300001_SM_10006detail4scan16DeviceScanKernelINS2_10policy_hubIiiijN4cuda3std3__44plusIvEEE10Policy1000EPiSC_NS0_13ScanTileStateIiLb1EEES9_NS0_8NullTypeEjiLb0ESF_EEvT0_T1_T2_iT3_T4_T5__param_2];
	ld.param.u64 	%rd13, [_ZN3cub18CUB_300001_SM_10006detail4scan16DeviceScanKernelINS2_10policy_hubIiiijN4cuda3std3__44plusIvEEE10Policy1000EPiSC_NS0_13ScanTileStateIiLb1EEES9_NS0_8NullTypeEjiLb0ESF_EEvT0_T1_T2_iT3_T4_T5__param_0];
	ld.param.u32 	%r235, [_ZN3cub18CUB_300001_SM_10006detail4scan16DeviceScanKernelINS2_10policy_hubIiiijN4cuda3std3__44plusIvEEE10Policy1000EPiSC_NS0_13ScanTileStateIiLb1EEES9_NS0_8NullTypeEjiLb0ESF_EEvT0_T1_T2_iT3_T4_T5__param_3];
	ld.param.u32 	%r236, [_ZN3cub18CUB_300001_SM_10006detail4scan16DeviceScanKernelINS2_10policy_hubIiiijN4cuda3std3__44plusIvEEE10Policy1000EPiSC_NS0_13ScanTileStateIiLb1EEES9_NS0_8NullTypeEjiLb0ESF_EEvT0_T1_T2_iT3_T4_T5__param_6];
	cvta.to.global.u64 	%rd1, %rd13;
	mov.u32 	%r237, %ctaid.x;
	add.s32 	%r986, %r235, %r237;
	mul.lo.s32 	%r2, %r986, 8448;
	sub.s32 	%r3, %r236, %r2;
	setp.lt.u32 	%p1, %r3, 8449;
	@%p1 bra 	$L__BB5_26;
	cvt.u64.u32 	%rd37, %r2;
	mov.u32 	%r4, %tid.x;
	and.b32  	%r630, %r4, 31;
	and.b32  	%r631, %r4, 992;
	mul.lo.s32 	%r632, %r631, 22;
	or.b32  	%r633, %r632, %r630;
	cvt.u64.u32 	%rd38, %r633;
	add.s64 	%rd3, %rd38, %rd37;
	shl.b64 	%rd39, %rd3, 2;
	add.s64 	%rd40, %rd1, %rd39;
	ld.global.u32 	%r634, [%rd40];
	ld.global.u32 	%r635, [%rd40+128];
	ld.global.u32 	%r636, [%rd40+256];
	ld.global.u32 	%r637, [%rd40+384];
	ld.global.u32 	%r638, [%rd40+512];
	ld.global.u32 	%r639, [%rd40+640];
	ld.global.u32 	%r640, [%rd40+768];
	ld.global.u32 	%r641, [%rd40+896];
	ld.global.u32 	%r642, [%rd40+1024];
	ld.global.u32 	%r643, [%rd40+1152];
	ld.global.u32 	%r644, [%rd40+1280];
	ld.global.u32 	%r645, [%rd40+1408];
	ld.global.u32 	%r646, [%rd40+1536];
	ld.global.u32 	%r647, [%rd40+1664];
	ld.global.u32 	%r648, [%rd40+1792];
	ld.global.u32 	%r649, [%rd40+1920];
	ld.global.u32 	%r650, [%rd40+2048];
	ld.global.u32 	%r651, [%rd40+2176];
	ld.global.u32 	%r652, [%rd40+2304];
	ld.global.u32 	%r653, [%rd40+2432];
	ld.global.u32 	%r654, [%rd40+2560];
	ld.global.u32 	%r655, [%rd40+2688];
	// begin inline asm
	mov.u32 %r629, %laneid;
	// end inline asm
	shr.u32 	%r6, %r4, 5;
	mad.lo.s32 	%r656, %r6, 704, %r629;
	shl.b32 	%r657, %r656, 2;
	mov.u32 	%r658, _ZZN3cub18CUB_300001_SM_10006detail4scan16DeviceScanKernelINS2_10policy_hubIiiijN4cuda3std3__44plusIvEEE10Policy1000EPiSC_NS0_13ScanTileStateIiLb1EEES9_NS0_8NullTypeEjiLb0ESF_EEvT0_T1_T2_iT3_T4_T5_E12temp_storage;
	add.s32 	%r7, %r658, %r657;
	st.shared.u32 	[%r7], %r634;
	st.shared.u32 	[%r7+128], %r635;
	st.shared.u32 	[%r7+256], %r636;
	st.shared.u32 	[%r7+384], %r637;
	st.shared.u32 	[%r7+512], %r638;
	st.shared.u32 	[%r7+640], %r639;
	st.shared.u32 	[%r7+768], %r640;
	st.shared.u32 	[%r7+896], %r641;
	st.shared.u32 	[%r7+1024], %r642;
	st.shared.u32 	[%r7+1152], %r643;
	st.shared.u32 	[%r7+1280], %r644;
	st.shared.u32 	[%r7+1408], %r645;
	st.shared.u32 	[%r7+1536], %r646;
	st.shared.u32 	[%r7+1664], %r647;
	st.shared.u32 	[%r7+1792], %r648;
	st.shared.u32 	[%r7+1920], %r649;
	st.shared.u32 	[%r7+2048], %r650;
	st.shared.u32 	[%r7+2176], %r651;
	st.shared.u32 	[%r7+2304], %r652;
	st.shared.u32 	[%r7+2432], %r653;
	st.shared.u32 	[%r7+2560], %r654;
	st.shared.u32 	[%r7+2688], %r655;
	bar.warp.sync 	-1;
	mad.lo.s32 	%r8, %r629, 84, %r7;
	ld.shared.v2.u32 	{%r9, %r10}, [%r8];
	ld.shared.v2.u32 	{%r11, %r12}, [%r8+8];
	ld.shared.v2.u32 	{%r13, %r14}, [%r8+16];
	ld.shared.v2.u32 	{%r15, %r16}, [%r8+24];
	ld.shared.v2.u32 	{%r17, %r18}, [%r8+32];
	ld.shared.v2.u32 	{%r19, %r20}, [%r8+40];
	ld.shared.v2.u32 	{%r21, %r22}, [%r8+48];
	ld.shared.v2.u32 	{%r23, %r24}, [%r8+56];
	ld.shared.v2.u32 	{%r25, %r26}, [%r8+64];
	ld.shared.v2.u32 	{%r27, %r28}, [%r8+72];
	ld.shared.v2.u32 	{%r29, %r30}, [%r8+80];
	bar.sync 	0;
	setp.ne.s32 	%p104, %r986, 0;
	@%p104 bra 	$L__BB5_6;
	add.s32 	%r880, %r10, %r9;
	add.s32 	%r881, %r11, %r880;
	add.s32 	%r882, %r12, %r881;
	add.s32 	%r883, %r13, %r882;
	add.s32 	%r884, %r14, %r883;
	add.s32 	%r885, %r15, %r884;
	add.s32 	%r886, %r16, %r885;
	add.s32 	%r887, %r17, %r886;
	add.s32 	%r888, %r18, %r887;
	add.s32 	%r889, %r19, %r888;
	add.s32 	%r890, %r20, %r889;
	add.s32 	%r891, %r21, %r890;
	add.s32 	%r892, %r22, %r891;
	add.s32 	%r893, %r23, %r892;
	add.s32 	%r894, %r24, %r893;
	add.s32 	%r895, %r25, %r894;
	add.s32 	%r896, %r26, %r895;
	add.s32 	%r897, %r27, %r896;
	add.s32 	%r898, %r28, %r897;
	add.s32 	%r899, %r29, %r898;
	add.s32 	%r854, %r30, %r899;
	mov.b32 	%r852, 1;
	mov.b32 	%r877, 0;
	mov.b32 	%r879, -1;
	// begin inline asm
	{  .reg .s32 r0;  .reg .pred p;  shfl.sync.up.b32 r0|p, %r854, %r852, %r877, %r879;  @p add.s32 r0, r0, %r854;  mov.s32 %r850, r0;}
	// end inline asm
	mov.b32 	%r858, 2;
	// begin inline asm
	{  .reg .s32 r0;  .reg .pred p;  shfl.sync.up.b32 r0|p, %r850, %r858, %r877, %r879;  @p add.s32 r0, r0, %r850;  mov.s32 %r856, r0;}
	// end inline asm
	mov.b32 	%r864, 4;
	// begin inline asm
	{  .reg .s32 r0;  .reg .pred p;  shfl.sync.up.b32 r0|p, %r856, %r864, %r877, %r879;  @p add.s32 r0, r0, %r856;  mov.s32 %r862, r0;}
	// end inline asm
	mov.b32 	%r870, 8;
	// begin inline asm
	{  .reg .s32 r0;  .reg .pred p;  shfl.sync.up.b32 r0|p, %r862, %r870, %r877, %r879;  @p add.s32 r0, r0, %r862;  mov.s32 %r868, r0;}
	// end inline asm
	mov.b32 	%r876, 16;
	// begin inline asm
	{  .reg .s32 r0;  .reg .pred p;  shfl.sync.up.b32 r0|p, %r868, %r876, %r877, %r879;  @p add.s32 r0, r0, %r868;  mov.s32 %r874, r0;}
	// end inline asm
	setp.ne.s32 	%p146, %r629, 31;
	@%p146 bra 	$L__BB5_4;
	shl.b32 	%r900, %r6, 2;
	add.s32 	%r902, %r658, %r900;
	st.shared.u32 	[%r902+16], %r874;
$L__BB5_4:
	sub.s32 	%r903, %r874, %r854;
	bar.sync 	0;
	ld.shared.v4.u32 	{%r904, %r905, %r906, %r907}, [_ZZN3cub18CUB_300001_SM_10006detail4scan16DeviceScanKernelINS2_10policy_hubIiiijN4cuda3std3__44plusIvEEE10Policy1000EPiSC_NS0_13ScanTileStateIiLb1EEES9_NS0_8NullTypeEjiLb0ESF_EEvT0_T1_T2_iT3_T4_T5_E12temp_storage+16];
	add.s32 	%r908, %r905, %r904;
	setp.eq.s32 	%p147, %r6, 2;
	selp.b32 	%r909, %r908, %r904, %p147;
	add.s32 	%r910, %r908, %r906;
	setp.eq.s32 	%p148, %r6, 3;
	selp.b32 	%r911, %r910, %r909, %p148;
	add.s32 	%r912, %r910, %r907;
	setp.eq.s32 	%p149, %r6, 4;
	selp.b32 	%r913, %r912, %r911, %p149;
	ld.shared.v4.u32 	{%r914, %r915, %r916, %r917}, [_ZZN3cub18CUB_300001_SM_10006detail4scan16DeviceScanKernelINS2_10policy_hubIiiijN4cuda3std3__44plusIvEEE10Policy1000EPiSC_NS0_13ScanTileStateIiLb1EEES9_NS0_8NullTypeEjiLb0ESF_EEvT0_T1_T2_iT3_T4_T5_E12temp_storage+32];
	add.s32 	%r918, %r912, %r914;
	setp.eq.s32 	%p150, %r6, 5;
	selp.b32 	%r919, %r918, %r913, %p150;
	add.s32 	%r920, %r918, %r915;
	setp.eq.s32 	%p151, %r6, 6;
	selp.b32 	%r921, %r920, %r919, %p151;
	add.s32 	%r922, %r920, %r916;
	setp.eq.s32 	%p152, %r6, 7;
	selp.b32 	%r923, %r922, %r921, %p152;
	add.s32 	%r924, %r922, %r917;
	setp.eq.s32 	%p153, %r6, 8;
	selp.b32 	%r925, %r924, %r923, %p153;
	ld.shared.v4.u32 	{%r926, %r927, %r928, %r929}, [_ZZN3cub18CUB_300001_SM_10006detail4scan16DeviceScanKernelINS2_10policy_hubIiiijN4cuda3std3__44plusIvEEE10Policy1000EPiSC_NS0_13ScanTileStateIiLb1EEES9_NS0_8NullTypeEjiLb0ESF_EEvT0_T1_T2_iT3_T4_T5_E12temp_storage+48];
	add.s32 	%r930, %r924, %r926;
	setp.eq.s32 	%p154, %r6, 9;
	selp.b32 	%r931, %r930, %r925, %p154;
	add.s32 	%r932, %r930, %r927;
	setp.eq.s32 	%p155, %r6, 10;
	selp.b32 	%r933, %r932, %r931, %p155;
	add.s32 	%r934, %r932, %r928;
	setp.eq.s32 	%p156, %r6, 11;
	selp.b32 	%r935, %r934, %r933, %p156;
	add.s32 	%r33, %r934, %r929;
	setp.lt.u32 	%p157, %r4, 32;
	setp.eq.s32 	%p158, %r629, 0;
	selp.b32 	%r936, 0, %r903, %p158;
	add.s32 	%r937, %r935, %r936;
	selp.b32 	%r1000, %r903, %r937, %p157;
	setp.ne.s32 	%p159, %r4, 0;
	@%p159 bra 	$L__BB5_25;
	add.s64 	%rd52, %rd2, 256;
	mov.b32 	%r938, 101;
	// begin inline asm
	st.relaxed.gpu.v2.u32 [%rd52], {%r938, %r33};
	// end inline asm
	mov.b32 	%r1000, 0;
	bra.uni 	$L__BB5_25;
$L__BB5_6:
	add.s32 	%r689, %r10, %r9;
	add.s32 	%r690, %r11, %r689;
	add.s32 	%r691, %r12, %r690;
	add.s32 	%r692, %r13, %r691;
	add.s32 	%r693, %r14, %r692;
	add.s32 	%r694, %r15, %r693;
	add.s32 	%r695, %r16, %r694;
	add.s32 	%r696, %r17, %r695;
	add.s32 	%r697, %r18, %r696;
	add.s32 	%r698, %r19, %r697;
	add.s32 	%r699, %r20, %r698;
	add.s32 	%r700, %r21, %r699;
	add.s32 	%r701, %r22, %r700;
	add.s32 	%r702, %r23, %r701;
	add.s32 	%r703, %r24, %r702;
	add.s32 	%r704, %r25, %r703;
	add.s32 	%r705, %r26, %r704;
	add.s32 	%r706, %r27, %r705;
	add.s32 	%r707, %r28, %r706;
	add.s32 	%r708, %r29, %r707;
	add.s32 	%r663, %r30, %r708;
	mov.b32 	%r661, 1;
	mov.b32 	%r686, 0;
	mov.b32 	%r688, -1;
	// begin inline asm
	{  .reg .s32 r0;  .reg .pred p;  shfl.sync.up.b32 r0|p, %r663, %r661, %r686, %r688;  @p add.s32 r0, r0, %r663;  mov.s32 %r659, r0;}
	// end inline asm
	mov.b32 	%r667, 2;
	// begin inline asm
	{  .reg .s32 r0;  .reg .pred p;  shfl.sync.up.b32 r0|p, %r659, %r667, %r686, %r688;  @p add.s32 r0, r0, %r659;  mov.s32 %r665, r0;}
	// end inline asm
	mov.b32 	%r673, 4;
	// begin inline asm
	{  .reg .s32 r0;  .reg .pred p;  shfl.sync.up.b32 r0|p, %r665, %r673, %r686, %r688;  @p add.s32 r0, r0, %r665;  mov.s32 %r671, r0;}
	// end inline asm
	mov.b32 	%r679, 8;
	// begin inline asm
	{  .reg .s32 r0;  .reg .pred p;  shfl.sync.up.b32 r0|p, %r671, %r679, %r686, %r688;  @p add.s32 r0, r0, %r671;  mov.s32 %r677, r0;}
	// end inline asm
	mov.b32 	%r685, 16;
	// begin inline asm
	{  .reg .s32 r0;  .reg .pred p;  shfl.sync.up.b32 r0|p, %r677, %r685, %r686, %r688;  @p add.s32 r0, r0, %r677;  mov.s32 %r683, r0;}
	// end inline asm
	setp.ne.s32 	%p105, %r629, 31;
	@%p105 bra 	$L__BB5_8;
	shl.b32 	%r709, %r6, 2;
	add.s32 	%r711, %r658, %r709;
	st.shared.u32 	[%r711+16], %r683;
$L__BB5_8:
	sub.s32 	%r712, %r683, %r663;
	bar.sync 	0;
	ld.shared.v4.u32 	{%r713, %r714, %r715, %r716}, [_ZZN3cub18CUB_300001_SM_10006detail4scan16DeviceScanKernelINS2_10policy_hubIiiijN4cuda3std3__44plusIvEEE10Policy1000EPiSC_NS0_13ScanTileStateIiLb1EEES9_NS0_8NullTypeEjiLb0ESF_EEvT0_T1_T2_iT3_T4_T5_E12temp_storage+16];
	add.s32 	%r717, %r714, %r713;
	setp.eq.s32 	%p106, %r6, 2;
	selp.b32 	%r718, %r717, %r713, %p106;
	add.s32 	%r719, %r717, %r715;
	setp.eq.s32 	%p107, %r6, 3;
	selp.b32 	%r720, %r719, %r718, %p107;
	add.s32 	%r721, %r719, %r716;
	setp.eq.s32 	%p108, %r6, 4;
	selp.b32 	%r722, %r721, %r720, %p108;
	ld.shared.v4.u32 	{%r723, %r724, %r725, %r726}, [_ZZN3cub18CUB_300001_SM_10006detail4scan16DeviceScanKernelINS2_10policy_hubIiiijN4cuda3std3__44plusIvEEE10Policy1000EPiSC_NS0_13ScanTileStateIiLb1EEES9_NS0_8NullTypeEjiLb0ESF_EEvT0_T1_T2_iT3_T4_T5_E12temp_storage+32];
	add.s32 	%r727, %r721, %r723;
	setp.eq.s32 	%p109, %r6, 5;
	selp.b32 	%r728, %r727, %r722, %p109;
	add.s32 	%r729, %r727, %r724;
	setp.eq.s32 	%p110, %r6, 6;
	selp.b32 	%r730, %r729, %r728, %p110;
	add.s32 	%r731, %r729, %r725;
	setp.eq.s32 	%p111, %r6, 7;
	selp.b32 	%r732, %r731, %r730, %p111;
	add.s32 	%r733, %r731, %r726;
	setp.eq.s32 	%p112, %r6, 8;
	selp.b32 	%r734, %r733, %r732, %p112;
	ld.shared.v4.u32 	{%r735, %r736, %r737, %r738}, [_ZZN3cub18CUB_300001_SM_10006detail4scan16DeviceScanKernelINS2_10policy_hubIiiijN4cuda3std3__44plusIvEEE10Policy1000EPiSC_NS0_13ScanTileStateIiLb1EEES9_NS0_8NullTypeEjiLb0ESF_EEvT0_T1_T2_iT3_T4_T5_E12temp_storage+48];
	add.s32 	%r739, %r733, %r735;
	setp.eq.s32 	%p113, %r6, 9;
	selp.b32 	%r740, %r739, %r734, %p113;
	add.s32 	%r741, %r739, %r736;
	setp.eq.s32 	%p114, %r6, 10;
	selp.b32 	%r742, %r741, %r740, %p114;
	add.s32 	%r743, %r741, %r737;
	setp.eq.s32 	%p115, %r6, 11;
	selp.b32 	%r744, %r743, %r742, %p115;
	add.s32 	%r37, %r743, %r738;
	setp.gt.u32 	%p116, %r4, 31;
	setp.lt.u32 	%p117, %r4, 32;
	setp.eq.s32 	%p118, %r629, 0;
	selp.b32 	%r745, 0, %r712, %p118;
	add.s32 	%r999, %r744, %r745;
	selp.b32 	%r39, %r712, %r999, %p117;
	@%p116 bra 	$L__BB5_24;
	setp.ne.s32 	%p119, %r4, 0;
	mul.wide.s32 	%rd41, %r986, 8;
	add.s64 	%rd4, %rd2, %rd41;
	@%p119 bra 	$L__BB5_11;
	st.shared.u32 	[_ZZN3cub18CUB_300001_SM_10006detail4scan16DeviceScanKernelINS2_10policy_hubIiiijN4cuda3std3__44plusIvEEE10Policy1000EPiSC_NS0_13ScanTileStateIiLb1EEES9_NS0_8NullTypeEjiLb0ESF_EEvT0_T1_T2_iT3_T4_T5_E12temp_storage+12], %r37;
	add.s64 	%rd42, %rd4, 256;
	mov.b32 	%r746, 100;
	// begin inline asm
	st.relaxed.gpu.v2.u32 [%rd42], {%r746, %r37};
	// end inline asm
$L__BB5_11:
	not.b32 	%r752, %r4;
	add.s32 	%r994, %r986, %r752;
	mov.b32 	%r748, 830;
	// begin inline asm
	nanosleep.u32 %r748;
	// end inline asm
	mul.wide.s32 	%rd44, %r994, 8;
	add.s64 	%rd45, %rd2, %rd44;
	add.s64 	%rd43, %rd45, 256;
	// begin inline asm
	ld.relaxed.gpu.v2.u32 {%r996, %r988}, [%rd43];
	// end inline asm
	mov.b32 	%r989, 952;
$L__BB5_12:
	setp.eq.s32 	%p120, %r996, 99;
	mov.b32 	%r753, -1;
	vote.sync.any.pred 	%p121, %p120, %r753;
	not.pred 	%p122, %p121;
	@%p122 bra 	$L__BB5_14;
	mul.lo.s32 	%r848, %r986, 16807;
	and.b32  	%r986, %r848, 2147483647;
	add.s32 	%r849, %r989, 1;
	rem.u32 	%r845, %r986, %r849;
	// begin inline asm
	nanosleep.u32 %r845;
	// end inline asm
	shr.u32 	%r989, %r989, 1;
	// begin inline asm
	ld.relaxed.gpu.v2.u32 {%r996, %r988}, [%rd43];
	// end inline asm
	bra.uni 	$L__BB5_12;
$L__BB5_14:
	setp.eq.s32 	%p123, %r996, 101;
	mov.b32 	%r780, -1;
	vote.sync.ballot.b32 	%r782, %p123, %r780;
	// begin inline asm
	mov.u32 %r755, %lanemask_ge;
	// end inline asm
	and.b32  	%r783, %r782, %r755;
	or.b32  	%r784, %r783, -2147483648;
	add.s32 	%r785, %r784, -1;
	not.b32 	%r786, %r784;
	and.b32  	%r787, %r786, %r785;
	popc.b32 	%r759, %r787;
	mov.b32 	%r758, 1;
	// begin inline asm
	shfl.sync.down.b32 %r756, %r988, %r758, %r759, %r780;
	// end inline asm
	setp.lt.s32 	%p125, %r629, %r759;
	selp.b32 	%r788, %r756, 0, %p125;
	add.s32 	%r762, %r788, %r988;
	mov.b32 	%r763, 2;
	// begin inline asm
	shfl.sync.down.b32 %r761, %r762, %r763, %r759, %r780;
	// end inline asm
	add.s32 	%r54, %r629, 2;
	setp.gt.s32 	%p126, %r54, %r759;
	selp.b32 	%r789, 0, %r761, %p126;
	add.s32 	%r767, %r762, %r789;
	mov.b32 	%r768, 4;
	// begin inline asm
	shfl.sync.down.b32 %r766, %r767, %r768, %r759, %r780;
	// end inline asm
	add.s32 	%r55, %r629, 4;
	setp.gt.s32 	%p127, %r55, %r759;
	selp.b32 	%r790, 0, %r766, %p127;
	add.s32 	%r772, %r767, %r790;
	mov.b32 	%r773, 8;
	// begin inline asm
	shfl.sync.down.b32 %r771, %r772, %r773, %r759, %r780;
	// end inline asm
	add.s32 	%r56, %r629, 8;
	setp.gt.s32 	%p128, %r56, %r759;
	selp.b32 	%r791, 0, %r771, %p128;
	add.s32 	%r777, %r772, %r791;
	mov.b32 	%r778, 16;
	// begin inline asm
	shfl.sync.down.b32 %r776, %r777, %r778, %r759, %r780;
	// end inline asm
	add.s32 	%r57, %r629, 16;
	setp.gt.s32 	%p129, %r57, %r759;
	selp.b32 	%r792, 0, %r776, %p129;
	add.s32 	%r993, %r777, %r792;
	add.s64 	%rd6, %rd2, 256;
	mov.b32 	%r990, 952;
$L__BB5_15:
	setp.ne.s32 	%p130, %r996, 101;
	mov.b32 	%r793, -1;
	vote.sync.all.pred 	%p131, %p130, %r793;
	not.pred 	%p132, %p131;
	@%p132 bra 	$L__BB5_20;
	shr.u32 	%r990, %r990, 1;
	mul.wide.s32 	%rd48, %r994, 8;
	add.s64 	%rd49, %rd6, %rd48;
	add.s64 	%rd47, %rd49, -256;
	// begin inline asm
	ld.relaxed.gpu.v2.u32 {%r996, %r997}, [%rd47];
	// end inline asm
	mov.u32 	%r998, %r990;
$L__BB5_17:
	setp.eq.s32 	%p136, %r996, 99;
	mov.b32 	%r801, -1;
	vote.sync.any.pred 	%p137, %p136, %r801;
	not.pred 	%p138, %p137;
	@%p138 bra 	$L__BB5_19;
	mul.lo.s32 	%r843, %r986, 16807;
	and.b32  	%r986, %r843, 2147483647;
	add.s32 	%r844, %r998, 1;
	rem.u32 	%r840, %r986, %r844;
	// begin inline asm
	nanosleep.u32 %r840;
	// end inline asm
	shr.u32 	%r998, %r998, 1;
	// begin inline asm
	ld.relaxed.gpu.v2.u32 {%r996, %r997}, [%rd47];
	// end inline asm
	bra.uni 	$L__BB5_17;
$L__BB5_19:
	setp.eq.s32 	%p139, %r996, 101;
	mov.b32 	%r827, -1;
	vote.sync.ballot.b32 	%r828, %p139, %r827;
	and.b32  	%r829, %r828, %r755;
	or.b32  	%r830, %r829, -2147483648;
	add.s32 	%r831, %r830, -1;
	not.b32 	%r832, %r830;
	and.b32  	%r833, %r832, %r831;
	popc.b32 	%r806, %r833;
	mov.b32 	%r805, 1;
	// begin inline asm
	shfl.sync.down.b32 %r803, %r997, %r805, %r806, %r827;
	// end inline asm
	setp.lt.s32 	%p141, %r629, %r806;
	selp.b32 	%r834, %r803, 0, %p141;
	add.s32 	%r809, %r834, %r997;
	mov.b32 	%r810, 2;
	// begin inline asm
	shfl.sync.down.b32 %r808, %r809, %r810, %r806, %r827;
	// end inline asm
	setp.gt.s32 	%p142, %r54, %r806;
	selp.b32 	%r835, 0, %r808, %p142;
	add.s32 	%r814, %r809, %r835;
	mov.b32 	%r815, 4;
	// begin inline asm
	shfl.sync.down.b32 %r813, %r814, %r815, %r806, %r827;
	// end inline asm
	setp.gt.s32 	%p143, %r55, %r806;
	selp.b32 	%r836, 0, %r813, %p143;
	add.s32 	%r819, %r814, %r836;
	mov.b32 	%r820, 8;
	// begin inline asm
	shfl.sync.down.b32 %r818, %r819, %r820, %r806, %r827;
	// end inline asm
	setp.gt.s32 	%p144, %r56, %r806;
	selp.b32 	%r837, 0, %r818, %p144;
	add.s32 	%r824, %r819, %r837;
	mov.b32 	%r825, 16;
	// begin inline asm
	shfl.sync.down.b32 %r823, %r824, %r825, %r806, %r827;
	// end inline asm
	setp.gt.s32 	%p145, %r57, %r806;
	selp.b32 	%r838, 0, %r823, %p145;
	add.s32 	%r839, %r838, %r993;
	add.s32 	%r993, %r839, %r824;
	add.s32 	%r994, %r994, -32;
	bra.uni 	$L__BB5_15;
$L__BB5_20:
	@%p119 bra 	$L__BB5_22;
	add.s32 	%r796, %r993, %r37;
	add.s64 	%rd46, %rd4, 256;
	mov.b32 	%r795, 101;
	// begin inline asm
	st.relaxed.gpu.v2.u32 [%rd46], {%r795, %r796};
	// end inline asm
	st.shared.u32 	[_ZZN3cub18CUB_300001_SM_10006detail4scan16DeviceScanKernelINS2_10policy_hubIiiijN4cuda3std3__44plusIvEEE10Policy1000EPiSC_NS0_13ScanTileStateIiLb1EEES9_NS0_8NullTypeEjiLb0ESF_EEvT0_T1_T2_iT3_T4_T5_E12temp_storage+4], %r993;
	st.shared.u32 	[_ZZN3cub18CUB_300001_SM_10006detail4scan16DeviceScanKernelINS2_10policy_hubIiiijN4cuda3std3__44plusIvEEE10Policy1000EPiSC_NS0_13ScanTileStateIiLb1EEES9_NS0_8NullTypeEjiLb0ESF_EEvT0_T1_T2_iT3_T4_T5_E12temp_storage+8], %r796;
$L__BB5_22:
	setp.ne.s32 	%p134, %r629, 0;
	mov.u32 	%r999, %r39;
	@%p134 bra 	$L__BB5_24;
	st.shared.u32 	[_ZZN3cub18CUB_300001_SM_10006detail4scan16DeviceScanKernelINS2_10policy_hubIiiijN4cuda3std3__44plusIvEEE10Policy1000EPiSC_NS0_13ScanTileStateIiLb1EEES9_NS0_8NullTypeEjiLb0ESF_EEvT0_T1_T2_iT3_T4_T5_E12temp_storage+76], %r993;
	mov.u32 	%r999, %r993;
$L__BB5_24:
	bar.sync 	0;
	setp.eq.s32 	%p135, %r4, 0;
	ld.shared.u32 	%r797, [_ZZN3cub18CUB_300001_SM_10006detail4scan16DeviceScanKernelINS2_10policy_hubIiiijN4cuda3std3__44plusIvEEE10Policy1000EPiSC_NS0_13ScanTileStateIiLb1EEES9_NS0_8NullTypeEjiLb0ESF_EEvT0_T1_T2_iT3_T4_T5_E12temp_storage+76];
	selp.b32 	%r798, 0, %r797, %p135;
	add.s32 	%r1000, %r798, %r999;
$L__BB5_25:
	ld.param.u64 	%rd57, [_ZN3cub18CUB_300001_SM_10006detail4scan16DeviceScanKernelINS2_10policy_hubIiiijN4cuda3std3__44plusIvEEE10Policy1000EPiSC_NS0_13ScanTileStateIiLb1EEES9_NS0_8NullTypeEjiLb0ESF_EEvT0_T1_T2_iT3_T4_T5__param_1];
	add.s32 	%r941, %r1000, %r9;
	add.s32 	%r942, %r10, %r941;
	add.s32 	%r943, %r11, %r942;
	add.s32 	%r944, %r12, %r943;
	add.s32 	%r945, %r13, %r944;
	add.s32 	%r946, %r14, %r945;
	add.s32 	%r947, %r15, %r946;
	add.s32 	%r948, %r16, %r947;
	add.s32 	%r949, %r17, %r948;
	add.s32 	%r950, %r18, %r949;
	add.s32 	%r951, %r19, %r950;
	add.s32 	%r952, %r20, %r951;
	add.s32 	%r953, %r21, %r952;
	add.s32 	%r954, %r22, %r953;
	add.s32 	%r955, %r23, %r954;
	add.s32 	%r956, %r24, %r955;
	add.s32 	%r957, %r25, %r956;
	add.s32 	%r958, %r26, %r957;
	add.s32 	%r959, %r27, %r958;
	add.s32 	%r960, %r28, %r959;
	add.s32 	%r961, %r29, %r960;
	add.s32 	%r962, %r30, %r961;
	bar.sync 	0;
	st.shared.v2.u32 	[%r8], {%r941, %r942};
	st.shared.v2.u32 	[%r8+8], {%r943, %r944};
	st.shared.v2.u32 	[%r8+16], {%r945, %r946};
	st.shared.v2.u32 	[%r8+24], {%r947, %r948};
	st.shared.v2.u32 	[%r8+32], {%r949, %r950};
	st.shared.v2.u32 	[%r8+40], {%r951, %r952};
	st.shared.v2.u32 	[%r8+48], {%r953, %r954};
	st.shared.v2.u32 	[%r8+56], {%r955, %r956};
	st.shared.v2.u32 	[%r8+64], {%r957, %r958};
	st.shared.v2.u32 	[%r8+72], {%r959, %r960};
	st.shared.v2.u32 	[%r8+80], {%r961, %r962};
	bar.warp.sync 	-1;
	ld.shared.u32 	%r963, [%r7];
	ld.shared.u32 	%r964, [%r7+128];
	ld.shared.u32 	%r965, [%r7+256];
	ld.shared.u32 	%r966, [%r7+384];
	ld.shared.u32 	%r967, [%r7+512];
	ld.shared.u32 	%r968, [%r7+640];
	ld.shared.u32 	%r969, [%r7+768];
	ld.shared.u32 	%r970, [%r7+896];
	ld.shared.u32 	%r971, [%r7+1024];
	ld.shared.u32 	%r972, [%r7+1152];
	ld.shared.u32 	%r973, [%r7+1280];
	ld.shared.u32 	%r974, [%r7+1408];
	ld.shared.u32 	%r975, [%r7+1536];
	ld.shared.u32 	%r976, [%r7+1664];
	ld.shared.u32 	%r977, [%r7+1792];
	ld.shared.u32 	%r978, [%r7+1920];
	ld.shared.u32 	%r979, [%r7+2048];
	ld.shared.u32 	%r980, [%r7+2176];
	ld.shared.u32 	%r981, [%r7+2304];
	ld.shared.u32 	%r982, [%r7+2432];
	ld.shared.u32 	%r983, [%r7+2560];
	ld.shared.u32 	%r984, [%r7+2688];
	cvta.to.global.u64 	%rd53, %rd57;
	add.s64 	%rd55, %rd53, %rd39;
	st.global.u32 	[%rd55], %r963;
	st.global.u32 	[%rd55+128], %r964;
	st.global.u32 	[%rd55+256], %r965;
	st.global.u32 	[%rd55+384], %r966;
	st.global.u32 	[%rd55+512], %r967;
	st.global.u32 	[%rd55+640], %r968;
	st.global.u32 	[%rd55+768], %r969;
	st.global.u32 	[%rd55+896], %r970;
	st.global.u32 	[%rd55+1024], %r971;
	st.global.u32 	[%rd55+1152], %r972;
	st.global.u32 	[%rd55+1280], %r973;
	st.global.u32 	[%rd55+1408], %r974;
	st.global.u32 	[%rd55+1536], %r975;
	st.global.u32 	[%rd55+1664], %r976;
	st.global.u32 	[%rd55+1792], %r977;
	st.global.u32 	[%rd55+1920], %r978;
	st.global.u32 	[%rd55+2048], %r979;
	st.global.u32 	[%rd55+2176], %r980;
	st.global.u32 	[%rd55+2304], %r981;
	st.global.u32 	[%rd55+2432], %r982;
	st.global.u32 	[%rd55+2560], %r983;
	st.global.u32 	[%rd55+2688], %r984;
	bra.uni 	$L__BB5_140;
$L__BB5_26:
	setp.eq.s32 	%p2, %r3, 0;
	@%p2 bra 	$L__BB5_140;
	mul.wide.u32 	%rd14, %r2, 4;
	add.s64 	%rd15, %rd1, %rd14;
	mov.u32 	%r82, %tid.x;
	ld.global.u32 	%r1022, [%rd15];
	and.b32  	%r238, %r82, 31;
	and.b32  	%r239, %r82, 992;
	mul.lo.s32 	%r240, %r239, 22;
	or.b32  	%r84, %r240, %r238;
	setp.ge.u32 	%p3, %r84, %r3;
	shl.b32 	%r241, %r84, 2;
	cvt.u64.u32 	%rd16, %r241;
	add.s64 	%rd8, %rd15, %rd16;
	mov.u32 	%r1001, %r1022;
	@%p3 bra 	$L__BB5_29;
	ld.global.u32 	%r1001, [%rd8];
$L__BB5_29:
	add.s32 	%r242, %r84, 32;
	setp.ge.u32 	%p4, %r242, %r3;
	mov.u32 	%r1002, %r1022;
	@%p4 bra 	$L__BB5_31;
	ld.global.u32 	%r1002, [%rd8+128];
$L__BB5_31:
	add.s32 	%r89, %r84, 64;
	setp.ge.u32 	%p5, %r89, %r3;
	mov.u32 	%r1003, %r1022;
	@%p5 bra 	$L__BB5_33;
	ld.global.u32 	%r1003, [%rd8+256];
$L__BB5_33:
	add.s32 	%r92, %r84, 96;
	setp.ge.u32 	%p6, %r92, %r3;
	mov.u32 	%r1004, %r1022;
	@%p6 bra 	$L__BB5_35;
	ld.global.u32 	%r1004, [%rd8+384];
$L__BB5_35:
	add.s32 	%r95, %r84, 128;
	setp.ge.u32 	%p7, %r95, %r3;
	mov.u32 	%r1005, %r1022;
	@%p7 bra 	$L__BB5_37;
	ld.global.u32 	%r1005, [%rd8+512];
$L__BB5_37:
	add.s32 	%r243, %r84, 160;
	setp.ge.u32 	%p8, %r243, %r3;
	mov.u32 	%r1006, %r1022;
	@%p8 bra 	$L__BB5_39;
	ld.global.u32 	%r1006, [%rd8+640];
$L__BB5_39:
	add.s32 	%r244, %r84, 192;
	setp.ge.u32 	%p9, %r244, %r3;
	mov.u32 	%r1007, %r1022;
	@%p9 bra 	$L__BB5_41;
	ld.global.u32 	%r1007, [%rd8+768];
$L__BB5_41:
	add.s32 	%r102, %r84, 224;
	setp.ge.u32 	%p10, %r102, %r3;
	mov.u32 	%r1008, %r1022;
	@%p10 bra 	$L__BB5_43;
	ld.global.u32 	%r1008, [%rd8+896];
$L__BB5_43:
	add.s32 	%r245, %r84, 256;
	setp.ge.u32 	%p11, %r245, %r3;
	mov.u32 	%r1009, %r1022;
	@%p11 bra 	$L__BB5_45;
	ld.global.u32 	%r1009, [%rd8+1024];
$L__BB5_45:
	add.s32 	%r246, %r84, 288;
	setp.ge.u32 	%p12, %r246, %r3;
	mov.u32 	%r1010, %r1022;
	@%p12 bra 	$L__BB5_47;
	ld.global.u32 	%r1010, [%rd8+1152];
$L__BB5_47:
	add.s32 	%r247, %r84, 320;
	setp.ge.u32 	%p13, %r247, %r3;
	mov.u32 	%r1011, %r1022;
	@%p13 bra 	$L__BB5_49;
	ld.global.u32 	%r1011, [%rd8+1280];
$L__BB5_49:
	add.s32 	%r111, %r84, 352;
	setp.ge.u32 	%p14, %r111, %r3;
	mov.u32 	%r1012, %r1022;
	@%p14 bra 	$L__BB5_51;
	ld.global.u32 	%r1012, [%rd8+1408];
$L__BB5_51:
	add.s32 	%r114, %r84, 384;
	setp.ge.u32 	%p15, %r114, %r3;
	mov.u32 	%r1013, %r1022;
	@%p15 bra 	$L__BB5_53;
	ld.global.u32 	%r1013, [%rd8+1536];
$L__BB5_53:
	add.s32 	%r117, %r84, 416;
	setp.ge.u32 	%p16, %r117, %r3;
	mov.u32 	%r1014, %r1022;
	@%p16 bra 	$L__BB5_55;
	ld.global.u32 	%r1014, [%rd8+1664];
$L__BB5_55:
	add.s32 	%r120, %r84, 448;
	setp.ge.u32 	%p17, %r120, %r3;
	mov.u32 	%r1015, %r1022;
	@%p17 bra 	$L__BB5_57;
	ld.global.u32 	%r1015, [%rd8+1792];
$L__BB5_57:
	add.s32 	%r248, %r84, 480;
	setp.ge.u32 	%p18, %r248, %r3;
	mov.u32 	%r1016, %r1022;
	@%p18 bra 	$L__BB5_59;
	ld.global.u32 	%r1016, [%rd8+1920];
$L__BB5_59:
	add.s32 	%r125, %r84, 512;
	setp.ge.u32 	%p19, %r125, %r3;
	mov.u32 	%r1017, %r1022;
	@%p19 bra 	$L__BB5_61;
	ld.global.u32 	%r1017, [%rd8+2048];
$L__BB5_61:
	add.s32 	%r249, %r84, 544;
	setp.ge.u32 	%p20, %r249, %r3;
	mov.u32 	%r1018, %r1022;
	@%p20 bra 	$L__BB5_63;
	ld.global.u32 	%r1018, [%rd8+2176];
$L__BB5_63:
	add.s32 	%r250, %r84, 576;
	setp.ge.u32 	%p21, %r250, %r3;
	mov.u32 	%r1019, %r1022;
	@%p21 bra 	$L__BB5_65;
	ld.global.u32 	%r1019, [%rd8+2304];
$L__BB5_65:
	add.s32 	%r132, %r84, 608;
	setp.ge.u32 	%p22, %r132, %r3;
	mov.u32 	%r1020, %r1022;
	@%p22 bra 	$L__BB5_67;
	ld.global.u32 	%r1020, [%rd8+2432];
$L__BB5_67:
	add.s32 	%r251, %r84, 640;
	setp.ge.u32 	%p23, %r251, %r3;
	mov.u32 	%r1021, %r1022;
	@%p23 bra 	$L__BB5_69;
	ld.global.u32 	%r1021, [%rd8+2560];
$L__BB5_69:
	add.s32 	%r137, %r84, 672;
	setp.ge.u32 	%p24, %r137, %r3;
	@%p24 bra 	$L__BB5_71;
	ld.global.u32 	%r1022, [%rd8+2688];
$L__BB5_71:
	// begin inline asm
	mov.u32 %r252, %laneid;
	// end inline asm
	shr.u32 	%r141, %r82, 5;
	mad.lo.s32 	%r253, %r141, 704, %r252;
	shl.b32 	%r254, %r253, 2;
	mov.u32 	%r255, _ZZN3cub18CUB_300001_SM_10006detail4scan16DeviceScanKernelINS2_10policy_hubIiiijN4cuda3std3__44plusIvEEE10Policy1000EPiSC_NS0_13ScanTileStateIiLb1EEES9_NS0_8NullTypeEjiLb0ESF_EEvT0_T1_T2_iT3_T4_T5_E12temp_storage;
	add.s32 	%r142, %r255, %r254;
	st.shared.u32 	[%r142], %r1001;
	st.shared.u32 	[%r142+128], %r1002;
	st.shared.u32 	[%r142+256], %r1003;
	st.shared.u32 	[%r142+384], %r1004;
	st.shared.u32 	[%r142+512], %r1005;
	st.shared.u32 	[%r142+640], %r1006;
	st.shared.u32 	[%r142+768], %r1007;
	st.shared.u32 	[%r142+896], %r1008;
	st.shared.u32 	[%r142+1024], %r1009;
	st.shared.u32 	[%r142+1152], %r1010;
	st.shared.u32 	[%r142+1280], %r1011;
	st.shared.u32 	[%r142+1408], %r1012;
	st.shared.u32 	[%r142+1536], %r1013;
	st.shared.u32 	[%r142+1664], %r1014;
	st.shared.u32 	[%r142+1792], %r1015;
	st.shared.u32 	[%r142+1920], %r1016;
	st.shared.u32 	[%r142+2048], %r1017;
	st.shared.u32 	[%r142+2176], %r1018;
	st.shared.u32 	[%r142+2304], %r1019;
	st.shared.u32 	[%r142+2432], %r1020;
	st.shared.u32 	[%r142+2560], %r1021;
	st.shared.u32 	[%r142+2688], %r1022;
	bar.warp.sync 	-1;
	mad.lo.s32 	%r143, %r252, 84, %r142;
	ld.shared.v2.u32 	{%r144, %r145}, [%r143];
	ld.shared.v2.u32 	{%r146, %r147}, [%r143+8];
	ld.shared.v2.u32 	{%r148, %r149}, [%r143+16];
	ld.shared.v2.u32 	{%r150, %r151}, [%r143+24];
	ld.shared.v2.u32 	{%r152, %r153}, [%r143+32];
	ld.shared.v2.u32 	{%r154, %r155}, [%r143+40];
	ld.shared.v2.u32 	{%r156, %r157}, [%r143+48];
	ld.shared.v2.u32 	{%r158, %r159}, [%r143+56];
	ld.shared.v2.u32 	{%r160, %r161}, [%r143+64];
	ld.shared.v2.u32 	{%r162, %r163}, [%r143+72];
	ld.shared.v2.u32 	{%r164, %r165}, [%r143+80];
	bar.sync 	0;
	setp.ne.s32 	%p25, %r986, 0;
	@%p25 bra 	$L__BB5_75;
	add.s32 	%r485, %r145, %r144;
	add.s32 	%r486, %r146, %r485;
	add.s32 	%r487, %r147, %r486;
	add.s32 	%r488, %r148, %r487;
	add.s32 	%r489, %r149, %r488;
	add.s32 	%r490, %r150, %r489;
	add.s32 	%r491, %r151, %r490;
	add.s32 	%r492, %r152, %r491;
	add.s32 	%r493, %r153, %r492;
	add.s32 	%r494, %r154, %r493;
	add.s32 	%r495, %r155, %r494;
	add.s32 	%r496, %r156, %r495;
	add.s32 	%r497, %r157, %r496;
	add.s32 	%r498, %r158, %r497;
	add.s32 	%r499, %r159, %r498;
	add.s32 	%r500, %r160, %r499;
	add.s32 	%r501, %r161, %r500;
	add.s32 	%r502, %r162, %r501;
	add.s32 	%r503, %r163, %r502;
	add.s32 	%r504, %r164, %r503;
	add.s32 	%r459, %r165, %r504;
	mov.b32 	%r457, 1;
	mov.b32 	%r482, 0;
	mov.b32 	%r484, -1;
	// begin inline asm
	{  .reg .s32 r0;  .reg .pred p;  shfl.sync.up.b32 r0|p, %r459, %r457, %r482, %r484;  @p add.s32 r0, r0, %r459;  mov.s32 %r455, r0;}
	// end inline asm
	mov.b32 	%r463, 2;
	// begin inline asm
	{  .reg .s32 r0;  .reg .pred p;  shfl.sync.up.b32 r0|p, %r455, %r463, %r482, %r484;  @p add.s32 r0, r0, %r455;  mov.s32 %r461, r0;}
	// end inline asm
	mov.b32 	%r469, 4;
	// begin inline asm
	{  .reg .s32 r0;  .reg .pred p;  shfl.sync.up.b32 r0|p, %r461, %r469, %r482, %r484;  @p add.s32 r0, r0, %r461;  mov.s32 %r467, r0;}
	// end inline asm
	mov.b32 	%r475, 8;
	// begin inline asm
	{  .reg .s32 r0;  .reg .pred p;  shfl.sync.up.b32 r0|p, %r467, %r475, %r482, %r484;  @p add.s32 r0, r0, %r467;  mov.s32 %r473, r0;}
	// end inline asm
	mov.b32 	%r481, 16;
	// begin inline asm
	{  .reg .s32 r0;  .reg .pred p;  shfl.sync.up.b32 r0|p, %r473, %r481, %r482, %r484;  @p add.s32 r0, r0, %r473;  mov.s32 %r479, r0;}
	// end inline asm
	setp.ne.s32 	%p67, %r252, 31;
	@%p67 bra 	$L__BB5_74;
	shl.b32 	%r505, %r141, 2;
	mov.u32 	%r506, _ZZN3cub18CUB_300001_SM_10006detail4scan16DeviceScanKernelINS2_10policy_hubIiiijN4cuda3std3__44plusIvEEE10Policy1000EPiSC_NS0_13ScanTileStateIiLb1EEES9_NS0_8NullTypeEjiLb0ESF_EEvT0_T1_T2_iT3_T4_T5_E12temp_storage;
	add.s32 	%r507, %r506, %r505;
	st.shared.u32 	[%r507+16], %r479;
$L__BB5_74:
	sub.s32 	%r508, %r479, %r459;
	bar.sync 	0;
	ld.shared.v4.u32 	{%r509, %r510, %r511, %r512}, [_ZZN3cub18CUB_300001_SM_10006detail4scan16DeviceScanKernelINS2_10policy_hubIiiijN4cuda3std3__44plusIvEEE10Policy1000EPiSC_NS0_13ScanTileStateIiLb1EEES9_NS0_8NullTypeEjiLb0ESF_EEvT0_T1_T2_iT3_T4_T5_E12temp_storage+16];
	add.s32 	%r513, %r510, %r509;
	setp.eq.s32 	%p68, %r141, 2;
	selp.b32 	%r514, %r513, %r509, %p68;
	add.s32 	%r515, %r513, %r511;
	setp.eq.s32 	%p69, %r141, 3;
	selp.b32 	%r516, %r515, %r514, %p69;
	add.s32 	%r517, %r515, %r512;
	setp.eq.s32 	%p70, %r141, 4;
	selp.b32 	%r518, %r517, %r516, %p70;
	ld.shared.v4.u32 	{%r519, %r520, %r521, %r522}, [_ZZN3cub18CUB_300001_SM_10006detail4scan16DeviceScanKernelINS2_10policy_hubIiiijN4cuda3std3__44plusIvEEE10Policy1000EPiSC_NS0_13ScanTileStateIiLb1EEES9_NS0_8NullTypeEjiLb0ESF_EEvT0_T1_T2_iT3_T4_T5_E12temp_storage+32];
	add.s32 	%r523, %r517, %r519;
	setp.eq.s32 	%p71, %r141, 5;
	selp.b32 	%r524, %r523, %r518, %p71;
	add.s32 	%r525, %r523, %r520;
	setp.eq.s32 	%p72, %r141, 6;
	selp.b32 	%r526, %r525, %r524, %p72;
	add.s32 	%r527, %r525, %r521;
	setp.eq.s32 	%p73, %r141, 7;
	selp.b32 	%r528, %r527, %r526, %p73;
	add.s32 	%r529, %r527, %r522;
	setp.eq.s32 	%p74, %r141, 8;
	selp.b32 	%r530, %r529, %r528, %p74;
	.pragma "used_bytes_mask 4095";
	ld.shared.v4.u32 	{%r531, %r532, %r533, %r534}, [_ZZN3cub18CUB_300001_SM_10006detail4scan16DeviceScanKernelINS2_10policy_hubIiiijN4cuda3std3__44plusIvEEE10Policy1000EPiSC_NS0_13ScanTileStateIiLb1EEES9_NS0_8NullTypeEjiLb0ESF_EEvT0_T1_T2_iT3_T4_T5_E12temp_storage+48];
	add.s32 	%r535, %r529, %r531;
	setp.eq.s32 	%p75, %r141, 9;
	selp.b32 	%r536, %r535, %r530, %p75;
	add.s32 	%r537, %r535, %r532;
	setp.eq.s32 	%p76, %r141, 10;
	selp.b32 	%r538, %r537, %r536, %p76;
	add.s32 	%r539, %r537, %r533;
	setp.eq.s32 	%p77, %r141, 11;
	selp.b32 	%r540, %r539, %r538, %p77;
	setp.lt.u32 	%p78, %r82, 32;
	setp.eq.s32 	%p79, %r252, 0;
	selp.b32 	%r541, 0, %r508, %p79;
	add.s32 	%r542, %r540, %r541;
	selp.b32 	%r543, %r508, %r542, %p78;
	setp.eq.s32 	%p80, %r82, 0;
	selp.b32 	%r1037, 0, %r543, %p80;
	bra.uni 	$L__BB5_94;
$L__BB5_75:
	add.s32 	%r286, %r145, %r144;
	add.s32 	%r287, %r146, %r286;
	add.s32 	%r288, %r147, %r287;
	add.s32 	%r289, %r148, %r288;
	add.s32 	%r290, %r149, %r289;
	add.s32 	%r291, %r150, %r290;
	add.s32 	%r292, %r151, %r291;
	add.s32 	%r293, %r152, %r292;
	add.s32 	%r294, %r153, %r293;
	add.s32 	%r295, %r154, %r294;
	add.s32 	%r296, %r155, %r295;
	add.s32 	%r297, %r156, %r296;
	add.s32 	%r298, %r157, %r297;
	add.s32 	%r299, %r158, %r298;
	add.s32 	%r300, %r159, %r299;
	add.s32 	%r301, %r160, %r300;
	add.s32 	%r302, %r161, %r301;
	add.s32 	%r303, %r162, %r302;
	add.s32 	%r304, %r163, %r303;
	add.s32 	%r305, %r164, %r304;
	add.s32 	%r260, %r165, %r305;
	mov.b32 	%r258, 1;
	mov.b32 	%r283, 0;
	mov.b32 	%r285, -1;
	// begin inline asm
	{  .reg .s32 r0;  .reg .pred p;  shfl.sync.up.b32 r0|p, %r260, %r258, %r283, %r285;  @p add.s32 r0, r0, %r260;  mov.s32 %r256, r0;}
	// end inline asm
	mov.b32 	%r264, 2;
	// begin inline asm
	{  .reg .s32 r0;  .reg .pred p;  shfl.sync.up.b32 r0|p, %r256, %r264, %r283, %r285;  @p add.s32 r0, r0, %r256;  mov.s32 %r262, r0;}
	// end inline asm
	mov.b32 	%r270, 4;
	// begin inline asm
	{  .reg .s32 r0;  .reg .pred p;  shfl.sync.up.b32 r0|p, %r262, %r270, %r283, %r285;  @p add.s32 r0, r0, %r262;  mov.s32 %r268, r0;}
	// end inline asm
	mov.b32 	%r276, 8;
	// begin inline asm
	{  .reg .s32 r0;  .reg .pred p;  shfl.sync.up.b32 r0|p, %r268, %r276, %r283, %r285;  @p add.s32 r0, r0, %r268;  mov.s32 %r274, r0;}
	// end inline asm
	mov.b32 	%r282, 16;
	// begin inline asm
	{  .reg .s32 r0;  .reg .pred p;  shfl.sync.up.b32 r0|p, %r274, %r282, %r283, %r285;  @p add.s32 r0, r0, %r274;  mov.s32 %r280, r0;}
	// end inline asm
	setp.ne.s32 	%p26, %r252, 31;
	@%p26 bra 	$L__BB5_77;
	shl.b32 	%r306, %r141, 2;
	mov.u32 	%r307, _ZZN3cub18CUB_300001_SM_10006detail4scan16DeviceScanKernelINS2_10policy_hubIiiijN4cuda3std3__44plusIvEEE10Policy1000EPiSC_NS0_13ScanTileStateIiLb1EEES9_NS0_8NullTypeEjiLb0ESF_EEvT0_T1_T2_iT3_T4_T5_E12temp_storage;
	add.s32 	%r308, %r307, %r306;
	st.shared.u32 	[%r308+16], %r280;
$L__BB5_77:
	sub.s32 	%r309, %r280, %r260;
	bar.sync 	0;
	ld.shared.v4.u32 	{%r310, %r311, %r312, %r313}, [_ZZN3cub18CUB_300001_SM_10006detail4scan16DeviceScanKernelINS2_10policy_hubIiiijN4cuda3std3__44plusIvEEE10Policy1000EPiSC_NS0_13ScanTileStateIiLb1EEES9_NS0_8NullTypeEjiLb0ESF_EEvT0_T1_T2_iT3_T4_T5_E12temp_storage+16];
	add.s32 	%r314, %r311, %r310;
	setp.eq.s32 	%p27, %r141, 2;
	selp.b32 	%r315, %r314, %r310, %p27;
	add.s32 	%r316, %r314, %r312;
	setp.eq.s32 	%p28, %r141, 3;
	selp.b32 	%r317, %r316, %r315, %p28;
	add.s32 	%r318, %r316, %r313;
	setp.eq.s32 	%p29, %r141, 4;
	selp.b32 	%r319, %r318, %r317, %p29;
	ld.shared.v4.u32 	{%r320, %r321, %r322, %r323}, [_ZZN3cub18CUB_300001_SM_10006detail4scan16DeviceScanKernelINS2_10policy_hubIiiijN4cuda3std3__44plusIvEEE10Policy1000EPiSC_NS0_13ScanTileStateIiLb1EEES9_NS0_8NullTypeEjiLb0ESF_EEvT0_T1_T2_iT3_T4_T5_E12temp_storage+32];
	add.s32 	%r324, %r318, %r320;
	setp.eq.s32 	%p30, %r141, 5;
	selp.b32 	%r325, %r324, %r319, %p30;
	add.s32 	%r326, %r324, %r321;
	setp.eq.s32 	%p31, %r141, 6;
	selp.b32 	%r327, %r326, %r325, %p31;
	add.s32 	%r328, %r326, %r322;
	setp.eq.s32 	%p32, %r141, 7;
	selp.b32 	%r329, %r328, %r327, %p32;
	add.s32 	%r330, %r328, %r323;
	setp.eq.s32 	%p33, %r141, 8;
	selp.b32 	%r331, %r330, %r329, %p33;
	ld.shared.v4.u32 	{%r332, %r333, %r334, %r335}, [_ZZN3cub18CUB_300001_SM_10006detail4scan16DeviceScanKernelINS2_10policy_hubIiiijN4cuda3std3__44plusIvEEE10Policy1000EPiSC_NS0_13ScanTileStateIiLb1EEES9_NS0_8NullTypeEjiLb0ESF_EEvT0_T1_T2_iT3_T4_T5_E12temp_storage+48];
	add.s32 	%r336, %r330, %r332;
	setp.eq.s32 	%p34, %r141, 9;
	selp.b32 	%r337, %r336, %r331, %p34;
	add.s32 	%r338, %r336, %r333;
	setp.eq.s32 	%p35, %r141, 10;
	selp.b32 	%r339, %r338, %r337, %p35;
	add.s32 	%r340, %r338, %r334;
	setp.eq.s32 	%p36, %r141, 11;
	selp.b32 	%r341, %r340, %r339, %p36;
	add.s32 	%r171, %r340, %r335;
	setp.gt.u32 	%p37, %r82, 31;
	setp.lt.u32 	%p38, %r82, 32;
	setp.eq.s32 	%p39, %r252, 0;
	selp.b32 	%r342, 0, %r309, %p39;
	add.s32 	%r1036, %r341, %r342;
	selp.b32 	%r173, %r309, %r1036, %p38;
	@%p37 bra 	$L__BB5_93;
	setp.ne.s32 	%p40, %r82, 0;
	mul.wide.s32 	%rd17, %r986, 8;
	add.s64 	%rd9, %rd2, %rd17;
	@%p40 bra 	$L__BB5_80;
	st.shared.u32 	[_ZZN3cub18CUB_300001_SM_10006detail4scan16DeviceScanKernelINS2_10policy_hubIiiijN4cuda3std3__44plusIvEEE10Policy1000EPiSC_NS0_13ScanTileStateIiLb1EEES9_NS0_8NullTypeEjiLb0ESF_EEvT0_T1_T2_iT3_T4_T5_E12temp_storage+12], %r171;
	add.s64 	%rd18, %rd9, 256;
	mov.b32 	%r343, 100;
	// begin inline asm
	st.relaxed.gpu.v2.u32 [%rd18], {%r343, %r171};
	// end inline asm
$L__BB5_80:
	not.b32 	%r349, %r82;
	add.s32 	%r1031, %r986, %r349;
	mov.b32 	%r345, 830;
	// begin inline asm
	nanosleep.u32 %r345;
	// end inline asm
	mul.wide.s32 	%rd20, %r1031, 8;
	add.s64 	%rd21, %rd2, %rd20;
	add.s64 	%rd19, %rd21, 256;
	// begin inline asm
	ld.relaxed.gpu.v2.u32 {%r1033, %r1025}, [%rd19];
	// end inline asm
	mov.b32 	%r1026, 952;
$L__BB5_81:
	setp.eq.s32 	%p41, %r1033, 99;
	mov.b32 	%r350, -1;
	vote.sync.any.pred 	%p42, %p41, %r350;
	not.pred 	%p43, %p42;
	@%p43 bra 	$L__BB5_83;
	mul.lo.s32 	%r453, %r986, 16807;
	and.b32  	%r986, %r453, 2147483647;
	add.s32 	%r454, %r1026, 1;
	rem.u32 	%r450, %r986, %r454;
	// begin inline asm
	nanosleep.u32 %r450;
	// end inline asm
	shr.u32 	%r1026, %r1026, 1;
	// begin inline asm
	ld.relaxed.gpu.v2.u32 {%r1033, %r1025}, [%rd19];
	// end inline asm
	bra.uni 	$L__BB5_81;
$L__BB5_83:
	setp.eq.s32 	%p44, %r1033, 101;
	mov.b32 	%r377, -1;
	vote.sync.ballot.b32 	%r379, %p44, %r377;
	// begin inline asm
	mov.u32 %r352, %lanemask_ge;
	// end inline asm
	and.b32  	%r380, %r379, %r352;
	or.b32  	%r381, %r380, -2147483648;
	add.s32 	%r382, %r381, -1;
	not.b32 	%r383, %r381;
	and.b32  	%r384, %r383, %r382;
	popc.b32 	%r356, %r384;
	mov.b32 	%r355, 1;
	// begin inline asm
	shfl.sync.down.b32 %r353, %r1025, %r355, %r356, %r377;
	// end inline asm
	setp.lt.s32 	%p46, %r252, %r356;
	selp.b32 	%r385, %r353, 0, %p46;
	add.s32 	%r359, %r385, %r1025;
	mov.b32 	%r360, 2;
	// begin inline asm
	shfl.sync.down.b32 %r358, %r359, %r360, %r356, %r377;
	// end inline asm
	add.s32 	%r386, %r252, 2;
	setp.gt.s32 	%p47, %r386, %r356;
	selp.b32 	%r387, 0, %r358, %p47;
	add.s32 	%r364, %r359, %r387;
	mov.b32 	%r365, 4;
	// begin inline asm
	shfl.sync.down.b32 %r363, %r364, %r365, %r356, %r377;
	// end inline asm
	add.s32 	%r388, %r252, 4;
	setp.gt.s32 	%p48, %r388, %r356;
	selp.b32 	%r389, 0, %r363, %p48;
	add.s32 	%r369, %r364, %r389;
	mov.b32 	%r370, 8;
	// begin inline asm
	shfl.sync.down.b32 %r368, %r369, %r370, %r356, %r377;
	// end inline asm
	add.s32 	%r390, %r252, 8;
	setp.gt.s32 	%p49, %r390, %r356;
	selp.b32 	%r391, 0, %r368, %p49;
	add.s32 	%r374, %r369, %r391;
	mov.b32 	%r375, 16;
	// begin inline asm
	shfl.sync.down.b32 %r373, %r374, %r375, %r356, %r377;
	// end inline asm
	add.s32 	%r392, %r252, 16;
	setp.gt.s32 	%p50, %r392, %r356;
	selp.b32 	%r393, 0, %r373, %p50;
	add.s32 	%r1029, %r374, %r393;
	add.s64 	%rd10, %rd2, 256;
	mov.b32 	%r1027, 952;
$L__BB5_84:
	setp.ne.s32 	%p51, %r1033, 101;
	mov.b32 	%r394, -1;
	vote.sync.all.pred 	%p52, %p51, %r394;
	not.pred 	%p53, %p52;
	@%p53 bra 	$L__BB5_89;
	shr.u32 	%r1027, %r1027, 1;
	mul.wide.s32 	%rd24, %r1031, 8;
	add.s64 	%rd25, %rd10, %rd24;
	add.s64 	%rd23, %rd25, -256;
	// begin inline asm
	ld.relaxed.gpu.v2.u32 {%r1033, %r1034}, [%rd23];
	// end inline asm
	mov.u32 	%r1035, %r1027;
$L__BB5_86:
	setp.eq.s32 	%p57, %r1033, 99;
	mov.b32 	%r402, -1;
	vote.sync.any.pred 	%p58, %p57, %r402;
	not.pred 	%p59, %p58;
	@%p59 bra 	$L__BB5_88;
	mul.lo.s32 	%r448, %r986, 16807;
	and.b32  	%r986, %r448, 2147483647;
	add.s32 	%r449, %r1035, 1;
	rem.u32 	%r445, %r986, %r449;
	// begin inline asm
	nanosleep.u32 %r445;
	// end inline asm
	shr.u32 	%r1035, %r1035, 1;
	// begin inline asm
	ld.relaxed.gpu.v2.u32 {%r1033, %r1034}, [%rd23];
	// end inline asm
	bra.uni 	$L__BB5_86;
$L__BB5_88:
	setp.eq.s32 	%p60, %r1033, 101;
	mov.b32 	%r428, -1;
	vote.sync.ballot.b32 	%r429, %p60, %r428;
	and.b32  	%r430, %r429, %r352;
	or.b32  	%r431, %r430, -2147483648;
	add.s32 	%r432, %r431, -1;
	not.b32 	%r433, %r431;
	and.b32  	%r434, %r433, %r432;
	popc.b32 	%r407, %r434;
	mov.b32 	%r406, 1;
	// begin inline asm
	shfl.sync.down.b32 %r404, %r1034, %r406, %r407, %r428;
	// end inline asm
	setp.lt.s32 	%p62, %r252, %r407;
	selp.b32 	%r435, %r404, 0, %p62;
	add.s32 	%r410, %r435, %r1034;
	mov.b32 	%r411, 2;
	// begin inline asm
	shfl.sync.down.b32 %r409, %r410, %r411, %r407, %r428;
	// end inline asm
	add.s32 	%r436, %r252, 2;
	setp.gt.s32 	%p63, %r436, %r407;
	selp.b32 	%r437, 0, %r409, %p63;
	add.s32 	%r415, %r410, %r437;
	mov.b32 	%r416, 4;
	// begin inline asm
	shfl.sync.down.b32 %r414, %r415, %r416, %r407, %r428;
	// end inline asm
	add.s32 	%r438, %r252, 4;
	setp.gt.s32 	%p64, %r438, %r407;
	selp.b32 	%r439, 0, %r414, %p64;
	add.s32 	%r420, %r415, %r439;
	mov.b32 	%r421, 8;
	// begin inline asm
	shfl.sync.down.b32 %r419, %r420, %r421, %r407, %r428;
	// end inline asm
	add.s32 	%r440, %r252, 8;
	setp.gt.s32 	%p65, %r440, %r407;
	selp.b32 	%r441, 0, %r419, %p65;
	add.s32 	%r425, %r420, %r441;
	mov.b32 	%r426, 16;
	// begin inline asm
	shfl.sync.down.b32 %r424, %r425, %r426, %r407, %r428;
	// end inline asm
	add.s32 	%r442, %r252, 16;
	setp.gt.s32 	%p66, %r442, %r407;
	selp.b32 	%r443, 0, %r424, %p66;
	add.s32 	%r444, %r443, %r1029;
	add.s32 	%r1029, %r444, %r425;
	add.s32 	%r1031, %r1031, -32;
	bra.uni 	$L__BB5_84;
$L__BB5_89:
	@%p40 bra 	$L__BB5_91;
	add.s32 	%r397, %r1029, %r171;
	add.s64 	%rd22, %rd9, 256;
	mov.b32 	%r396, 101;
	// begin inline asm
	st.relaxed.gpu.v2.u32 [%rd22], {%r396, %r397};
	// end inline asm
	st.shared.u32 	[_ZZN3cub18CUB_300001_SM_10006detail4scan16DeviceScanKernelINS2_10policy_hubIiiijN4cuda3std3__44plusIvEEE10Policy1000EPiSC_NS0_13ScanTileStateIiLb1EEES9_NS0_8NullTypeEjiLb0ESF_EEvT0_T1_T2_iT3_T4_T5_E12temp_storage+4], %r1029;
	st.shared.u32 	[_ZZN3cub18CUB_300001_SM_10006detail4scan16DeviceScanKernelINS2_10policy_hubIiiijN4cuda3std3__44plusIvEEE10Policy1000EPiSC_NS0_13ScanTileStateIiLb1EEES9_NS0_8NullTypeEjiLb0ESF_EEvT0_T1_T2_iT3_T4_T5_E12temp_storage+8], %r397;
$L__BB5_91:
	setp.ne.s32 	%p55, %r252, 0;
	mov.u32 	%r1036, %r173;
	@%p55 bra 	$L__BB5_93;
	st.shared.u32 	[_ZZN3cub18CUB_300001_SM_10006detail4scan16DeviceScanKernelINS2_10policy_hubIiiijN4cuda3std3__44plusIvEEE10Policy1000EPiSC_NS0_13ScanTileStateIiLb1EEES9_NS0_8NullTypeEjiLb0ESF_EEvT0_T1_T2_iT3_T4_T5_E12temp_storage+76], %r1029;
	mov.u32 	%r1036, %r1029;
$L__BB5_93:
	bar.sync 	0;
	setp.eq.s32 	%p56, %r82, 0;
	ld.shared.u32 	%r398, [_ZZN3cub18CUB_300001_SM_10006detail4scan16DeviceScanKernelINS2_10policy_hubIiiijN4cuda3std3__44plusIvEEE10Policy1000EPiSC_NS0_13ScanTileStateIiLb1EEES9_NS0_8NullTypeEjiLb0ESF_EEvT0_T1_T2_iT3_T4_T5_E12temp_storage+76];
	selp.b32 	%r399, 0, %r398, %p56;
	add.s32 	%r1037, %r399, %r1036;
$L__BB5_94:
	add.s32 	%r544, %r1037, %r144;
	add.s32 	%r545, %r145, %r544;
	add.s32 	%r546, %r146, %r545;
	add.s32 	%r547, %r147, %r546;
	add.s32 	%r548, %r148, %r547;
	add.s32 	%r549, %r149, %r548;
	add.s32 	%r550, %r150, %r549;
	add.s32 	%r551, %r151, %r550;
	add.s32 	%r552, %r152, %r551;
	add.s32 	%r553, %r153, %r552;
	add.s32 	%r554, %r154, %r553;
	add.s32 	%r555, %r155, %r554;
	add.s32 	%r556, %r156, %r555;
	add.s32 	%r557, %r157, %r556;
	add.s32 	%r558, %r158, %r557;
	add.s32 	%r559, %r159, %r558;
	add.s32 	%r560, %r160, %r559;
	add.s32 	%r561, %r161, %r560;
	add.s32 	%r562, %r162, %r561;
	add.s32 	%r563, %r163, %r562;
	add.s32 	%r564, %r164, %r563;
	add.s32 	%r565, %r165, %r564;
	bar.sync 	0;
	st.shared.v2.u32 	[%r143], {%r544, %r545};
	st.shared.v2.u32 	[%r143+8], {%r546, %r547};
	st.shared.v2.u32 	[%r143+16], {%r548, %r549};
	st.shared.v2.u32 	[%r143+24], {%r550, %r551};
	st.shared.v2.u32 	[%r143+32], {%r552, %r553};
	st.shared.v2.u32 	[%r143+40], {%r554, %r555};
	st.shared.v2.u32 	[%r143+48], {%r556, %r557};
	st.shared.v2.u32 	[%r143+56], {%r558, %r559};
	st.shared.v2.u32 	[%r143+64], {%r560, %r561};
	st.shared.v2.u32 	[%r143+72], {%r562, %r563};
	st.shared.v2.u32 	[%r143+80], {%r564, %r565};
	bar.warp.sync 	-1;
	ld.shared.u32 	%r212, [%r142];
	ld.shared.u32 	%r213, [%r142+128];
	ld.shared.u32 	%r214, [%r142+256];
	ld.shared.u32 	%r215, [%r142+384];
	ld.shared.u32 	%r216, [%r142+512];
	ld.shared.u32 	%r217, [%r142+640];
	ld.shared.u32 	%r218, [%r142+768];
	ld.shared.u32 	%r219, [%r142+896];
	ld.shared.u32 	%r220, [%r142+1024];
	ld.shared.u32 	%r221, [%r142+1152];
	ld.shared.u32 	%r222, [%r142+1280];
	ld.shared.u32 	%r223, [%r142+1408];
	ld.shared.u32 	%r224, [%r142+1536];
	ld.shared.u32 	%r225, [%r142+1664];
	ld.shared.u32 	%r226, [%r142+1792];
	ld.shared.u32 	%r227, [%r142+1920];
	ld.shared.u32 	%r228, [%r142+2048];
	ld.shared.u32 	%r229, [%r142+2176];
	ld.shared.u32 	%r230, [%r142+2304];
	ld.shared.u32 	%r231, [%r142+2432];
	ld.shared.u32 	%r232, [%r142+2560];
	ld.shared.u32 	%r233, [%r142+2688];
	setp.ne.s32 	%p81, %r82, 0;
	@%p81 bra 	$L__BB5_96;
	st.volatile.shared.u32 	[_ZZN3cub18CUB_300001_SM_10006detail4scan16DeviceScanKernelINS2_10policy_hubIiiijN4cuda3std3__44plusIvEEE10Policy1000EPiSC_NS0_13ScanTileStateIiLb1EEES9_NS0_8NullTypeEjiLb0ESF_EEvT0_T1_T2_iT3_T4_T5_E12temp_storage+33792], %r3;
$L__BB5_96:
	ld.param.u32 	%r985, [_ZN3cub18CUB_300001_SM_10006detail4scan16DeviceScanKernelINS2_10policy_hubIiiijN4cuda3std3__44plusIvEEE10Policy1000EPiSC_NS0_13ScanTileStateIiLb1EEES9_NS0_8NullTypeEjiLb0ESF_EEvT0_T1_T2_iT3_T4_T5__param_3];
	ld.param.u64 	%rd56, [_ZN3cub18CUB_300001_SM_10006detail4scan16DeviceScanKernelINS2_10policy_hubIiiijN4cuda3std3__44plusIvEEE10Policy1000EPiSC_NS0_13ScanTileStateIiLb1EEES9_NS0_8NullTypeEjiLb0ESF_EEvT0_T1_T2_iT3_T4_T5__param_1];
	bar.sync 	0;
	ld.volatile.shared.u32 	%r234, [_ZZN3cub18CUB_300001_SM_10006detail4scan16DeviceScanKernelINS2_10policy_hubIiiijN4cuda3std3__44plusIvEEE10Policy1000EPiSC_NS0_13ScanTileStateIiLb1EEES9_NS0_8NullTypeEjiLb0ESF_EEvT0_T1_T2_iT3_T4_T5_E12temp_storage+33792];
	setp.ge.s32 	%p82, %r84, %r234;
	cvt.u64.u32 	%rd32, %r84;
	mov.u32 	%r566, %ctaid.x;
	add.s32 	%r567, %r985, %r566;
	mul.lo.s32 	%r568, %r567, 8448;
	cvt.u64.u32 	%rd33, %r568;
	add.s64 	%rd34, %rd32, %rd33;
	cvta.to.global.u64 	%rd35, %rd56;
	shl.b64 	%rd36, %rd34, 2;
	add.s64 	%rd11, %rd35, %rd36;
	@%p82 bra 	$L__BB5_98;
	st.global.u32 	[%rd11], %r212;
$L__BB5_98:
	mov.u32 	%r569, %tid.x;
	and.b32  	%r570, %r569, 992;
	mul.lo.s32 	%r571, %r570, 22;
	and.b32  	%r572, %r569, 31;
	or.b32  	%r573, %r571, %r572;
	or.b32  	%r574, %r573, 32;
	setp.ge.s32 	%p83, %r574, %r234;
	@%p83 bra 	$L__BB5_100;
	st.global.u32 	[%rd11+128], %r213;
$L__BB5_100:
	setp.ge.s32 	%p84, %r89, %r234;
	@%p84 bra 	$L__BB5_102;
	st.global.u32 	[%rd11+256], %r214;
$L__BB5_102:
	setp.ge.s32 	%p85, %r92, %r234;
	@%p85 bra 	$L__BB5_104;
	st.global.u32 	[%rd11+384], %r215;
$L__BB5_104:
	setp.ge.s32 	%p86, %r95, %r234;
	@%p86 bra 	$L__BB5_106;
	st.global.u32 	[%rd11+512], %r216;
$L__BB5_106:
	add.s32 	%r580, %r573, 160;
	setp.ge.s32 	%p87, %r580, %r234;
	@%p87 bra 	$L__BB5_108;
	st.global.u32 	[%rd11+640], %r217;
$L__BB5_108:
	add.s32 	%r586, %r573, 192;
	setp.ge.s32 	%p88, %r586, %r234;
	@%p88 bra 	$L__BB5_110;
	st.global.u32 	[%rd11+768], %r218;
$L__BB5_110:
	setp.ge.s32 	%p89, %r102, %r234;
	@%p89 bra 	$L__BB5_112;
	st.global.u32 	[%rd11+896], %r219;
$L__BB5_112:
	add.s32 	%r592, %r573, 256;
	setp.ge.s32 	%p90, %r592, %r234;
	@%p90 bra 	$L__BB5_114;
	st.global.u32 	[%rd11+1024], %r220;
$L__BB5_114:
	add.s32 	%r598, %r573, 288;
	setp.ge.s32 	%p91, %r598, %r234;
	@%p91 bra 	$L__BB5_116;
	st.global.u32 	[%rd11+1152], %r221;
$L__BB5_116:
	add.s32 	%r604, %r573, 320;
	setp.ge.s32 	%p92, %r604, %r234;
	@%p92 bra 	$L__BB5_118;
	st.global.u32 	[%rd11+1280], %r222;
$L__BB5_118:
	setp.ge.s32 	%p93, %r111, %r234;
	@%p93 bra 	$L__BB5_120;
	st.global.u32 	[%rd11+1408], %r223;
$L__BB5_120:
	setp.ge.s32 	%p94, %r114, %r234;
	@%p94 bra 	$L__BB5_122;
	st.global.u32 	[%rd11+1536], %r224;
$L__BB5_122:
	setp.ge.s32 	%p95, %r117, %r234;
	@%p95 bra 	$L__BB5_124;
	st.global.u32 	[%rd11+1664], %r225;
$L__BB5_124:
	setp.ge.s32 	%p96, %r120, %r234;
	@%p96 bra 	$L__BB5_126;
	st.global.u32 	[%rd11+1792], %r226;
$L__BB5_126:
	add.s32 	%r610, %r573, 480;
	setp.ge.s32 	%p97, %r610, %r234;
	@%p97 bra 	$L__BB5_128;
	st.global.u32 	[%rd11+1920], %r227;
$L__BB5_128:
	setp.ge.s32 	%p98, %r125, %r234;
	@%p98 bra 	$L__BB5_130;
	st.global.u32 	[%rd11+2048], %r228;
$L__BB5_130:
	add.s32 	%r616, %r573, 544;
	setp.ge.s32 	%p99, %r616, %r234;
	@%p99 bra 	$L__BB5_132;
	st.global.u32 	[%rd11+2176], %r229;
$L__BB5_132:
	add.s32 	%r622, %r573, 576;
	setp.ge.s32 	%p100, %r622, %r234;
	@%p100 bra 	$L__BB5_134;
	st.global.u32 	[%rd11+2304], %r230;
$L__BB5_134:
	setp.ge.s32 	%p101, %r132, %r234;
	@%p101 bra 	$L__BB5_136;
	st.global.u32 	[%rd11+2432], %r231;
$L__BB5_136:
	add.s32 	%r628, %r573, 640;
	setp.ge.s32 	%p102, %r628, %r234;
	@%p102 bra 	$L__BB5_138;
	st.global.u32 	[%rd11+2560], %r232;
$L__BB5_138:
	setp.ge.s32 	%p103, %r137, %r234;
	@%p103 bra 	$L__BB5_140;
	st.global.u32 	[%rd11+2688], %r233;
$L__BB5_140:
	ret;

}
	// .globl	_ZN3cub18CUB_300001_SM_10006detail4scan16DeviceScanKernelINS2_10policy_hubIiiimN4cuda3std3__44plusIvEEE10Policy1000EPiSC_NS0_13ScanTileStateIiLb1EEES9_NS0_8NullTypeEmiLb0ESF_EEvT0_T1_T2_iT3_T4_T5_
.visible .entry _ZN3cub18CUB_300001_SM_10006detail4scan16DeviceScanKernelINS2_10policy_hubIiiimN4cuda3std3__44plusIvEEE10Policy1000EPiSC_NS0_13ScanTileStateIiLb1EEES9_NS0_8NullTypeEmiLb0ESF_EEvT0_T1_T2_iT3_T4_T5_(
	.param .u64 .ptr .align 1 _ZN3cub18CUB_300001_SM_10006detail4scan16DeviceScanKernelINS2_10policy_hubIiiimN4cuda3std3__44plusIvEEE10Policy1000EPiSC_NS0_13ScanTileStateIiLb1EEES9_NS0_8NullTypeEmiLb0ESF_EEvT0_T1_T2_iT3_T4_T5__param_0,
	.param .u64 .ptr .align 1 _ZN3cub18CUB_300001_SM_10006detail4scan16DeviceScanKernelINS2_10policy_hubIiiimN4cuda3std3__44plusIvEEE10Policy1000EPiSC_NS0_13ScanTileStateIiLb1EEES9_NS0_8NullTypeEmiLb0ESF_EEvT0_T1_T2_iT3_T4_T5__param_1,
	.param .align 8 .b8 _ZN3cub18CUB_300001_SM_10006detail4scan16DeviceScanKernelINS2_10policy_hubIiiimN4cuda3std3__44plusIvEEE10Policy1000EPiSC_NS0_13ScanTileStateIiLb1EEES9_NS0_8NullTypeEmiLb0ESF_EEvT0_T1_T2_iT3_T4_T5__param_2[8],
	.param .u32 _ZN3cub18CUB_300001_SM_10006detail4scan16DeviceScanKernelINS2_10policy_hubIiiimN4cuda3std3__44plusIvEEE10Policy1000EPiSC_NS0_13ScanTileStateIiLb1EEES9_NS0_8NullTypeEmiLb0ESF_EEvT0_T1_T2_iT3_T4_T5__param_3,
	.param .align 1 .b8 _ZN3cub18CUB_300001_SM_10006detail4scan16DeviceScanKernelINS2_10policy_hubIiiimN4cuda3std3__44plusIvEEE10Policy1000EPiSC_NS0_13ScanTileStateIiLb1EEES9_NS0_8NullTypeEmiLb0ESF_EEvT0_T1_T2_iT3_T4_T5__param_4[1],
	.param .align 1 .b8 _ZN3cub18CUB_300001_SM_10006detail4scan16DeviceScanKernelINS2_10policy_hubIiiimN4cuda3std3__44plusIvEEE10Policy1000EPiSC_NS0_13ScanTileStateIiLb1EEES9_NS0_8NullTypeEmiLb0ESF_EEvT0_T1_T2_iT3_T4_T5__param_5[1],
	.param .u64 _ZN3cub18CUB_300001_SM_10006detail4scan16DeviceScanKernelINS2_10policy_hubIiiimN4cuda3std3__44plusIvEEE10Policy1000EPiSC_NS0_13ScanTileStateIiLb1EEES9_NS0_8NullTypeEmiLb0ESF_EEvT0_T1_T2_iT3_T4_T5__param_6
)
.maxntid 416
{
	.reg .pred 	%p<158>;
	.reg .b32 	%r<1017>;
	.reg .b64 	%rd<94>;
	// demoted variable
	.shared .align 16 .b8 _ZZN3cub18CUB_300001_SM_10006detail4scan16DeviceScanKernelINS2_10policy_hubIiiimN4cuda3std3__44plusIvEEE10Policy1000EPiSC_NS0_13ScanTileStateIiLb1EEES9_NS0_8NullTypeEmiLb0ESF_EEvT0_T1_T2_iT3_T4_T5_E12temp_storage[31632];
	ld.param.u64 	%rd14, [_ZN3cub18CUB_300001_SM_10006detail4scan16DeviceScanKernelINS2_10policy_hubIiiimN4cuda3std3__44plusIvEEE10Policy1000EPiSC_NS0_13ScanTileStateIiLb1EEES9_NS0_8NullTypeEmiLb0ESF_EEvT0_T1_T2_iT3_T4_T5__param_0];
	ld.param.u64 	%rd1, [_ZN3cub18CUB_300001_SM_10006detail4scan16DeviceScanKernelINS2_10policy_hubIiiimN4cuda3std3__44plusIvEEE10Policy1000EPiSC_NS0_13ScanTileStateIiLb1EEES9_NS0_8NullTypeEmiLb0ESF_EEvT0_T1_T2_iT3_T4_T5__param_2];
	ld.param.u32 	%r202, [_ZN3cub18CUB_300001_SM_10006detail4scan16DeviceScanKernelINS2_10policy_hubIiiimN4cuda3std3__44plusIvEEE10Policy1000EPiSC_NS0_13ScanTileStateIiLb1EEES9_NS0_8NullTypeEmiLb0ESF_EEvT0_T1_T2_iT3_T4_T5__param_3];
	ld.param.u64 	%rd16, [_ZN3cub18CUB_300001_SM_10006detail4scan16DeviceScanKernelINS2_10policy_hubIiiimN4cuda3std3__44plusIvEEE10Policy1000EPiSC_NS0_13ScanTileStateIiLb1EEES9_NS0_8NullTypeEmiLb0ESF_EEvT0_T1_T2_iT3_T4_T5__param_6];
	mov.u32 	%r203, %ctaid.x;
	add.s32 	%r1, %r202, %r203;
	mul.wide.s32 	%rd2, %r1, 7904;
	sub.s64 	%rd3, %rd16, %rd2;
	setp.lt.u64 	%p1, %rd3, 7905;
	@%p1 bra 	$L__BB6_26;
	mov.u32 	%r2, %tid.x;
	and.b32  	%r652, %r2, 31;
	and.b32  	%r653, %r2, 992;
	mul.lo.s32 	%r654, %r653, 19;
	or.b32  	%r655, %r654, %r652;
	cvt.u64.u32 	%rd75, %r655;
	add.s64 	%rd4, %rd2, %rd75;
	shl.b64 	%rd76, %rd4, 2;
	add.s64 	%rd56, %rd14, %rd76;
	// begin inline asm
	ld.ca.u32 %r632, [%rd56];
	// end inline asm
	add.s64 	%rd57, %rd56, 128;
	// begin inline asm
	ld.ca.u32 %r633, [%rd57];
	// end inline asm
	add.s64 	%rd58, %rd56, 256;
	// begin inline asm
	ld.ca.u32 %r634, [%rd58];
	// end inline asm
	add.s64 	%rd59, %rd56, 384;
	// begin inline asm
	ld.ca.u32 %r635, [%rd59];
	// end inline asm
	add.s64 	%rd60, %rd56, 512;
	// begin inline asm
	ld.ca.u32 %r636, [%rd60];
	// end inline asm
	add.s64 	%rd61, %rd56, 640;
	// begin inline asm
	ld.ca.u32 %r637, [%rd61];
	// end inline asm
	add.s64 	%rd62, %rd56, 768;
	// begin inline asm
	ld.ca.u32 %r638, [%rd62];
	// end inline asm
	add.s64 	%rd63, %rd56, 896;
	// begin inline asm
	ld.ca.u32 %r639, [%rd63];
	// end inline asm
	add.s64 	%rd64, %rd56, 1024;
	// begin inline asm
	ld.ca.u32 %r640, [%rd64];
	// end inline asm
	add.s64 	%rd65, %rd56, 1152;
	// begin inline asm
	ld.ca.u32 %r641, [%rd65];
	// end inline asm
	add.s64 	%rd66, %rd56, 1280;
	// begin inline asm
	ld.ca.u32 %r642, [%rd66];
	// end inline asm
	add.s64 	%rd67, %rd56, 1408;
	// begin inline asm
	ld.ca.u32 %r643, [%rd67];
	// end inline asm
	add.s64 	%rd68, %rd56, 1536;
	// begin inline asm
	ld.ca.u32 %r644, [%rd68];
	// end inline asm
	add.s64 	%rd69, %rd56, 1664;
	// begin inline asm
	ld.ca.u32 %r645, [%rd69];
	// end inline asm
	add.s64 	%rd70, %rd56, 1792;
	// begin inline asm
	ld.ca.u32 %r646, [%rd70];
	// end inline asm
	add.s64 	%rd71, %rd56, 1920;
	// begin inline asm
	ld.ca.u32 %r647, [%rd71];
	// end inline asm
	add.s64 	%rd72, %rd56, 2048;
	// begin inline asm
	ld.ca.u32 %r648, [%rd72];
	// end inline asm
	add.s64 	%rd73, %rd56, 2176;
	// begin inline asm
	ld.ca.u32 %r649, [%rd73];
	// end inline asm
	add.s64 	%rd74, %rd56, 2304;
	// begin inline asm
	ld.ca.u32 %r650, [%rd74];
	// end inline asm
	// begin inline asm
	mov.u32 %r651, %laneid;
	// end inline asm
	shr.u32 	%r4, %r2, 5;
	mad.lo.s32 	%r656, %r4, 608, %r651;
	shl.b32 	%r657, %r656, 2;
	mov.u32 	%r658, _ZZN3cub18CUB_300001_SM_10006detail4scan16DeviceScanKernelINS2_10policy_hubIiiimN4cuda3std3__44plusIvEEE10Policy1000EPiSC_NS0_13ScanTileStateIiLb1EEES9_NS0_8NullTypeEmiLb0ESF_EEvT0_T1_T2_iT3_T4_T5_E12temp_storage;
	add.s32 	%r5, %r658, %r657;
	st.shared.u32 	[%r5], %r632;
	st.shared.u32 	[%r5+128], %r633;
	st.shared.u32 	[%r5+256], %r634;
	st.shared.u32 	[%r5+384], %r635;
	st.shared.u32 	[%r5+512], %r636;
	st.shared.u32 	[%r5+640], %r637;
	st.shared.u32 	[%r5+768], %r638;
	st.shared.u32 	[%r5+896], %r639;
	st.shared.u32 	[%r5+1024], %r640;
	st.shared.u32 	[%r5+1152], %r641;
	st.shared.u32 	[%r5+1280], %r642;
	st.shared.u32 	[%r5+1408], %r643;
	st.shared.u32 	[%r5+1536], %r644;
	st.shared.u32 	[%r5+1664], %r645;
	st.shared.u32 	[%r5+1792], %r646;
	st.shared.u32 	[%r5+1920], %r647;
	st.shared.u32 	[%r5+2048], %r648;
	st.shared.u32 	[%r5+2176], %r649;
	st.shared.u32 	[%r5+2304], %r650;
	bar.warp.sync 	-1;
	mad.lo.s32 	%r6, %r651, 72, %r5;
	ld.shared.u32 	%r7, [%r6];
	ld.shared.u32 	%r8, [%r6+4];
	ld.shared.u32 	%r9, [%r6+8];
	ld.shared.u32 	%r10, [%r6+12];
	ld.shared.u32 	%r11, [%r6+16];
	ld.shared.u32 	%r12, [%r6+20];
	ld.shared.u32 	%r13, [%r6+24];
	ld.shared.u32 	%r14, [%r6+28];
	ld.shared.u32 	%r15, [%r6+32];
	ld.shared.u32 	%r16, [%r6+36];
	ld.shared.u32 	%r17, [%r6+40];
	ld.shared.u32 	%r18, [%r6+44];
	ld.shared.u32 	%r19, [%r6+48];
	ld.shared.u32 	%r20, [%r6+52];
	ld.shared.u32 	%r21, [%r6+56];
	ld.shared.u32 	%r22, [%r6+60];
	ld.shared.u32 	%r23, [%r6+64];
	ld.shared.u32 	%r24, [%r6+68];
	ld.shared.u32 	%r25, [%r6+72];
	bar.sync 	0;
	setp.ne.s32 	%p100, %r1, 0;
	@%p100 bra 	$L__BB6_6;
	add.s32 	%r876, %r8, %r7;
	add.s32 	%r877, %r9, %r876;
	add.s32 	%r878, %r10, %r877;
	add.s32 	%r879, %r11, %r878;
	add.s32 	%r880, %r12, %r879;
	add.s32 	%r881, %r13, %r880;
	add.s32 	%r882, %r14, %r881;
	add.s32 	%r883, %r15, %r882;
	add.s32 	%r884, %r16, %r883;
	add.s32 	%r885, %r17, %r884;
	add.s32 	%r886, %r18, %r885;
	add.s32 	%r887, %r19, %r886;
	add.s32 	%r888, %r20, %r887;
	add.s32 	%r889, %r21, %r888;
	add.s32 	%r890, %r22, %r889;
	add.s32 	%r891, %r23, %r890;
	add.s32 	%r892, %r24, %r891;
	add.s32 	%r850, %r25, %r892;
	mov.b32 	%r848, 1;
	mov.b32 	%r873, 0;
	mov.b32 	%r875, -1;
	// begin inline asm
	{  .reg .s32 r0;  .reg .pred p;  shfl.sync.up.b32 r0|p, %r850, %r848, %r873, %r875;  @p add.s32 r0, r0, %r850;  mov.s32 %r846, r0;}
	// end inline asm
	mov.b32 	%r854, 2;
	// begin inline asm
	{  .reg .s32 r0;  .reg .pred p;  shfl.sync.up.b32 r0|p, %r846, %r854, %r873, %r875;  @p add.s32 r0, r0, %r846;  mov.s32 %r852, r0;}
	// end inline asm
	mov.b32 	%r860, 4;
	// begin inline asm
	{  .reg .s32 r0;  .reg .pred p;  shfl.sync.up.b32 r0|p, %r852, %r860, %r873, %r875;  @p add.s32 r0, r0, %r852;  mov.s32 %r858, r0;}
	// end inline asm
	mov.b32 	%r866, 8;
	// begin inline asm
	{  .reg .s32 r0;  .reg .pred p;  shfl.sync.up.b32 r0|p, %r858, %r866, %r873, %r875;  @p add.s32 r0, r0, %r858;  mov.s32 %r864, r0;}
	// end inline asm
	mov.b32 	%r872, 16;
	// begin inline asm
	{  .reg .s32 r0;  .reg .pred p;  shfl.sync.up.b32 r0|p, %r864, %r872, %r873, %r875;  @p add.s32 r0, r0, %r864;  mov.s32 %r870, r0;}
	// end inline asm
	setp.ne.s32 	%p143, %r651, 31;
	@%p143 bra 	$L__BB6_4;
	shl.b32 	%r893, %r4, 2;
	mov.u32 	%r894, _ZZN3cub18CUB_300001_SM_10006detail4scan16DeviceScanKernelINS2_10policy_hubIiiimN4cuda3std3__44plusIvEEE10Policy1000EPiSC_NS0_13ScanTileStateIiLb1EEES9_NS0_8NullTypeEmiLb0ESF_EEvT0_T1_T2_iT3_T4_T5_E12temp_storage;
	add.s32 	%r895, %r894, %r893;
	st.shared.u32 	[%r895+16], %r870;
$L__BB6_4:
	sub.s32 	%r896, %r870, %r850;
	bar.sync 	0;
	ld.shared.v4.u32 	{%r897, %r898, %r899, %r900}, [_ZZN3cub18CUB_300001_SM_10006detail4scan16DeviceScanKernelINS2_10policy_hubIiiimN4cuda3std3__44plusIvEEE10Policy1000EPiSC_NS0_13ScanTileStateIiLb1EEES9_NS0_8NullTypeEmiLb0ESF_EEvT0_T1_T2_iT3_T4_T5_E12temp_storage+16];
	add.s32 	%r901, %r898, %r897;
	setp.eq.s32 	%p144, %r4, 2;
	selp.b32 	%r902, %r901, %r897, %p144;
	add.s32 	%r903, %r901, %r899;
	setp.eq.s32 	%p145, %r4, 3;
	selp.b32 	%r904, %r903, %r902, %p145;
	add.s32 	%r905, %r903, %r900;
	setp.eq.s32 	%p146, %r4, 4;
	selp.b32 	%r906, %r905, %r904, %p146;
	ld.shared.v4.u32 	{%r907, %r908, %r909, %r910}, [_ZZN3cub18CUB_300001_SM_10006detail4scan16DeviceScanKernelINS2_10policy_hubIiiimN4cuda3std3__44plusIvEEE10Policy1000EPiSC_NS0_13ScanTileStateIiLb1EEES9_NS0_8NullTypeEmiLb0ESF_EEvT0_T1_T2_iT3_T4_T5_E12temp_storage+32];
	add.s32 	%r911, %r905, %r907;
	setp.eq.s32 	%p147, %r4, 5;
	selp.b32 	%r912, %r911, %r906, %p147;
	add.s32 	%r913, %r911, %r908;
	setp.eq.s32 	%p148, %r4, 6;
	selp.b32 	%r914, %r913, %r912, %p148;
	add.s32 	%r915, %r913, %r909;
	setp.eq.s32 	%p149, %r4, 7;
	selp.b32 	%r916, %r915, %r914, %p149;
	add.s32 	%r917, %r915, %r910;
	setp.eq.s32 	%p150, %r4, 8;
	selp.b32 	%r918, %r917, %r916, %p150;
	ld.shared.v4.u32 	{%r919, %r920, %r921, %r922}, [_ZZN3cub18CUB_300001_SM_10006detail4scan16DeviceScanKernelINS2_10policy_hubIiiimN4cuda3std3__44plusIvEEE10Policy1000EPiSC_NS0_13ScanTileStateIiLb1EEES9_NS0_8NullTypeEmiLb0ESF_EEvT0_T1_T2_iT3_T4_T5_E12temp_storage+48];
	add.s32 	%r923, %r917, %r919;
	setp.eq.s32 	%p151, %r4, 9;
	selp.b32 	%r924, %r923, %r918, %p151;
	add.s32 	%r925, %r923, %r920;
	setp.eq.s32 	%p152, %r4, 10;
	selp.b32 	%r926, %r925, %r924, %p152;
	add.s32 	%r927, %r925, %r921;
	setp.eq.s32 	%p153, %r4, 11;
	selp.b32 	%r928, %r927, %r926, %p153;
	add.s32 	%r28, %r927, %r922;
	setp.eq.s32 	%p154, %r4, 12;
	selp.b32 	%r929, %r28, %r928, %p154;
	setp.lt.u32 	%p155, %r2, 32;
	setp.eq.s32 	%p156, %r651, 0;
	selp.b32 	%r930, 0, %r896, %p156;
	add.s32 	%r931, %r929, %r930;
	selp.b32 	%r985, %r896, %r931, %p155;
	setp.ne.s32 	%p157, %r2, 0;
	@%p157 bra 	$L__BB6_25;
	ld.shared.u32 	%r935, [_ZZN3cub18CUB_300001_SM_10006detail4scan16DeviceScanKernelINS2_10policy_hubIiiimN4cuda3std3__44plusIvEEE10Policy1000EPiSC_NS0_13ScanTileStateIiLb1EEES9_NS0_8NullTypeEmiLb0ESF_EEvT0_T1_T2_iT3_T4_T5_E12temp_storage+64];
	add.s64 	%rd88, %rd1, 256;
	add.s32 	%r933, %r28, %r935;
	mov.b32 	%r932, 101;
	// begin inline asm
	st.relaxed.gpu.v2.u32 [%rd88], {%r932, %r933};
	// end inline asm
	mov.b32 	%r985, 0;
	bra.uni 	$L__BB6_25;
$L__BB6_6:
	add.s32 	%r689, %r8, %r7;
	add.s32 	%r690, %r9, %r689;
	add.s32 	%r691, %r10, %r690;
	add.s32 	%r692, %r11, %r691;
	add.s32 	%r693, %r12, %r692;
	add.s32 	%r694, %r13, %r693;
	add.s32 	%r695, %r14, %r694;
	add.s32 	%r696, %r15, %r695;
	add.s32 	%r697, %r16, %r696;
	add.s32 	%r698, %r17, %r697;
	add.s32 	%r699, %r18, %r698;
	add.s32 	%r700, %r19, %r699;
	add.s32 	%r701, %r20, %r700;
	add.s32 	%r702, %r21, %r701;
	add.s32 	%r703, %r22, %r702;
	add.s32 	%r704, %r23, %r703;
	add.s32 	%r705, %r24, %r704;
	add.s32 	%r663, %r25, %r705;
	mov.b32 	%r661, 1;
	mov.b32 	%r686, 0;
	mov.b32 	%r688, -1;
	// begin inline asm
	{  .reg .s32 r0;  .reg .pred p;  shfl.sync.up.b32 r0|p, %r663, %r661, %r686, %r688;  @p add.s32 r0, r0, %r663;  mov.s32 %r659, r0;}
	// end inline asm
	mov.b32 	%r667, 2;
	// begin inline asm
	{  .reg .s32 r0;  .reg .pred p;  shfl.sync.up.b32 r0|p, %r659, %r667, %r686, %r688;  @p add.s32 r0, r0, %r659;  mov.s32 %r665, r0;}
	// end inline asm
	mov.b32 	%r673, 4;
	// begin inline asm
	{  .reg .s32 r0;  .reg .pred p;  shfl.sync.up.b32 r0|p, %r665, %r673, %r686, %r688;  @p add.s32 r0, r0, %r665;  mov.s32 %r671, r0;}
	// end inline asm
	mov.b32 	%r679, 8;
	// begin inline asm
	{  .reg .s32 r0;  .reg .pred p;  shfl.sync.up.b32 r0|p, %r671, %r679, %r686, %r688;  @p add.s32 r0, r0, %r671;  mov.s32 %r677, r0;}
	// end inline asm
	mov.b32 	%r685, 16;
	// begin inline asm
	{  .reg .s32 r0;  .reg .pred p;  shfl.sync.up.b32 r0|p, %r677, %r685, %r686, %r688;  @p add.s32 r0, r0, %r677;  mov.s32 %r683, r0;}
	// end inline asm
	setp.ne.s32 	%p101, %r651, 31;
	@%p101 bra 	$L__BB6_8;
	shl.b32 	%r706, %r4, 2;
	mov.u32 	%r707, _ZZN3cub18CUB_300001_SM_10006detail4scan16DeviceScanKernelINS2_10policy_hubIiiimN4cuda3std3__44plusIvEEE10Policy1000EPiSC_NS0_13ScanTileStateIiLb1EEES9_NS0_8NullTypeEmiLb0ESF_EEvT0_T1_T2_iT3_T4_T5_E12temp_storage;
	add.s32 	%r708, %r707, %r706;
	st.shared.u32 	[%r708+16], %r683;
$L__BB6_8:
	sub.s32 	%r709, %r683, %r663;
	bar.sync 	0;
	ld.shared.v4.u32 	{%r710, %r711, %r712, %r713}, [_ZZN3cub18CUB_300001_SM_10006detail4scan16DeviceScanKernelINS2_10policy_hubIiiimN4cuda3std3__44plusIvEEE10Policy1000EPiSC_NS0_13ScanTileStateIiLb1EEES9_NS0_8NullTypeEmiLb0ESF_EEvT0_T1_T2_iT3_T4_T5_E12temp_storage+16];
	add.s32 	%r714, %r711, %r710;
	setp.eq.s32 	%p102, %r4, 2;
	selp.b32 	%r715, %r714, %r710, %p102;
	add.s32 	%r716, %r714, %r712;
	setp.eq.s32 	%p103, %r4, 3;
	selp.b32 	%r717, %r716, %r715, %p103;
	add.s32 	%r718, %r716, %r713;
	setp.eq.s32 	%p104, %r4, 4;
	selp.b32 	%r719, %r718, %r717, %p104;
	ld.shared.v4.u32 	{%r720, %r721, %r722, %r723}, [_ZZN3cub18CUB_300001_SM_10006detail4scan16DeviceScanKernelINS2_10policy_hubIiiimN4cuda3std3__44plusIvEEE10Policy1000EPiSC_NS0_13ScanTileStateIiLb1EEES9_NS0_8NullTypeEmiLb0ESF_EEvT0_T1_T2_iT3_T4_T5_E12temp_storage+32];
	add.s32 	%r724, %r718, %r720;
	setp.eq.s32 	%p105, %r4, 5;
	selp.b32 	%r725, %r724, %r719, %p105;
	add.s32 	%r726, %r724, %r721;
	setp.eq.s32 	%p106, %r4, 6;
	selp.b32 	%r727, %r726, %r725, %p106;
	add.s32 	%r728, %r726, %r722;
	setp.eq.s32 	%p107, %r4, 7;
	selp.b32 	%r729, %r728, %r727, %p107;
	add.s32 	%r730, %r728, %r723;
	setp.eq.s32 	%p108, %r4, 8;
	selp.b32 	%r731, %r730, %r729, %p108;
	ld.shared.v4.u32 	{%r732, %r733, %r734, %r735}, [_ZZN3cub18CUB_300001_SM_10006detail4scan16DeviceScanKernelINS2_10policy_hubIiiimN4cuda3std3__44plusIvEEE10Policy1000EPiSC_NS0_13ScanTileStateIiLb1EEES9_NS0_8NullTypeEmiLb0ESF_EEvT0_T1_T2_iT3_T4_T5_E12temp_storage+48];
	add.s32 	%r736, %r730, %r732;
	setp.eq.s32 	%p109, %r4, 9;
	selp.b32 	%r737, %r736, %r731, %p109;
	add.s32 	%r738, %r736, %r733;
	setp.eq.s32 	%p110, %r4, 10;
	selp.b32 	%r739, %r738, %r737, %p110;
	add.s32 	%r740, %r738, %r734;
	setp.eq.s32 	%p111, %r4, 11;
	selp.b32 	%r741, %r740, %r739, %p111;
	add.s32 	%r742, %r740, %r735;
	setp.eq.s32 	%p112, %r4, 12;
	selp.b32 	%r743, %r742, %r741, %p112;
	ld.shared.u32 	%r744, [_ZZN3cub18CUB_300001_SM_10006detail4scan16DeviceScanKernelINS2_10policy_hubIiiimN4cuda3std3__44plusIvEEE10Policy1000EPiSC_NS0_13ScanTileStateIiLb1EEES9_NS0_8NullTypeEmiLb0ESF_EEvT0_T1_T2_iT3_T4_T5_E12temp_storage+64];
	add.s32 	%r32, %r742, %r744;
	setp.gt.u32 	%p113, %r2, 31;
	setp.lt.u32 	%p114, %r2, 32;
	setp.eq.s32 	%p115, %r651, 0;
	selp.b32 	%r745, 0, %r709, %p115;
	add.s32 	%r984, %r743, %r745;
	selp.b32 	%r34, %r709, %r984, %p114;
	@%p113 bra 	$L__BB6_24;
	setp.ne.s32 	%p116, %r2, 0;
	mul.wide.s32 	%rd77, %r1, 8;
	add.s64 	%rd5, %rd1, %rd77;
	@%p116 bra 	$L__BB6_11;
	st.shared.u32 	[_ZZN3cub18CUB_300001_SM_10006detail4scan16DeviceScanKernelINS2_10policy_hubIiiimN4cuda3std3__44plusIvEEE10Policy1000EPiSC_NS0_13ScanTileStateIiLb1EEES9_NS0_8NullTypeEmiLb0ESF_EEvT0_T1_T2_iT3_T4_T5_E12temp_storage+12], %r32;
	add.s64 	%rd78, %rd5, 256;
	mov.b32 	%r746, 100;
	// begin inline asm
	st.relaxed.gpu.v2.u32 [%rd78], {%r746, %r32};
	// end inline asm
$L__BB6_11:
	not.b32 	%r752, %r2;
	add.s32 	%r980, %r1, %r752;
	mov.b32 	%r748, 550;
	// begin inline asm
	nanosleep.u32 %r748;
	// end inline asm
	mul.wide.s32 	%rd80, %r980, 8;
	add.s64 	%rd81, %rd1, %rd80;
	add.s64 	%rd79, %rd81, 256;
	// begin inline asm
	ld.relaxed.gpu.v2.u32 {%r981, %r975}, [%rd79];
	// end inline asm
	mov.b32 	%r976, 478;
$L__BB6_12:
	setp.eq.s32 	%p117, %r981, 99;
	mov.b32 	%r753, -1;
	vote.sync.any.pred 	%p118, %p117, %r753;
	not.pred 	%p119, %p118;
	@%p119 bra 	$L__BB6_14;
	// begin inline asm
	nanosleep.u32 %r976;
	// end inline asm
	shr.u32 	%r976, %r976, 1;
	// begin inline asm
	ld.relaxed.gpu.v2.u32 {%r981, %r975}, [%rd79];
	// end inline asm
	bra.uni 	$L__BB6_12;
$L__BB6_14:
	setp.eq.s32 	%p120, %r981, 101;
	mov.b32 	%r780, -1;
	vote.sync.ballot.b32 	%r782, %p120, %r780;
	// begin inline asm
	mov.u32 %r755, %lanemask_ge;
	// end inline asm
	and.b32  	%r783, %r782, %r755;
	or.b32  	%r784, %r783, -2147483648;
	add.s32 	%r785, %r784, -1;
	not.b32 	%r786, %r784;
	and.b32  	%r787, %r786, %r785;
	popc.b32 	%r759, %r787;
	mov.b32 	%r758, 1;
	// begin inline asm
	shfl.sync.down.b32 %r756, %r975, %r758, %r759, %r780;
	// end inline asm
	setp.lt.s32 	%p122, %r651, %r759;
	selp.b32 	%r788, %r756, 0, %p122;
	add.s32 	%r762, %r788, %r975;
	mov.b32 	%r763, 2;
	// begin inline asm
	shfl.sync.down.b32 %r761, %r762, %r763, %r759, %r780;
	// end inline asm
	add.s32 	%r47, %r651, 2;
	setp.gt.s32 	%p123, %r47, %r759;
	selp.b32 	%r789, 0, %r761, %p123;
	add.s32 	%r767, %r762, %r789;
	mov.b32 	%r768, 4;
	// begin inline asm
	shfl.sync.down.b32 %r766, %r767, %r768, %r759, %r780;
	// end inline asm
	add.s32 	%r48, %r651, 4;
	setp.gt.s32 	%p124, %r48, %r759;
	selp.b32 	%r790, 0, %r766, %p124;
	add.s32 	%r772, %r767, %r790;
	mov.b32 	%r773, 8;
	// begin inline asm
	shfl.sync.down.b32 %r771, %r772, %r773, %r759, %r780;
	// end inline asm
	add.s32 	%r49, %r651, 8;
	setp.gt.s32 	%p125, %r49, %r759;
	selp.b32 	%r791, 0, %r771, %p125;
	add.s32 	%r777, %r772, %r791;
	mov.b32 	%r778, 16;
	// begin inline asm
	shfl.sync.down.b32 %r776, %r777, %r778, %r759, %r780;
	// end inline asm
	add.s32 	%r50, %r651, 16;
	setp.gt.s32 	%p126, %r50, %r759;
	selp.b32 	%r792, 0, %r776, %p126;
	add.s32 	%r979, %r777, %r792;
	add.s64 	%rd7, %rd1, 256;
	mov.b32 	%r977, 478;
$L__BB6_15:
	setp.ne.s32 	%p127, %r981, 101;
	mov.b32 	%r793, -1;
	vote.sync.all.pred 	%p128, %p127, %r793;
	not.pred 	%p129, %p128;
	@%p129 bra 	$L__BB6_20;
	shr.u32 	%r977, %r977, 1;
	mul.wide.s32 	%rd84, %r980, 8;
	add.s64 	%rd85, %rd7, %rd84;
	add.s64 	%rd83, %rd85, -256;
	// begin inline asm
	ld.relaxed.gpu.v2.u32 {%r981, %r982}, [%rd83];
	// end inline asm
	mov.u32 	%r983, %r977;
$L__BB6_17:
	setp.eq.s32 	%p133, %r981, 99;
	mov.b32 	%r801, -1;
	vote.sync.any.pred 	%p134, %p133, %r801;
	not.pred 	%p135, %p134;
	@%p135 bra 	$L__BB6_19;
	// begin inline asm
	nanosleep.u32 %r983;
	// end inline asm
	shr.u32 	%r983, %r983, 1;
	// begin inline asm
	ld.relaxed.gpu.v2.u32 {%r981, %r982}, [%rd83];
	// end inline asm
	bra.uni 	$L__BB6_17;
$L__BB6_19:
	setp.eq.s32 	%p136, %r981, 101;
	mov.b32 	%r827, -1;
	vote.sync.ballot.b32 	%r828, %p136, %r827;
	and.b32  	%r829, %r828, %r755;
	or.b32  	%r830, %r829, -2147483648;
	add.s32 	%r831, %r830, -1;
	not.b32 	%r832, %r830;
	and.b32  	%r833, %r832, %r831;
	popc.b32 	%r806, %r833;
	mov.b32 	%r805, 1;
	// begin inline asm
	shfl.sync.down.b32 %r803, %r982, %r805, %r806, %r827;
	// end inline asm
	setp.lt.s32 	%p138, %r651, %r806;
	selp.b32 	%r834, %r803, 0, %p138;
	add.s32 	%r809, %r834, %r982;
	mov.b32 	%r810, 2;
	// begin inline asm
	shfl.sync.down.b32 %r808, %r809, %r810, %r806, %r827;
	// end inline asm
	setp.gt.s32 	%p139, %r47, %r806;
	selp.b32 	%r835, 0, %r808, %p139;
	add.s32 	%r814, %r809, %r835;
	mov.b32 	%r815, 4;
	// begin inline asm
	shfl.sync.down.b32 %r813, %r814, %r815, %r806, %r827;
	// end inline asm
	setp.gt.s32 	%p140, %r48, %r806;
	selp.b32 	%r836, 0, %r813, %p140;
	add.s32 	%r819, %r814, %r836;
	mov.b32 	%r820, 8;
	// begin inline asm
	shfl.sync.down.b32 %r818, %r819, %r820, %r806, %r827;
	// end inline asm
	setp.gt.s32 	%p141, %r49, %r806;
	selp.b32 	%r837, 0, %r818, %p141;
	add.s32 	%r824, %r819, %r837;
	mov.b32 	%r825, 16;
	// begin inline asm
	shfl.sync.down.b32 %r823, %r824, %r825, %r806, %r827;
	// end inline asm
	setp.gt.s32 	%p142, %r50, %r806;
	selp.b32 	%r838, 0, %r823, %p142;
	add.s32 	%r839, %r838, %r979;
	add.s32 	%r979, %r839, %r824;
	add.s32 	%r980, %r980, -32;
	bra.uni 	$L__BB6_15;
$L__BB6_20:
	@%p116 bra 	$L__BB6_22;
	add.s32 	%r796, %r979, %r32;
	add.s64 	%rd82, %rd5, 256;
	mov.b32 	%r795, 101;
	// begin inline asm
	st.relaxed.gpu.v2.u32 [%rd82], {%r795, %r796};
	// end inline asm
	st.shared.u32 	[_ZZN3cub18CUB_300001_SM_10006detail4scan16DeviceScanKernelINS2_10policy_hubIiiimN4cuda3std3__44plusIvEEE10Policy1000EPiSC_NS0_13ScanTileStateIiLb1EEES9_NS0_8NullTypeEmiLb0ESF_EEvT0_T1_T2_iT3_T4_T5_E12temp_storage+4], %r979;
	st.shared.u32 	[_ZZN3cub18CUB_300001_SM_10006detail4scan16DeviceScanKernelINS2_10policy_hubIiiimN4cuda3std3__44plusIvEEE10Policy1000EPiSC_NS0_13ScanTileStateIiLb1EEES9_NS0_8NullTypeEmiLb0ESF_EEvT0_T1_T2_iT3_T4_T5_E12temp_storage+8], %r796;
$L__BB6_22:
	setp.ne.s32 	%p131, %r651, 0;
	mov.u32 	%r984, %r34;
	@%p131 bra 	$L__BB6_24;
	st.shared.u32 	[_ZZN3cub18CUB_300001_SM_10006detail4scan16DeviceScanKernelINS2_10policy_hubIiiimN4cuda3std3__44plusIvEEE10Policy1000EPiSC_NS0_13ScanTileStateIiLb1EEES9_NS0_8NullTypeEmiLb0ESF_EEvT0_T1_T2_iT3_T4_T5_E12temp_storage+84], %r979;
	mov.u32 	%r984, %r979;
$L__BB6_24:
	bar.sync 	0;
	setp.eq.s32 	%p132, %r2, 0;
	ld.shared.u32 	%r797, [_ZZN3cub18CUB_300001_SM_10006detail4scan16DeviceScanKernelINS2_10policy_hubIiiimN4cuda3std3__44plusIvEEE10Policy1000EPiSC_NS0_13ScanTileStateIiLb1EEES9_NS0_8NullTypeEmiLb0ESF_EEvT0_T1_T2_iT3_T4_T5_E12temp_storage+84];
	selp.b32 	%r798, 0, %r797, %p132;
	add.s32 	%r985, %r798, %r984;
$L__BB6_25:
	ld.param.u64 	%rd93, [_ZN3cub18CUB_300001_SM_10006detail4scan16DeviceScanKernelINS2_10policy_hubIiiimN4cuda3std3__44plusIvEEE10Policy1000EPiSC_NS0_13ScanTileStateIiLb1EEES9_NS0_8NullTypeEmiLb0ESF_EEvT0_T1_T2_iT3_T4_T5__param_1];
	add.s32 	%r936, %r985, %r7;
	add.s32 	%r937, %r8, %r936;
	add.s32 	%r938, %r9, %r937;
	add.s32 	%r939, %r10, %r938;
	add.s32 	%r940, %r11, %r939;
	add.s32 	%r941, %r12, %r940;
	add.s32 	%r942, %r13, %r941;
	add.s32 	%r943, %r14, %r942;
	add.s32 	%r944, %r15, %r943;
	add.s32 	%r945, %r16, %r944;
	add.s32 	%r946, %r17, %r945;
	add.s32 	%r947, %r18, %r946;
	add.s32 	%r948, %r19, %r947;
	add.s32 	%r949, %r20, %r948;
	add.s32 	%r950, %r21, %r949;
	add.s32 	%r951, %r22, %r950;
	add.s32 	%r952, %r23, %r951;
	add.s32 	%r953, %r24, %r952;
	add.s32 	%r954, %r25, %r953;
	bar.sync 	0;
	st.shared.u32 	[%r6], %r936;
	st.shared.u32 	[%r6+4], %r937;
	st.shared.u32 	[%r6+8], %r938;
	st.shared.u32 	[%r6+12], %r939;
	st.shared.u32 	[%r6+16], %r940;
	st.shared.u32 	[%r6+20], %r941;
	st.shared.u32 	[%r6+24], %r942;
	st.shared.u32 	[%r6+28], %r943;
	st.shared.u32 	[%r6+32], %r944;
	st.shared.u32 	[%r6+36], %r945;
	st.shared.u32 	[%r6+40], %r946;
	st.shared.u32 	[%r6+44], %r947;
	st.shared.u32 	[%r6+48], %r948;
	st.shared.u32 	[%r6+52], %r949;
	st.shared.u32 	[%r6+56], %r950;
	st.shared.u32 	[%r6+60], %r951;
	st.shared.u32 	[%r6+64], %r952;
	st.shared.u32 	[%r6+68], %r953;
	st.shared.u32 	[%r6+72], %r954;
	bar.warp.sync 	-1;
	ld.shared.u32 	%r955, [%r5];
	ld.shared.u32 	%r956, [%r5+128];
	ld.shared.u32 	%r957, [%r5+256];
	ld.shared.u32 	%r958, [%r5+384];
	ld.shared.u32 	%r959, [%r5+512];
	ld.shared.u32 	%r960, [%r5+640];
	ld.shared.u32 	%r961, [%r5+768];
	ld.shared.u32 	%r962, [%r5+896];
	ld.shared.u32 	%r963, [%r5+1024];
	ld.shared.u32 	%r964, [%r5+1152];
	ld.shared.u32 	%r965, [%r5+1280];
	ld.shared.u32 	%r966, [%r5+1408];
	ld.shared.u32 	%r967, [%r5+1536];
	ld.shared.u32 	%r968, [%r5+1664];
	ld.shared.u32 	%r969, [%r5+1792];
	ld.shared.u32 	%r970, [%r5+1920];
	ld.shared.u32 	%r971, [%r5+2048];
	ld.shared.u32 	%r972, [%r5+2176];
	ld.shared.u32 	%r973, [%r5+2304];
	cvta.to.global.u64 	%rd89, %rd93;
	add.s64 	%rd91, %rd89, %rd76;
	st.global.u32 	[%rd91], %r955;
	st.global.u32 	[%rd91+128], %r956;
	st.global.u32 	[%rd91+256], %r957;
	st.global.u32 	[%rd91+384], %r958;
	st.global.u32 	[%rd91+512], %r959;
	st.global.u32 	[%rd91+640], %r960;
	st.global.u32 	[%rd91+768], %r961;
	st.global.u32 	[%rd91+896], %r962;
	st.global.u32 	[%rd91+1024], %r963;
	st.global.u32 	[%rd91+1152], %r964;
	st.global.u32 	[%rd91+1280], %r965;
	st.global.u32 	[%rd91+1408], %r966;
	st.global.u32 	[%rd91+1536], %r967;
	st.global.u32 	[%rd91+1664], %r968;
	st.global.u32 	[%rd91+1792], %r969;
	st.global.u32 	[%rd91+1920], %r970;
	st.global.u32 	[%rd91+2048], %r971;
	st.global.u32 	[%rd91+2176], %r972;
	st.global.u32 	[%rd91+2304], %r973;
	bra.uni 	$L__BB6_128;
$L__BB6_26:
	setp.eq.s64 	%p2, %rd3, 0;
	@%p2 bra 	$L__BB6_128;
	cvt.u32.u64 	%r72, %rd3;
	shl.b64 	%rd18, %rd2, 2;
	add.s64 	%rd17, %rd14, %rd18;
	// begin inline asm
	ld.ca.u32 %r1004, [%rd17];
	// end inline asm
	mov.u32 	%r74, %tid.x;
	and.b32  	%r205, %r74, 31;
	and.b32  	%r206, %r74, 992;
	mul.lo.s32 	%r207, %r206, 19;
	or.b32  	%r75, %r207, %r205;
	setp.ge.u32 	%p3, %r75, %r72;
	shl.b32 	%r208, %r75, 2;
	cvt.u64.u32 	%rd19, %r208;
	add.s64 	%rd9, %rd17, %rd19;
	mov.u32 	%r986, %r1004;
	@%p3 bra 	$L__BB6_29;
	// begin inline asm
	ld.ca.u32 %r986, [%rd9];
	// end inline asm
$L__BB6_29:
	add.s32 	%r78, %r75, 32;
	setp.ge.u32 	%p4, %r78, %r72;
	mov.u32 	%r987, %r1004;
	@%p4 bra 	$L__BB6_31;
	add.s64 	%rd21, %rd9, 128;
	// begin inline asm
	ld.ca.u32 %r987, [%rd21];
	// end inline asm
$L__BB6_31:
	add.s32 	%r211, %r75, 64;
	setp.ge.u32 	%p5, %r211, %r72;
	mov.u32 	%r988, %r1004;
	@%p5 bra 	$L__BB6_33;
	add.s64 	%rd22, %rd9, 256;
	// begin inline asm
	ld.ca.u32 %r988, [%rd22];
	// end inline asm
$L__BB6_33:
	add.s32 	%r213, %r75, 96;
	setp.ge.u32 	%p6, %r213, %r72;
	mov.u32 	%r989, %r1004;
	@%p6 bra 	$L__BB6_35;
	add.s64 	%rd23, %rd9, 384;
	// begin inline asm
	ld.ca.u32 %r989, [%rd23];
	// end inline asm
$L__BB6_35:
	add.s32 	%r215, %r75, 128;
	setp.ge.u32 	%p7, %r215, %r72;
	mov.u32 	%r990, %r1004;
	@%p7 bra 	$L__BB6_37;
	add.s64 	%rd24, %rd9, 512;
	// begin inline asm
	ld.ca.u32 %r990, [%rd24];
	// end inline asm
$L__BB6_37:
	add.s32 	%r217, %r75, 160;
	setp.ge.u32 	%p8, %r217, %r72;
	mov.u32 	%r991, %r1004;
	@%p8 bra 	$L__BB6_39;
	add.s64 	%rd25, %rd9, 640;
	// begin inline asm
	ld.ca.u32 %r991, [%rd25];
	// end inline asm
$L__BB6_39:
	add.s32 	%r219, %r75, 192;
	setp.ge.u32 	%p9, %r219, %r72;
	mov.u32 	%r992, %r1004;
	@%p9 bra 	$L__BB6_41;
	add.s64 	%rd26, %rd9, 768;
	// begin inline asm
	ld.ca.u32 %r992, [%rd26];
	// end inline asm
$L__BB6_41:
	add.s32 	%r221, %r75, 224;
	setp.ge.u32 	%p10, %r221, %r72;
	mov.u32 	%r993, %r1004;
	@%p10 bra 	$L__BB6_43;
	add.s64 	%rd27, %rd9, 896;
	// begin inline asm
	ld.ca.u32 %r993, [%rd27];
	// end inline asm
$L__BB6_43:
	add.s32 	%r93, %r75, 256;
	setp.ge.u32 	%p11, %r93, %r72;
	mov.u32 	%r994, %r1004;
	@%p11 bra 	$L__BB6_45;
	add.s64 	%rd28, %rd9, 1024;
	// begin inline asm
	ld.ca.u32 %r994, [%rd28];
	// end inline asm
$L__BB6_45:
	add.s32 	%r96, %r75, 288;
	setp.ge.u32 	%p12, %r96, %r72;
	mov.u32 	%r995, %r1004;
	@%p12 bra 	$L__BB6_47;
	add.s64 	%rd29, %rd9, 1152;
	// begin inline asm
	ld.ca.u32 %r995, [%rd29];
	// end inline asm
$L__BB6_47:
	add.s32 	%r225, %r75, 320;
	setp.ge.u32 	%p13, %r225, %r72;
	mov.u32 	%r996, %r1004;
	@%p13 bra 	$L__BB6_49;
	add.s64 	%rd30, %rd9, 1280;
	// begin inline asm
	ld.ca.u32 %r996, [%rd30];
	// end inline asm
$L__BB6_49:
	add.s32 	%r227, %r75, 352;
	setp.ge.u32 	%p14, %r227, %r72;
	mov.u32 	%r997, %r1004;
	@%p14 bra 	$L__BB6_51;
	add.s64 	%rd31, %rd9, 1408;
	// begin inline asm
	ld.ca.u32 %r997, [%rd31];
	// end inline asm
$L__BB6_51:
	add.s32 	%r229, %r75, 384;
	setp.ge.u32 	%p15, %r229, %r72;
	mov.u32 	%r998, %r1004;
	@%p15 bra 	$L__BB6_53;
	add.s64 	%rd32, %rd9, 1536;
	// begin inline asm
	ld.ca.u32 %r998, [%rd32];
	// end inline asm
$L__BB6_53:
	add.s32 	%r231, %r75, 416;
	setp.ge.u32 	%p16, %r231, %r72;
	mov.u32 	%r999, %r1004;
	@%p16 bra 	$L__BB6_55;
	add.s64 	%rd33, %rd9, 1664;
	// begin inline asm
	ld.ca.u32 %r999, [%rd33];
	// end inline asm
$L__BB6_55:
	add.s32 	%r233, %r75, 448;
	setp.ge.u32 	%p17, %r233, %r72;
	mov.u32 	%r1000, %r1004;
	@%p17 bra 	$L__BB6_57;
	add.s64 	%rd34, %rd9, 1792;
	// begin inline asm
	ld.ca.u32 %r1000, [%rd34];
	// end inline asm
$L__BB6_57:
	add.s32 	%r235, %r75, 480;
	setp.ge.u32 	%p18, %r235, %r72;
	mov.u32 	%r1001, %r1004;
	@%p18 bra 	$L__BB6_59;
	add.s64 	%rd35, %rd9, 1920;
	// begin inline asm
	ld.ca.u32 %r1001, [%rd35];
	// end inline asm
$L__BB6_59:
	add.s32 	%r237, %r75, 512;
	setp.ge.u32 	%p19, %r237, %r72;
	mov.u32 	%r1002, %r1004;
	@%p19 bra 	$L__BB6_61;
	add.s64 	%rd36, %rd9, 2048;
	// begin inline asm
	ld.ca.u32 %r1002, [%rd36];
	// end inline asm
$L__BB6_61:
	add.s32 	%r239, %r75, 544;
	setp.ge.u32 	%p20, %r239, %r72;
	mov.u32 	%r1003, %r1004;
	@%p20 bra 	$L__BB6_63;
	add.s64 	%rd37, %rd9, 2176;
	// begin inline asm
	ld.ca.u32 %r1003, [%rd37];
	// end inline asm
$L__BB6_63:
	add.s32 	%r115, %r75, 576;
	setp.ge.u32 	%p21, %r115, %r72;
	@%p21 bra 	$L__BB6_65;
	add.s64 	%rd38, %rd9, 2304;
	// begin inline asm
	ld.ca.u32 %r1004, [%rd38];
	// end inline asm
$L__BB6_65:
	// begin inline asm
	mov.u32 %r242, %laneid;
	// end inline asm
	shr.u32 	%r119, %r74, 5;
	mad.lo.s32 	%r243, %r119, 608, %r242;
	shl.b32 	%r244, %r243, 2;
	mov.u32 	%r245, _ZZN3cub18CUB_300001_SM_10006detail4scan16DeviceScanKernelINS2_10policy_hubIiiimN4cuda3std3__44plusIvEEE10Policy1000EPiSC_NS0_13ScanTileStateIiLb1EEES9_NS0_8NullTypeEmiLb0ESF_EEvT0_T1_T2_iT3_T4_T5_E12temp_storage;
	add.s32 	%r120, %r245, %r244;
	st.shared.u32 	[%r120], %r986;
	st.shared.u32 	[%r120+128], %r987;
	st.shared.u32 	[%r120+256], %r988;
	st.shared.u32 	[%r120+384], %r989;
	st.shared.u32 	[%r120+512], %r990;
	st.shared.u32 	[%r120+640], %r991;
	st.shared.u32 	[%r120+768], %r992;
	st.shared.u32 	[%r120+896], %r993;
	st.shared.u32 	[%r120+1024], %r994;
	st.shared.u32 	[%r120+1152], %r995;
	st.shared.u32 	[%r120+1280], %r996;
	st.shared.u32 	[%r120+1408], %r997;
	st.shared.u32 	[%r120+1536], %r998;
	st.shared.u32 	[%r120+1664], %r999;
	st.shared.u32 	[%r120+1792], %r1000;
	st.shared.u32 	[%r120+1920], %r1001;
	st.shared.u32 	[%r120+2048], %r1002;
	st.shared.u32 	[%r120+2176], %r1003;
	st.shared.u32 	[%r120+2304], %r1004;
	bar.warp.sync 	-1;
	mad.lo.s32 	%r121, %r242, 72, %r120;
	ld.shared.u32 	%r122, [%r121];
	ld.shared.u32 	%r123, [%r121+4];
	ld.shared.u32 	%r124, [%r121+8];
	ld.shared.u32 	%r125, [%r121+12];
	ld.shared.u32 	%r126, [%r121+16];
	ld.shared.u32 	%r127, [%r121+20];
	ld.shared.u32 	%r128, [%r121+24];
	ld.shared.u32 	%r129, [%r121+28];
	ld.shared.u32 	%r130, [%r121+32];
	ld.shared.u32 	%r131, [%r121+36];
	ld.shared.u32 	%r132, [%r121+40];
	ld.shared.u32 	%r133, [%r121+44];
	ld.shared.u32 	%r134, [%r121+48];
	ld.shared.u32 	%r135, [%r121+52];
	ld.shared.u32 	%r136, [%r121+56];
	ld.shared.u32 	%r137, [%r121+60];
	ld.shared.u32 	%r138, [%r121+64];
	ld.shared.u32 	%r139, [%r121+68];
	ld.shared.u32 	%r140, [%r121+72];
	bar.sync 	0;
	setp.ne.s32 	%p22, %r1, 0;
	@%p22 bra 	$L__BB6_69;
	add.s32 	%r471, %r123, %r122;
	add.s32 	%r472, %r124, %r471;
	add.s32 	%r473, %r125, %r472;
	add.s32 	%r474, %r126, %r473;
	add.s32 	%r475, %r127, %r474;
	add.s32 	%r476, %r128, %r475;
	add.s32 	%r477, %r129, %r476;
	add.s32 	%r478, %r130, %r477;
	add.s32 	%r479, %r131, %r478;
	add.s32 	%r480, %r132, %r479;
	add.s32 	%r481, %r133, %r480;
	add.s32 	%r482, %r134, %r481;
	add.s32 	%r483, %r135, %r482;
	add.s32 	%r484, %r136, %r483;
	add.s32 	%r485, %r137, %r484;
	add.s32 	%r486, %r138, %r485;
	add.s32 	%r487, %r139, %r486;
	add.s32 	%r445, %r140, %r487;
	mov.b32 	%r443, 1;
	mov.b32 	%r468, 0;
	mov.b32 	%r470, -1;
	// begin inline asm
	{  .reg .s32 r0;  .reg .pred p;  shfl.sync.up.b32 r0|p, %r445, %r443, %r468, %r470;  @p add.s32 r0, r0, %r445;  mov.s32 %r441, r0;}
	// end inline asm
	mov.b32 	%r449, 2;
	// begin inline asm
	{  .reg .s32 r0;  .reg .pred p;  shfl.sync.up.b32 r0|p, %r441, %r449, %r468, %r470;  @p add.s32 r0, r0, %r441;  mov.s32 %r447, r0;}
	// end inline asm
	mov.b32 	%r455, 4;
	// begin inline asm
	{  .reg .s32 r0;  .reg .pred p;  shfl.sync.up.b32 r0|p, %r447, %r455, %r468, %r470;  @p add.s32 r0, r0, %r447;  mov.s32 %r453, r0;}
	// end inline asm
	mov.b32 	%r461, 8;
	// begin inline asm
	{  .reg .s32 r0;  .reg .pred p;  shfl.sync.up.b32 r0|p, %r453, %r461, %r468, %r470;  @p add.s32 r0, r0, %r453;  mov.s32 %r459, r0;}
	// end inline asm
	mov.b32 	%r467, 16;
	// begin inline asm
	{  .reg .s32 r0;  .reg .pred p;  shfl.sync.up.b32 r0|p, %r459, %r467, %r468, %r470;  @p add.s32 r0, r0, %r459;  mov.s32 %r465, r0;}
	// end inline asm
	setp.ne.s32 	%p65, %r242, 31;
	@%p65 bra 	$L__BB6_68;
	shl.b32 	%r488, %r119, 2;
	mov.u32 	%r489, _ZZN3cub18CUB_300001_SM_10006detail4scan16DeviceScanKernelINS2_10policy_hubIiiimN4cuda3std3__44plusIvEEE10Policy1000EPiSC_NS0_13ScanTileStateIiLb1EEES9_NS0_8NullTypeEmiLb0ESF_EEvT0_T1_T2_iT3_T4_T5_E12temp_storage;
	add.s32 	%r490, %r489, %r488;
	st.shared.u32 	[%r490+16], %r465;
$L__BB6_68:
	sub.s32 	%r491, %r465, %r445;
	bar.sync 	0;
	ld.shared.v4.u32 	{%r492, %r493, %r494, %r495}, [_ZZN3cub18CUB_300001_SM_10006detail4scan16DeviceScanKernelINS2_10policy_hubIiiimN4cuda3std3__44plusIvEEE10Policy1000EPiSC_NS0_13ScanTileStateIiLb1EEES9_NS0_8NullTypeEmiLb0ESF_EEvT0_T1_T2_iT3_T4_T5_E12temp_storage+16];
	add.s32 	%r496, %r493, %r492;
	setp.eq.s32 	%p66, %r119, 2;
	selp.b32 	%r497, %r496, %r492, %p66;
	add.s32 	%r498, %r496, %r494;
	setp.eq.s32 	%p67, %r119, 3;
	selp.b32 	%r499, %r498, %r497, %p67;
	add.s32 	%r500, %r498, %r495;
	setp.eq.s32 	%p68, %r119, 4;
	selp.b32 	%r501, %r500, %r499, %p68;
	ld.shared.v4.u32 	{%r502, %r503, %r504, %r505}, [_ZZN3cub18CUB_300001_SM_10006detail4scan16DeviceScanKernelINS2_10policy_hubIiiimN4cuda3std3__44plusIvEEE10Policy1000EPiSC_NS0_13ScanTileStateIiLb1EEES9_NS0_8NullTypeEmiLb0ESF_EEvT0_T1_T2_iT3_T4_T5_E12temp_storage+32];
	add.s32 	%r506, %r500, %r502;
	setp.eq.s32 	%p69, %r119, 5;
	selp.b32 	%r507, %r506, %r501, %p69;
	add.s32 	%r508, %r506, %r503;
	setp.eq.s32 	%p70, %r119, 6;
	selp.b32 	%r509, %r508, %r507, %p70;
	add.s32 	%r510, %r508, %r504;
	setp.eq.s32 	%p71, %r119, 7;
	selp.b32 	%r511, %r510, %r509, %p71;
	add.s32 	%r512, %r510, %r505;
	setp.eq.s32 	%p72, %r119, 8;
	selp.b32 	%r513, %r512, %r511, %p72;
	ld.shared.v4.u32 	{%r514, %r515, %r516, %r517}, [_ZZN3cub18CUB_300001_SM_10006detail4scan16DeviceScanKernelINS2_10policy_hubIiiimN4cuda3std3__44plusIvEEE10Policy1000EPiSC_NS0_13ScanTileStateIiLb1EEES9_NS0_8NullTypeEmiLb0ESF_EEvT0_T1_T2_iT3_T4_T5_E12temp_storage+48];
	add.s32 	%r518, %r512, %r514;
	setp.eq.s32 	%p73, %r119, 9;
	selp.b32 	%r519, %r518, %r513, %p73;
	add.s32 	%r520, %r518, %r515;
	setp.eq.s32 	%p74, %r119, 10;
	selp.b32 	%r521, %r520, %r519, %p74;
	add.s32 	%r522, %r520, %r516;
	setp.eq.s32 	%p75, %r119, 11;
	selp.b32 	%r523, %r522, %r521, %p75;
	add.s32 	%r524, %r522, %r517;
	setp.eq.s32 	%p76, %r119, 12;
	selp.b32 	%r525, %r524, %r523, %p76;
	setp.lt.u32 	%p77, %r74, 32;
	setp.eq.s32 	%p78, %r242, 0;
	selp.b32 	%r526, 0, %r491, %p78;
	add.s32 	%r527, %r525, %r526;
	selp.b32 	%r528, %r491, %r527, %p77;
	setp.eq.s32 	%p79, %r74, 0;
	selp.b32 	%r1016, 0, %r528, %p79;
	bra.uni 	$L__BB6_88;
$L__BB6_69:
	add.s32 	%r276, %r123, %r122;
	add.s32 	%r277, %r124, %r276;
	add.s32 	%r278, %r125, %r277;
	add.s32 	%r279, %r126, %r278;
	add.s32 	%r280, %r127, %r279;
	add.s32 	%r281, %r128, %r280;
	add.s32 	%r282, %r129, %r281;
	add.s32 	%r283, %r130, %r282;
	add.s32 	%r284, %r131, %r283;
	add.s32 	%r285, %r132, %r284;
	add.s32 	%r286, %r133, %r285;
	add.s32 	%r287, %r134, %r286;
	add.s32 	%r288, %r135, %r287;
	add.s32 	%r289, %r136, %r288;
	add.s32 	%r290, %r137, %r289;
	add.s32 	%r291, %r138, %r290;
	add.s32 	%r292, %r139, %r291;
	add.s32 	%r250, %r140, %r292;
	mov.b32 	%r248, 1;
	mov.b32 	%r273, 0;
	mov.b32 	%r275, -1;
	// begin inline asm
	{  .reg .s32 r0;  .reg .pred p;  shfl.sync.up.b32 r0|p, %r250, %r248, %r273, %r275;  @p add.s32 r0, r0, %r250;  mov.s32 %r246, r0;}
	// end inline asm
	mov.b32 	%r254, 2;
	// begin inline asm
	{  .reg .s32 r0;  .reg .pred p;  shfl.sync.up.b32 r0|p, %r246, %r254, %r273, %r275;  @p add.s32 r0, r0, %r246;  mov.s32 %r252, r0;}
	// end inline asm
	mov.b32 	%r260, 4;
	// begin inline asm
	{  .reg .s32 r0;  .reg .pred p;  shfl.sync.up.b32 r0|p, %r252, %r260, %r273, %r275;  @p add.s32 r0, r0, %r252;  mov.s32 %r258, r0;}
	// end inline asm
	mov.b32 	%r266, 8;
	// begin inline asm
	{  .reg .s32 r0;  .reg .pred p;  shfl.sync.up.b32 r0|p, %r258, %r266, %r273, %r275;  @p add.s32 r0, r0, %r258;  mov.s32 %r264, r0;}
	// end inline asm
	mov.b32 	%r272, 16;
	// begin inline asm
	{  .reg .s32 r0;  .reg .pred p;  shfl.sync.up.b32 r0|p, %r264, %r272, %r273, %r275;  @p add.s32 r0, r0, %r264;  mov.s32 %r270, r0;}
	// end inline asm
	setp.ne.s32 	%p23, %r242, 31;
	@%p23 bra 	$L__BB6_71;
	shl.b32 	%r293, %r119, 2;
	mov.u32 	%r294, _ZZN3cub18CUB_300001_SM_10006detail4scan16DeviceScanKernelINS2_10policy_hubIiiimN4cuda3std3__44plusIvEEE10Policy1000EPiSC_NS0_13ScanTileStateIiLb1EEES9_NS0_8NullTypeEmiLb0ESF_EEvT0_T1_T2_iT3_T4_T5_E12temp_storage;
	add.s32 	%r295, %r294, %r293;
	st.shared.u32 	[%r295+16], %r270;
$L__BB6_71:
	sub.s32 	%r296, %r270, %r250;
	bar.sync 	0;
	ld.shared.v4.u32 	{%r297, %r298, %r299, %r300}, [_ZZN3cub18CUB_300001_SM_10006detail4scan16DeviceScanKernelINS2_10policy_hubIiiimN4cuda3std3__44plusIvEEE10Policy1000EPiSC_NS0_13ScanTileStateIiLb1EEES9_NS0_8NullTypeEmiLb0ESF_EEvT0_T1_T2_iT3_T4_T5_E12temp_storage+16];
	add.s32 	%r301, %r298, %r297;
	setp.eq.s32 	%p24, %r119, 2;
	selp.b32 	%r302, %r301, %r297, %p24;
	add.s32 	%r303, %r301, %r299;
	setp.eq.s32 	%p25, %r119, 3;
	selp.b32 	%r304, %r303, %r302, %p25;
	add.s32 	%r305, %r303, %r300;
	setp.eq.s32 	%p26, %r119, 4;
	selp.b32 	%r306, %r305, %r304, %p26;
	ld.shared.v4.u32 	{%r307, %r308, %r309, %r310}, [_ZZN3cub18CUB_300001_SM_10006detail4scan16DeviceScanKernelINS2_10policy_hubIiiimN4cuda3std3__44plusIvEEE10Policy1000EPiSC_NS0_13ScanTileStateIiLb1EEES9_NS0_8NullTypeEmiLb0ESF_EEvT0_T1_T2_iT3_T4_T5_E12temp_storage+32];
	add.s32 	%r311, %r305, %r307;
	setp.eq.s32 	%p27, %r119, 5;
	selp.b32 	%r312, %r311, %r306, %p27;
	add.s32 	%r313, %r311, %r308;
	setp.eq.s32 	%p28, %r119, 6;
	selp.b32 	%r314, %r313, %r312, %p28;
	add.s32 	%r315, %r313, %r309;
	setp.eq.s32 	%p29, %r119, 7;
	selp.b32 	%r316, %r315, %r314, %p29;
	add.s32 	%r317, %r315, %r310;
	setp.eq.s32 	%p30, %r119, 8;
	selp.b32 	%r318, %r317, %r316, %p30;
	ld.shared.v4.u32 	{%r319, %r320, %r321, %r322}, [_ZZN3cub18CUB_300001_SM_10006detail4scan16DeviceScanKernelINS2_10policy_hubIiiimN4cuda3std3__44plusIvEEE10Policy1000EPiSC_NS0_13ScanTileStateIiLb1EEES9_NS0_8NullTypeEmiLb0ESF_EEvT0_T1_T2_iT3_T4_T5_E12temp_storage+48];
	add.s32 	%r323, %r317, %r319;
	setp.eq.s32 	%p31, %r119, 9;
	selp.b32 	%r324, %r323, %r318, %p31;
	add.s32 	%r325, %r323, %r320;
	setp.eq.s32 	%p32, %r119, 10;
	selp.b32 	%r326, %r325, %r324, %p32;
	add.s32 	%r327, %r325, %r321;
	setp.eq.s32 	%p33, %r119, 11;
	selp.b32 	%r328, %r327, %r326, %p33;
	add.s32 	%r329, %r327, %r322;
	setp.eq.s32 	%p34, %r119, 12;
	selp.b32 	%r330, %r329, %r328, %p34;
	ld.shared.u32 	%r331, [_ZZN3cub18CUB_300001_SM_10006detail4scan16DeviceScanKernelINS2_10policy_hubIiiimN4cuda3std3__44plusIvEEE10Policy1000EPiSC_NS0_13ScanTileStateIiLb1EEES9_NS0_8NullTypeEmiLb0ESF_EEvT0_T1_T2_iT3_T4_T5_E12temp_storage+64];
	add.s32 	%r146, %r329, %r331;
	setp.gt.u32 	%p35, %r74, 31;
	setp.lt.u32 	%p36, %r74, 32;
	setp.eq.s32 	%p37, %r242, 0;
	selp.b32 	%r332, 0, %r296, %p37;
	add.s32 	%r1015, %r330, %r332;
	selp.b32 	%r148, %r296, %r1015, %p36;
	@%p35 bra 	$L__BB6_87;
	setp.ne.s32 	%p38, %r74, 0;
	mul.wide.s32 	%rd39, %r1, 8;
	add.s64 	%rd10, %rd1, %rd39;
	@%p38 bra 	$L__BB6_74;
	st.shared.u32 	[_ZZN3cub18CUB_300001_SM_10006detail4scan16DeviceScanKernelINS2_10policy_hubIiiimN4cuda3std3__44plusIvEEE10Policy1000EPiSC_NS0_13ScanTileStateIiLb1EEES9_NS0_8NullTypeEmiLb0ESF_EEvT0_T1_T2_iT3_T4_T5_E12temp_storage+12], %r146;
	add.s64 	%rd40, %rd10, 256;
	mov.b32 	%r333, 100;
	// begin inline asm
	st.relaxed.gpu.v2.u32 [%rd40], {%r333, %r146};
	// end inline asm
$L__BB6_74:
	not.b32 	%r339, %r74;
	add.s32 	%r1011, %r1, %r339;
	mov.b32 	%r335, 550;
	// begin inline asm
	nanosleep.u32 %r335;
	// end inline asm
	mul.wide.s32 	%rd42, %r1011, 8;
	add.s64 	%rd43, %rd1, %rd42;
	add.s64 	%rd41, %rd43, 256;
	// begin inline asm
	ld.relaxed.gpu.v2.u32 {%r1012, %r1006}, [%rd41];
	// end inline asm
	mov.b32 	%r1007, 478;
$L__BB6_75:
	setp.eq.s32 	%p39, %r1012, 99;
	mov.b32 	%r340, -1;
	vote.sync.any.pred 	%p40, %p39, %r340;
	not.pred 	%p41, %p40;
	@%p41 bra 	$L__BB6_77;
	// begin inline asm
	nanosleep.u32 %r1007;
	// end inline asm
	shr.u32 	%r1007, %r1007, 1;
	// begin inline asm
	ld.relaxed.gpu.v2.u32 {%r1012, %r1006}, [%rd41];
	// end inline asm
	bra.uni 	$L__BB6_75;
$L__BB6_77:
	setp.eq.s32 	%p42, %r1012, 101;
	mov.b32 	%r367, -1;
	vote.sync.ballot.b32 	%r369, %p42, %r367;
	// begin inline asm
	mov.u32 %r342, %lanemask_ge;
	// end inline asm
	and.b32  	%r370, %r369, %r342;
	or.b32  	%r371, %r370, -2147483648;
	add.s32 	%r372, %r371, -1;
	not.b32 	%r373, %r371;
	and.b32  	%r374, %r373, %r372;
	popc.b32 	%r346, %r374;
	mov.b32 	%r345, 1;
	// begin inline asm
	shfl.sync.down.b32 %r343, %r1006, %r345, %r346, %r367;
	// end inline asm
	setp.lt.s32 	%p44, %r242, %r346;
	selp.b32 	%r375, %r343, 0, %p44;
	add.s32 	%r349, %r375, %r1006;
	mov.b32 	%r350, 2;
	// begin inline asm
	shfl.sync.down.b32 %r348, %r349, %r350, %r346, %r367;
	// end inline asm
	add.s32 	%r376, %r242, 2;
	setp.gt.s32 	%p45, %r376, %r346;
	selp.b32 	%r377, 0, %r348, %p45;
	add.s32 	%r354, %r349, %r377;
	mov.b32 	%r355, 4;
	// begin inline asm
	shfl.sync.down.b32 %r353, %r354, %r355, %r346, %r367;
	// end inline asm
	add.s32 	%r378, %r242, 4;
	setp.gt.s32 	%p46, %r378, %r346;
	selp.b32 	%r379, 0, %r353, %p46;
	add.s32 	%r359, %r354, %r379;
	mov.b32 	%r360, 8;
	// begin inline asm
	shfl.sync.down.b32 %r358, %r359, %r360, %r346, %r367;
	// end inline asm
	add.s32 	%r380, %r242, 8;
	setp.gt.s32 	%p47, %r380, %r346;
	selp.b32 	%r381, 0, %r358, %p47;
	add.s32 	%r364, %r359, %r381;
	mov.b32 	%r365, 16;
	// begin inline asm
	shfl.sync.down.b32 %r363, %r364, %r365, %r346, %r367;
	// end inline asm
	add.s32 	%r382, %r242, 16;
	setp.gt.s32 	%p48, %r382, %r346;
	selp.b32 	%r383, 0, %r363, %p48;
	add.s32 	%r1008, %r364, %r383;
	add.s64 	%rd11, %rd1, 256;
	mov.b32 	%r1009, 478;
$L__BB6_78:
	setp.ne.s32 	%p49, %r1012, 101;
	mov.b32 	%r384, -1;
	vote.sync.all.pred 	%p50, %p49, %r384;
	not.pred 	%p51, %p50;
	@%p51 bra 	$L__BB6_83;
	shr.u32 	%r1009, %r1009, 1;
	mul.wide.s32 	%rd46, %r1011, 8;
	add.s64 	%rd47, %rd11, %rd46;
	add.s64 	%rd45, %rd47, -256;
	// begin inline asm
	ld.relaxed.gpu.v2.u32 {%r1012, %r1013}, [%rd45];
	// end inline asm
	mov.u32 	%r1014, %r1009;
$L__BB6_80:
	setp.eq.s32 	%p55, %r1012, 99;
	mov.b32 	%r392, -1;
	vote.sync.any.pred 	%p56, %p55, %r392;
	not.pred 	%p57, %p56;
	@%p57 bra 	$L__BB6_82;
	// begin inline asm
	nanosleep.u32 %r1014;
	// end inline asm
	shr.u32 	%r1014, %r1014, 1;
	// begin inline asm
	ld.relaxed.gpu.v2.u32 {%r1012, %r1013}, [%rd45];
	// end inline asm
	bra.uni 	$L__BB6_80;
$L__BB6_82:
	setp.eq.s32 	%p58, %r1012, 101;
	mov.b32 	%r418, -1;
	vote.sync.ballot.b32 	%r419, %p58, %r418;
	and.b32  	%r420, %r419, %r342;
	or.b32  	%r421, %r420, -2147483648;
	add.s32 	%r422, %r421, -1;
	not.b32 	%r423, %r421;
	and.b32  	%r424, %r423, %r422;
	popc.b32 	%r397, %r424;
	mov.b32 	%r396, 1;
	// begin inline asm
	shfl.sync.down.b32 %r394, %r1013, %r396, %r397, %r418;
	// end inline asm
	setp.lt.s32 	%p60, %r242, %r397;
	selp.b32 	%r425, %r394, 0, %p60;
	add.s32 	%r400, %r425, %r1013;
	mov.b32 	%r401, 2;
	// begin inline asm
	shfl.sync.down.b32 %r399, %r400, %r401, %r397, %r418;
	// end inline asm
	add.s32 	%r426, %r242, 2;
	setp.gt.s32 	%p61, %r426, %r397;
	selp.b32 	%r427, 0, %r399, %p61;
	add.s32 	%r405, %r400, %r427;
	mov.b32 	%r406, 4;
	// begin inline asm
	shfl.sync.down.b32 %r404, %r405, %r406, %r397, %r418;
	// end inline asm
	add.s32 	%r428, %r242, 4;
	setp.gt.s32 	%p62, %r428, %r397;
	selp.b32 	%r429, 0, %r404, %p62;
	add.s32 	%r410, %r405, %r429;
	mov.b32 	%r411, 8;
	// begin inline asm
	shfl.sync.down.b32 %r409, %r410, %r411, %r397, %r418;
	// end inline asm
	add.s32 	%r430, %r242, 8;
	setp.gt.s32 	%p63, %r430, %r397;
	selp.b32 	%r431, 0, %r409, %p63;
	add.s32 	%r415, %r410, %r431;
	mov.b32 	%r416, 16;
	// begin inline asm
	shfl.sync.down.b32 %r414, %r415, %r416, %r397, %r418;
	// end inline asm
	add.s32 	%r432, %r242, 16;
	setp.gt.s32 	%p64, %r432, %r397;
	selp.b32 	%r433, 0, %r414, %p64;
	add.s32 	%r434, %r433, %r1008;
	add.s32 	%r1008, %r434, %r415;
	add.s32 	%r1011, %r1011, -32;
	bra.uni 	$L__BB6_78;
$L__BB6_83:
	@%p38 bra 	$L__BB6_85;
	add.s32 	%r387, %r1008, %r146;
	add.s64 	%rd44, %rd10, 256;
	mov.b32 	%r386, 101;
	// begin inline asm
	st.relaxed.gpu.v2.u32 [%rd44], {%r386, %r387};
	// end inline asm
	st.shared.u32 	[_ZZN3cub18CUB_300001_SM_10006detail4scan16DeviceScanKernelINS2_10policy_hubIiiimN4cuda3std3__44plusIvEEE10Policy1000EPiSC_NS0_13ScanTileStateIiLb1EEES9_NS0_8NullTypeEmiLb0ESF_EEvT0_T1_T2_iT3_T4_T5_E12temp_storage+4], %r1008;
	st.shared.u32 	[_ZZN3cub18CUB_300001_SM_10006detail4scan16DeviceScanKernelINS2_10policy_hubIiiimN4cuda3std3__44plusIvEEE10Policy1000EPiSC_NS0_13ScanTileStateIiLb1EEES9_NS0_8NullTypeEmiLb0ESF_EEvT0_T1_T2_iT3_T4_T5_E12temp_storage+8], %r387;
$L__BB6_85:
	setp.ne.s32 	%p53, %r242, 0;
	mov.u32 	%r1015, %r148;
	@%p53 bra 	$L__BB6_87;
	st.shared.u32 	[_ZZN3cub18CUB_300001_SM_10006detail4scan16DeviceScanKernelINS2_10policy_hubIiiimN4cuda3std3__44plusIvEEE10Policy1000EPiSC_NS0_13ScanTileStateIiLb1EEES9_NS0_8NullTypeEmiLb0ESF_EEvT0_T1_T2_iT3_T4_T5_E12temp_storage+84], %r1008;
	mov.u32 	%r1015, %r1008;
$L__BB6_87:
	bar.sync 	0;
	setp.eq.s32 	%p54, %r74, 0;
	ld.shared.u32 	%r388, [_ZZN3cub18CUB_300001_SM_10006detail4scan16DeviceScanKernelINS2_10policy_hubIiiimN4cuda3std3__44plusIvEEE10Policy1000EPiSC_NS0_13ScanTileStateIiLb1EEES9_NS0_8NullTypeEmiLb0ESF_EEvT0_T1_T2_iT3_T4_T5_E12temp_storage+84];
	selp.b32 	%r389, 0, %r388, %p54;
	add.s32 	%r1016, %r389, %r1015;
$L__BB6_88:
	add.s32 	%r529, %r1016, %r122;
	add.s32 	%r530, %r123, %r529;
	add.s32 	%r531, %r124, %r530;
	add.s32 	%r532, %r125, %r531;
	add.s32 	%r533, %r126, %r532;
	add.s32 	%r534, %r127, %r533;
	add.s32 	%r535, %r128, %r534;
	add.s32 	%r536, %r129, %r535;
	add.s32 	%r537, %r130, %r536;
	add.s32 	%r538, %r131, %r537;
	add.s32 	%r539, %r132, %r538;
	add.s32 	%r540, %r133, %r539;
	add.s32 	%r541, %r134, %r540;
	add.s32 	%r542, %r135, %r541;
	add.s32 	%r543, %r136, %r542;
	add.s32 	%r544, %r137, %r543;
	add.s32 	%r545, %r138, %r544;
	add.s32 	%r546, %r139, %r545;
	add.s32 	%r547, %r140, %r546;
	bar.sync 	0;
	st.shared.u32 	[%r121], %r529;
	st.shared.u32 	[%r121+4], %r530;
	st.shared.u32 	[%r121+8], %r531;
	st.shared.u32 	[%r121+12], %r532;
	st.shared.u32 	[%r121+16], %r533;
	st.shared.u32 	[%r121+20], %r534;
	st.shared.u32 	[%r121+24], %r535;
	st.shared.u32 	[%r121+28], %r536;
	st.shared.u32 	[%r121+32], %r537;
	st.shared.u32 	[%r121+36], %r538;
	st.shared.u32 	[%r121+40], %r539;
	st.shared.u32 	[%r121+44], %r540;
	st.shared.u32 	[%r121+48], %r541;
	st.shared.u32 	[%r121+52], %r542;
	st.shared.u32 	[%r121+56], %r543;
	st.shared.u32 	[%r121+60], %r544;
	st.shared.u32 	[%r121+64], %r545;
	st.shared.u32 	[%r121+68], %r546;
	st.shared.u32 	[%r121+72], %r547;
	bar.warp.sync 	-1;
	ld.shared.u32 	%r182, [%r120];
	ld.shared.u32 	%r183, [%r120+128];
	ld.shared.u32 	%r184, [%r120+256];
	ld.shared.u32 	%r185, [%r120+384];
	ld.shared.u32 	%r186, [%r120+512];
	ld.shared.u32 	%r187, [%r120+640];
	ld.shared.u32 	%r188, [%r120+768];
	ld.shared.u32 	%r189, [%r120+896];
	ld.shared.u32 	%r190, [%r120+1024];
	ld.shared.u32 	%r191, [%r120+1152];
	ld.shared.u32 	%r192, [%r120+1280];
	ld.shared.u32 	%r193, [%r120+1408];
	ld.shared.u32 	%r194, [%r120+1536];
	ld.shared.u32 	%r195, [%r120+1664];
	ld.shared.u32 	%r196, [%r120+1792];
	ld.shared.u32 	%r197, [%r120+1920];
	ld.shared.u32 	%r198, [%r120+2048];
	ld.shared.u32 	%r199, [%r120+2176];
	ld.shared.u32 	%r200, [%r120+2304];
	setp.ne.s32 	%p80, %r74, 0;
	@%p80 bra 	$L__BB6_90;
	st.volatile.shared.u32 	[_ZZN3cub18CUB_300001_SM_10006detail4scan16DeviceScanKernelINS2_10policy_hubIiiimN4cuda3std3__44plusIvEEE10Policy1000EPiSC_NS0_13ScanTileStateIiLb1EEES9_NS0_8NullTypeEmiLb0ESF_EEvT0_T1_T2_iT3_T4_T5_E12temp_storage+31616], %r72;
$L__BB6_90:
	ld.param.u64 	%rd92, [_ZN3cub18CUB_300001_SM_10006detail4scan16DeviceScanKernelINS2_10policy_hubIiiimN4cuda3std3__44plusIvEEE10Policy1000EPiSC_NS0_13ScanTileStateIiLb1EEES9_NS0_8NullTypeEmiLb0ESF_EEvT0_T1_T2_iT3_T4_T5__param_1];
	bar.sync 	0;
	ld.volatile.shared.u32 	%r201, [_ZZN3cub18CUB_300001_SM_10006detail4scan16DeviceScanKernelINS2_10policy_hubIiiimN4cuda3std3__44plusIvEEE10Policy1000EPiSC_NS0_13ScanTileStateIiLb1EEES9_NS0_8NullTypeEmiLb0ESF_EEvT0_T1_T2_iT3_T4_T5_E12temp_storage+31616];
	setp.ge.s32 	%p81, %r75, %r201;
	cvt.u64.u32 	%rd52, %r75;
	add.s64 	%rd53, %rd2, %rd52;
	cvta.to.global.u64 	%rd54, %rd92;
	shl.b64 	%rd55, %rd53, 2;
	add.s64 	%rd13, %rd54, %rd55;
	@%p81 bra 	$L__BB6_92;
	st.global.u32 	[%rd13], %r182;
$L__BB6_92:
	setp.ge.s32 	%p82, %r78, %r201;
	@%p82 bra 	$L__BB6_94;
	st.global.u32 	[%rd13+128], %r183;
$L__BB6_94:
	mov.u32 	%r548, %tid.x;
	and.b32  	%r549, %r548, 992;
	mul.lo.s32 	%r550, %r549, 19;
	and.b32  	%r551, %r548, 31;
	or.b32  	%r552, %r550, %r551;
	add.s32 	%r553, %r552, 64;
	setp.ge.s32 	%p83, %r553, %r201;
	@%p83 bra 	$L__BB6_96;
	st.global.u32 	[%rd13+256], %r184;
$L__BB6_96:
	add.s32 	%r559, %r552, 96;
	setp.ge.s32 	%p84, %r559, %r201;
	@%p84 bra 	$L__BB6_98;
	st.global.u32 	[%rd13+384], %r185;
$L__BB6_98:
	add.s32 	%r565, %r552, 128;
	setp.ge.s32 	%p85, %r565, %r201;
	@%p85 bra 	$L__BB6_100;
	st.global.u32 	[%rd13+512], %r186;
$L__BB6_100:
	add.s32 	%r571, %r552, 160;
	setp.ge.s32 	%p86, %r571, %r201;
	@%p86 bra 	$L__BB6_102;
	st.global.u32 	[%rd13+640], %r187;
$L__BB6_102:
	add.s32 	%r577, %r552, 192;
	setp.ge.s32 	%p87, %r577, %r201;
	@%p87 bra 	$L__BB6_104;
	st.global.u32 	[%rd13+768], %r188;
$L__BB6_104:
	add.s32 	%r583, %r552, 224;
	setp.ge.s32 	%p88, %r583, %r201;
	@%p88 bra 	$L__BB6_106;
	st.global.u32 	[%rd13+896], %r189;
$L__BB6_106:
	setp.ge.s32 	%p89, %r93, %r201;
	@%p89 bra 	$L__BB6_108;
	st.global.u32 	[%rd13+1024], %r190;
$L__BB6_108:
	setp.ge.s32 	%p90, %r96, %r201;
	@%p90 bra 	$L__BB6_110;
	st.global.u32 	[%rd13+1152], %r191;
$L__BB6_110:
	add.s32 	%r589, %r552, 320;
	setp.ge.s32 	%p91, %r589, %r201;
	@%p91 bra 	$L__BB6_112;
	st.global.u32 	[%rd13+1280], %r192;
$L__BB6_112:
	add.s32 	%r595, %r552, 352;
	setp.ge.s32 	%p92, %r595, %r201;
	@%p92 bra 	$L__BB6_114;
	st.global.u32 	[%rd13+1408], %r193;
$L__BB6_114:
	add.s32 	%r601, %r552, 384;
	setp.ge.s32 	%p93, %r601, %r201;
	@%p93 bra 	$L__BB6_116;
	st.global.u32 	[%rd13+1536], %r194;
$L__BB6_116:
	add.s32 	%r607, %r552, 416;
	setp.ge.s32 	%p94, %r607, %r201;
	@%p94 bra 	$L__BB6_118;
	st.global.u32 	[%rd13+1664], %r195;
$L__BB6_118:
	add.s32 	%r613, %r552, 448;
	setp.ge.s32 	%p95, %r613, %r201;
	@%p95 bra 	$L__BB6_120;
	st.global.u32 	[%rd13+1792], %r196;
$L__BB6_120:
	add.s32 	%r619, %r552, 480;
	setp.ge.s32 	%p96, %r619, %r201;
	@%p96 bra 	$L__BB6_122;
	st.global.u32 	[%rd13+1920], %r197;
$L__BB6_122:
	add.s32 	%r625, %r552, 512;
	setp.ge.s32 	%p97, %r625, %r201;
	@%p97 bra 	$L__BB6_124;
	st.global.u32 	[%rd13+2048], %r198;
$L__BB6_124:
	add.s32 	%r631, %r552, 544;
	setp.ge.s32 	%p98, %r631, %r201;
	@%p98 bra 	$L__BB6_126;
	st.global.u32 	[%rd13+2176], %r199;
$L__BB6_126:
	setp.ge.s32 	%p99, %r115, %r201;
	@%p99 bra 	$L__BB6_128;
	st.global.u32 	[%rd13+2304], %r200;
$L__BB6_128:
	ret;

}


// ===== COMPILED SASS (sm_100) =====

	.target	sm_100

	.elftype	@"ET_EXEC"


//--------------------- .note.nv.tkinfo           --------------------------
	.section	.note.nv.tkinfo,"",@"SHT_NOTE"
	.sectionflags	@"SHF_NOTE_NV_TKINFO"
	.tkinfo
        /*0018*/ 	.word	0x00000002
        /*0030*/ 	.string	""
        /*0030*/ 	.string	"ptxas"
        /*0030*/ 	.string	"Cuda compilation tools, release 13.0, V13.0.88"
        /*0030*/ 	.string	"Build cuda_13.0.r13.0/compiler.36424714_0"
        /*0030*/ 	.string	"-arch sm_100 -m 64 "



//--------------------- .note.nv.cuinfo           --------------------------
	.section	.note.nv.cuinfo,"",@"SHT_NOTE"
	.sectionflags	@"SHF_NOTE_NV_CUINFO"
        /*0018*/ 	.short	0x0002
        /*001a*/ 	.short	0x0064
        /*001c*/ 	.short	0x0082
	.zero		2


//--------------------- .nv.info                  --------------------------
	.section	.nv.info,"",@"SHT_CUDA_INFO"
	.align	4


	//----- nvinfo : EIATTR_REGCOUNT
	.align		4
        /*0000*/ 	.byte	0x04, 0x2f
        /*0002*/ 	.short	(.L_46 - .L_45)
	.align		4
.L_45:
        /*0004*/ 	.word	index@(_Z4randiPj)
        /*0008*/ 	.word	0x0000000a


	//----- nvinfo : EIATTR_FRAME_SIZE
	.align		4
.L_46:
        /*000c*/ 	.byte	0x04, 0x11
        /*000e*/ 	.short	(.L_48 - .L_47)
	.align		4
.L_47:
        /*0010*/ 	.word	index@(_Z4randiPj)
        /*0014*/ 	.word	0x00000000


	//----- nvinfo : EIATTR_REGCOUNT
	.align		4
.L_48:
        /*0018*/ 	.byte	0x04, 0x2f
        /*001a*/ 	.short	(.L_50 - .L_49)
	.align		4
.L_49:
        /*001c*/ 	.word	index@(_Z16collectHistogramiPjPii)
        /*0020*/ 	.word	0x00000011


	//----- nvinfo : EIATTR_FRAME_SIZE
	.align		4
.L_50:
        /*0024*/ 	.byte	0x04, 0x11
        /*0026*/ 	.short	(.L_52 - .L_51)
	.align		4
.L_51:
        /*0028*/ 	.word	index@(_Z16collectHistogramiPjPii)
        /*002c*/ 	.word	0x00000000


	//----- nvinfo : EIATTR_REGCOUNT
	.align		4
.L_52:
        /*0030*/ 	.byte	0x04, 0x2f
        /*0032*/ 	.short	(.L_54 - .L_53)
	.align		4
.L_53:
        /*0034*/ 	.word	index@(_Z8relocateiijPjS_)
        /*0038*/ 	.word	0x0000000e


	//----- nvinfo : EIATTR_FRAME_SIZE
	.align		4
.L_54:
        /*003c*/ 	.byte	0x04, 0x11
        /*003e*/ 	.short	(.L_56 - .L_55)
	.align		4
.L_55:
        /*0040*/ 	.word	index@(_Z8relocateiijPjS_)
        /*0044*/ 	.word	0x00000000


	//----- nvinfo : EIATTR_REGCOUNT
	.align		4
.L_56:
        /*0048*/ 	.byte	0x04, 0x2f
        /*004a*/ 	.short	(.L_58 - .L_57)
	.align		4
.L_57:
        /*004c*/ 	.word	index@(_ZN3cub18CUB_300001_SM_10006detail11EmptyKernelIvEEvv)
        /*0050*/ 	.word	0x00000004


	//----- nvinfo : EIATTR_FRAME_SIZE
	.align		4
.L_58:
        /*0054*/ 	.byte	0x04, 0x11
        /*0056*/ 	.short	(.L_60 - .L_59)
	.align		4
.L_59:
        /*0058*/ 	.word	index@(_ZN3cub18CUB_300001_SM_10006detail11EmptyKernelIvEEvv)
        /*005c*/ 	.word	0x00000000


	//----- nvinfo : EIATTR_REGCOUNT
	.align		4
.L_60:
        /*0060*/ 	.byte	0x04, 0x2f
        /*0062*/ 	.short	(.L_62 - .L_61)
	.align		4
.L_61:
        /*0064*/ 	.word	index@(_ZN3cub18CUB_300001_SM_10006detail4scan20DeviceScanInitKernelINS0_13ScanTileStateIiLb1EEEEEvT_i)
        /*0068*/ 	.word	0x00000008


	//----- nvinfo : EIATTR_FRAME_SIZE
	.align		4
.L_62:
        /*006c*/ 	.byte	0x04, 0x11
        /*006e*/ 	.short	(.L_64 - .L_63)
	.align		4
.L_63:
        /*0070*/ 	.word	index@(_ZN3cub18CUB_300001_SM_10006detail4scan20DeviceScanInitKernelINS0_13ScanTileStateIiLb1EEEEEvT_i)
        /*0074*/ 	.word	0x00000000


	//----- nvinfo : EIATTR_REGCOUNT
	.align		4
.L_64:
        /*0078*/ 	.byte	0x04, 0x2f
        /*007a*/ 	.short	(.L_66 - .L_65)
	.align		4
.L_65:
        /*007c*/ 	.word	index@(_ZN3cub18CUB_300001_SM_10006detail4scan16DeviceScanKernelINS2_10policy_hubIiiijN4cuda3std3__44plusIvEEE10Policy1000EPiSC_NS0_13ScanTileStateIiLb1EEES9_NS0_8NullTypeEjiLb0ESF_EEvT0_T1_T2_iT3_T4_T5_)
        /*0080*/ 	.word	0x00000038


	//----- nvinfo : EIATTR_FRAME_SIZE
	.align		4
.L_66:
        /*0084*/ 	.byte	0x04, 0x11
        /*0086*/ 	.short	(.L_68 - .L_67)
	.align		4
.L_67:
        /*0088*/ 	.word	index@(_ZN3cub18CUB_300001_SM_10006detail4scan16DeviceScanKernelINS2_10policy_hubIiiijN4cuda3std3__44plusIvEEE10Policy1000EPiSC_NS0_13ScanTileStateIiLb1EEES9_NS0_8NullTypeEjiLb0ESF_EEvT0_T1_T2_iT3_T4_T5_)
        /*008c*/ 	.word	0x00000000


	//----- nvinfo : EIATTR_REGCOUNT
	.align		4
.L_68:
        /*0090*/ 	.byte	0x04, 0x2f
        /*0092*/ 	.short	(.L_70 - .L_69)
	.align		4
.L_69:
        /*0094*/ 	.word	index@(_ZN3cub18CUB_300001_SM_10006detail4scan16DeviceScanKernelINS2_10policy_hubIiiimN4cuda3std3__44plusIvEEE10Policy1000EPiSC_NS0_13ScanTileStateIiLb1EEES9_NS0_8NullTypeEmiLb0ESF_EEvT0_T1_T2_iT3_T4_T5_)
        /*0098*/ 	.word	0x00000030


	//----- nvinfo : EIATTR_FRAME_SIZE
	.align		4
.L_70:
        /*009c*/ 	.byte	0x04, 0x11
        /*009e*/ 	.short	(.L_72 - .L_71)
	.align		4
.L_71:
        /*00a0*/ 	.word	index@(_ZN3cub18CUB_300001_SM_10006detail4scan16DeviceScanKernelINS2_10policy_hubIiiimN4cuda3std3__44plusIvEEE10Policy1000EPiSC_NS0_13ScanTileStateIiLb1EEES9_NS0_8NullTypeEmiLb0ESF_EEvT0_T1_T2_iT3_T4_T5_)
        /*00a4*/ 	.word	0x00000000


	//----- nvinfo : EIATTR_MIN_STACK_SIZE
	.align		4
.L_72:
        /*00a8*/ 	.byte	0x04, 0x12
        /*00aa*/ 	.short	(.L_74 - .L_73)
	.align		4
.L_73:
        /*00ac*/ 	.word	index@(_ZN3cub18CUB_300001_SM_10006detail4scan16DeviceScanKernelINS2_10policy_hubIiiimN4cuda3std3__44plusIvEEE10Policy1000EPiSC_NS0_13ScanTileStateIiLb1EEES9_NS0_8NullTypeEmiLb0ESF_EEvT0_T1_T2_iT3_T4_T5_)
        /*00b0*/ 	.word	0x00000000


	//----- nvinfo : EIATTR_MIN_STACK_SIZE
	.align		4
.L_74:
        /*00b4*/ 	.byte	0x04, 0x12
        /*00b6*/ 	.short	(.L_76 - .L_75)
	.align		4
.L_75:
        /*00b8*/ 	.word	index@(_ZN3cub18CUB_300001_SM_10006detail4scan16DeviceScanKernelINS2_10policy_hubIiiijN4cuda3std3__44plusIvEEE10Policy1000EPiSC_NS0_13ScanTileStateIiLb1EEES9_NS0_8NullTypeEjiLb0ESF_EEvT0_T1_T2_iT3_T4_T5_)
        /*00bc*/ 	.word	0x00000000


	//----- nvinfo : EIATTR_MIN_STACK_SIZE
	.align		4
.L_76:
        /*00c0*/ 	.byte	0x04, 0x12
        /*00c2*/ 	.short	(.L_78 - .L_77)
	.align		4
.L_77:
        /*00c4*/ 	.word	index@(_ZN3cub18CUB_300001_SM_10006detail4scan20DeviceScanInitKernelINS0_13ScanTileStateIiLb1EEEEEvT_i)
        /*00c8*/ 	.word	0x00000000


	//----- nvinfo : EIATTR_MIN_STACK_SIZE
	.align		4
.L_78:
        /*00cc*/ 	.byte	0x04, 0x12
        /*00ce*/ 	.short	(.L_80 - .L_79)
	.align		4
.L_79:
        /*00d0*/ 	.word	index@(_ZN3cub18CUB_300001_SM_10006detail11EmptyKernelIvEEvv)
        /*00d4*/ 	.word	0x00000000


	//----- nvinfo : EIATTR_MIN_STACK_SIZE
	.align		4
.L_80:
        /*00d8*/ 	.byte	0x04, 0x12
        /*00da*/ 	.short	(.L_82 - .L_81)
	.align		4
.L_81:
        /*00dc*/ 	.word	index@(_Z8relocateiijPjS_)
        /*00e0*/ 	.word	0x00000000


	//----- nvinfo : EIATTR_MIN_STACK_SIZE
	.align		4
.L_82:
        /*00e4*/ 	.byte	0x04, 0x12
        /*00e6*/ 	.short	(.L_84 - .L_83)
	.align		4
.L_83:
        /*00e8*/ 	.word	index@(_Z16collectHistogramiPjPii)
        /*00ec*/ 	.word	0x00000000


	//----- nvinfo : EIATTR_MIN_STACK_SIZE
	.align		4
.L_84:
        /*00f0*/ 	.byte	0x04, 0x12
        /*00f2*/ 	.short	(.L_86 - .L_85)
	.align		4
.L_85:
        /*00f4*/ 	.word	index@(_Z4randiPj)
        /*00f8*/ 	.word	0x00000000
.L_86:


//--------------------- .nv.compat                --------------------------
	.section	.nv.compat,"",@"SHT_CUDA_COMPAT_INFO"
	.align	4
        /*0000*/ 	.byte	0x02, 0x09, 0x00, 0x00, 0x02, 0x02, 0x01, 0x00, 0x02, 0x05, 0x05, 0x00, 0x03, 0x07, 0x01, 0x01
        /*0010*/ 	.byte	0x02, 0x03, 0x00, 0x00, 0x02, 0x06, 0x01, 0x00, 0x04, 0x0b, 0x08, 0x00, 0x09, 0x00, 0x00, 0x00
        /*0020*/ 	.byte	0x00, 0x00, 0x00, 0x00


//--------------------- .nv.info._ZN3cub18CUB_300001_SM_10006detail4scan16DeviceScanKernelINS2_10policy_hubIiiimN4cuda3std3__44plusIvEEE10Policy1000EPiSC_NS0_13ScanTileStateIiLb1EEES9_NS0_8NullTypeEmiLb0ESF_EEvT0_T1_T2_iT3_T4_T5_ --------------------------
	.section	.nv.info._ZN3cub18CUB_300001_SM_10006detail4scan16DeviceScanKernelINS2_10policy_hubIiiimN4cuda3std3__44plusIvEEE10Policy1000EPiSC_NS0_13ScanTileStateIiLb1EEES9_NS0_8NullTypeEmiLb0ESF_EEvT0_T1_T2_iT3_T4_T5_,"",@"SHT_CUDA_INFO"
	.sectionflags	@""
	.align	4


	//----- nvinfo : EIATTR_CUDA_API_VERSION
	.align		4
        /*0000*/ 	.byte	0x04, 0x37
        /*0002*/ 	.short	(.L_88 - .L_87)
.L_87:
        /*0004*/ 	.word	0x00000082


	//----- nvinfo : EIATTR_KPARAM_INFO
	.align		4
.L_88:
        /*0008*/ 	.byte	0x04, 0x17
        /*000a*/ 	.short	(.L_90 - .L_89)
.L_89:
        /*000c*/ 	.word	0x00000000
        /*0010*/ 	.short	0x0006
        /*0012*/ 	.short	0x0020
        /*0014*/ 	.byte	0x00, 0xf0, 0x21, 0x00


	//----- nvinfo : EIATTR_KPARAM_INFO
	.align		4
.L_90:
        /*0018*/ 	.byte	0x04, 0x17
        /*001a*/ 	.short	(.L_92 - .L_91)
.L_91:
        /*001c*/ 	.word	0x00000000
        /*0020*/ 	.short	0x0005
        /*0022*/ 	.short	0x001d
        /*0024*/ 	.byte	0x00, 0xf0, 0x05, 0x00


	//----- nvinfo : EIATTR_KPARAM_INFO
	.align		4
.L_92:
        /*0028*/ 	.byte	0x04, 0x17
        /*002a*/ 	.short	(.L_94 - .L_93)
.L_93:
        /*002c*/ 	.word	0x00000000
        /*0030*/ 	.short	0x0004
        /*0032*/ 	.short	0x001c
        /*0034*/ 	.byte	0x00, 0xf0, 0x05, 0x00


	//----- nvinfo : EIATTR_KPARAM_INFO
	.align		4
.L_94:
        /*0038*/ 	.byte	0x04, 0x17
        /*003a*/ 	.short	(.L_96 - .L_95)
.L_95:
        /*003c*/ 	.word	0x00000000
        /*0040*/ 	.short	0x0003
        /*0042*/ 	.short	0x0018
        /*0044*/ 	.byte	0x00, 0xf0, 0x11, 0x00


	//----- nvinfo : EIATTR_KPARAM_INFO
	.align		4
.L_96:
        /*0048*/ 	.byte	0x04, 0x17
        /*004a*/ 	.short	(.L_98 - .L_97)
.L_97:
        /*004c*/ 	.word	0x00000000
        /*0050*/ 	.short	0x0002
        /*0052*/ 	.short	0x0010
        /*0054*/ 	.byte	0x00, 0xf0, 0x21, 0x00


	//----- nvinfo : EIATTR_KPARAM_INFO
	.align		4
.L_98:
        /*0058*/ 	.byte	0x04, 0x17
        /*005a*/ 	.short	(.L_100 - .L_99)
.L_99:
        /*005c*/ 	.word	0x00000000
        /*0060*/ 	.short	0x0001
        /*0062*/ 	.short	0x0008
        /*0064*/ 	.byte	0x00, 0xf5, 0x21, 0x00


	//----- nvinfo : EIATTR_KPARAM_INFO
	.align		4
.L_100:
        /*0068*/ 	.byte	0x04, 0x17
        /*006a*/ 	.short	(.L_102 - .L_101)
.L_101:
        /*006c*/ 	.word	0x00000000
        /*0070*/ 	.short	0x0000
        /*0072*/ 	.short	0x0000
        /*0074*/ 	.byte	0x00, 0xf5, 0x21, 0x00


	//----- nvinfo : EIATTR_SPARSE_MMA_MASK
	.align		4
.L_102:
        /*0078*/ 	.byte	0x03, 0x50
        /*007a*/ 	.short	0x0000


	//----- nvinfo : EIATTR_MAXREG_COUNT
	.align		4
        /*007c*/ 	.byte	0x03, 0x1b
        /*007e*/ 	.short	0x0080


	//----- nvinfo : EIATTR_NUM_BARRIERS
	.align		4
        /*0080*/ 	.byte	0x02, 0x4c
        /*0082*/ 	.byte	0x01
	.zero		1


	//----- nvinfo : EIATTR_MERCURY_ISA_VERSION
	.align		4
        /*0084*/ 	.byte	0x03, 0x5f
        /*0086*/ 	.short	0x0101


	//----- nvinfo : EIATTR_COOP_GROUP_MASK_REGIDS
	.align		4
        /*0088*/ 	.byte	0x04, 0x29
        /*008a*/ 	.short	(.L_104 - .L_103)


	//   ....[0]....
.L_103:
        /*008c*/ 	.word	0xffffffff


	//   ....[1]....
        /*0090*/ 	.word	0xffffffff


	//   ....[2]....
        /*0094*/ 	.word	0xffffffff


	//   ....[3]....
        /*0098*/ 	.word	0xffffffff


	//   ....[4]....
        /*009c*/ 	.word	0xffffffff


	//   ....[5]....
        /*00a0*/ 	.word	0xffffffff


	//   ....[6]....
        /*00a4*/ 	.word	0xffffffff


	//   ....[7]....
        /*00a8*/ 	.word	0xffffffff


	//   ....[8]....
        /*00ac*/ 	.word	0xffffffff


	//   ....[9]....
        /*00b0*/ 	.word	0xffffffff


	//   ....[10]....
        /*00b4*/ 	.word	0xffffffff


	//   ....[11]....
        /*00b8*/ 	.word	0xffffffff


	//   ....[12]....
        /*00bc*/ 	.word	0xffffffff


	//   ....[13]....
        /*00c0*/ 	.word	0xffffffff


	//   ....[14]....
        /*00c4*/ 	.word	0xffffffff


	//   ....[15]....
        /*00c8*/ 	.word	0xffffffff


	//   ....[16]....
        /*00cc*/ 	.word	0xffffffff


	//   ....[17]....
        /*00d0*/ 	.word	0xffffffff


	//   ....[18]....
        /*00d4*/ 	.word	0xffffffff


	//   ....[19]....
        /*00d8*/ 	.word	0xffffffff


	//   ....[20]....
        /*00dc*/ 	.word	0xffffffff


	//   ....[21]....
        /*00e0*/ 	.word	0xffffffff


	//   ....[22]....
        /*00e4*/ 	.word	0xffffffff


	//   ....[23]....
        /*00e8*/ 	.word	0xffffffff


	//   ....[24]....
        /*00ec*/ 	.word	0xffffffff


	//   ....[25]....
        /*00f0*/ 	.word	0xffffffff


	//   ....[26]....
        /*00f4*/ 	.word	0xffffffff


	//   ....[27]....
        /*00f8*/ 	.word	0xffffffff


	//   ....[28]....
        /*00fc*/ 	.word	0xffffffff


	//   ....[29]....
        /*0100*/ 	.word	0xffffffff


	//   ....[30]....
        /*0104*/ 	.word	0xffffffff


	//   ....[31]....
        /*0108*/ 	.word	0xffffffff


	//   ....[32]....
        /*010c*/ 	.word	0xffffffff


	//   ....[33]....
        /*0110*/ 	.word	0xffffffff


	//   ....[34]....
        /*0114*/ 	.word	0xffffffff


	//   ....[35]....
        /*0118*/ 	.word	0xffffffff


	//   ....[36]....
        /*011c*/ 	.word	0xffffffff


	//   ....[37]....
        /*0120*/ 	.word	0xffffffff


	//   ....[38]....
        /*0124*/ 	.word	0xffffffff


	//   ....[39]....
        /*0128*/ 	.word	0xffffffff


	//   ....[40]....
        /*012c*/ 	.word	0xffffffff


	//   ....[41]....
        /*0130*/ 	.word	0xffffffff


	//   ....[42]....
        /*0134*/ 	.word	0xffffffff


	//   ....[43]....
        /*0138*/ 	.word	0xffffffff


	//   ....[44]....
        /*013c*/ 	.word	0xffffffff


	//   ....[45]....
        /*0140*/ 	.word	0xffffffff


	//   ....[46]....
        /*0144*/ 	.word	0xffffffff


	//   ....[47]....
        /*0148*/ 	.word	0xffffffff


	//   ....[48]....
        /*014c*/ 	.word	0xffffffff


	//   ....[49]....
        /*0150*/ 	.word	0xffffffff


	//   ....[50]....
        /*0154*/ 	.word	0xffffffff


	//   ....[51]....
        /*0158*/ 	.word	0xffffffff


	//   ....[52]....
        /*015c*/ 	.word	0xffffffff


	//   ....[53]....
        /*0160*/ 	.word	0xffffffff


	//   ....[54]....
        /*0164*/ 	.word	0xffffffff


	//   ....[55]....
        /*0168*/ 	.word	0xffffffff


	//   ....[56]....
        /*016c*/ 	.word	0xffffffff


	//   ....[57]....
        /*0170*/ 	.word	0xffffffff


	//   ....[58]....
        /*0174*/ 	.word	0xffffffff


	//   ....[59]....
        /*0178*/ 	.word	0xffffffff


	//   ....[60]....
        /*017c*/ 	.word	0x05000008


	//   ....[61]....
        /*0180*/ 	.word	0x05000008


	//   ....[62]....
        /*0184*/ 	.word	0x05000008


	//   ....[63]....
        /*0188*/ 	.word	0x05000008


	//   ....[64]....
        /*018c*/ 	.word	0x05000008


	//   ....[65]....
        /*0190*/ 	.word	0x05000008


	//   ....[66]....
        /*0194*/ 	.word	0x05000008


	//   ....[67]....
        /*0198*/ 	.word	0x05000008


	//   ....[68]....
        /*019c*/ 	.word	0x05000008


	//   ....[69]....
        /*01a0*/ 	.word	0x05000008


	//   ....[70]....
        /*01a4*/ 	.word	0x05000008


	//   ....[71]....
        /*01a8*/ 	.word	0x05000008


	//   ....[72]....
        /*01ac*/ 	.word	0x05000008


	//   ....[73]....
        /*01b0*/ 	.word	0x05000008


	//   ....[74]....
        /*01b4*/ 	.word	0x05000008


	//   ....[75]....
        /*01b8*/ 	.word	0x05000008


	//   ....[76]....
        /*01bc*/ 	.word	0x05000008


	//   ....[77]....
        /*01c0*/ 	.word	0x05000008


	//   ....[78]....
        /*01c4*/ 	.word	0x05000008


	//   ....[79]....
        /*01c8*/ 	.word	0x05000008


	//   ....[80]....
        /*01cc*/ 	.word	0x05000008


	//   ....[81]....
        /*01d0*/ 	.word	0x05000008


	//   ....[82]....
        /*01d4*/ 	.word	0x05000008


	//   ....[83]....
        /*01d8*/ 	.word	0x05000008


	//   ....[84]....
        /*01dc*/ 	.word	0x05000008


	//   ....[85]....
        /*01e0*/ 	.word	0x05000008


	//   ....[86]....
        /*01e4*/ 	.word	0x05000008


	//   ....[87]....
        /*01e8*/ 	.word	0x05000008


	//   ....[88]....
        /*01ec*/ 	.word	0x05000008


	//   ....[89]....
        /*01f0*/ 	.word	0x05000008


	//   ....[90]....
        /*01f4*/ 	.word	0x05000008


	//   ....[91]....
        /*01f8*/ 	.word	0x05000008


	//   ....[92]....
        /*01fc*/ 	.word	0x05000008


	//   ....[93]....
        /*0200*/ 	.word	0x05000008


	//   ....[94]....
        /*0204*/ 	.word	0x05000008


	//   ....[95]....
        /*0208*/ 	.word	0x05000008


	//----- nvinfo : EIATTR_COOP_GROUP_INSTR_OFFSETS
	.align		4
.L_104:
        /*020c*/ 	.byte	0x04, 0x28
        /*020e*/ 	.short	(.L_106 - .L_105)


	//   ....[0]....
.L_105:
        /*0210*/ 	.word	0x00000470


	//   ....[1]....
        /*0214*/ 	.word	0x000006a0


	//   ....[2]....
        /*0218*/ 	.word	0x000006c0


	//   ....[3]....
        /*021c*/ 	.word	0x000006e0


	//   ....[4]....
        /*0220*/ 	.word	0x00000700


	//   ....[5]....
        /*0224*/ 	.word	0x00000720


	//   ....[6]....
        /*0228*/ 	.word	0x00000b20


	//   ....[7]....
        /*022c*/ 	.word	0x00000b40


	//   ....[8]....
        /*0230*/ 	.word	0x00000b60


	//   ....[9]....
        /*0234*/ 	.word	0x00000b80


	//   ....[10]....
        /*0238*/ 	.word	0x00000ba0


	//   ....[11]....
        /*023c*/ 	.word	0x00000fa0


	//   ....[12]....
        /*0240*/ 	.word	0x00001030


	//   ....[13]....
        /*0244*/ 	.word	0x00001090


	//   ....[14]....
        /*0248*/ 	.word	0x00001130


	//   ....[15]....
        /*024c*/ 	.word	0x00001190


	//   ....[16]....
        /*0250*/ 	.word	0x000011d0


	//   ....[17]....
        /*0254*/ 	.word	0x00001220


	//   ....[18]....
        /*0258*/ 	.word	0x00001270


	//   ....[19]....
        /*025c*/ 	.word	0x00001280


	//   ....[20]....
        /*0260*/ 	.word	0x00001360


	//   ....[21]....
        /*0264*/ 	.word	0x000013f0


	//   ....[22]....
        /*0268*/ 	.word	0x00001440


	//   ....[23]....
        /*026c*/ 	.word	0x000014a0


	//   ....[24]....
        /*0270*/ 	.word	0x00001500


	//   ....[25]....
        /*0274*/ 	.word	0x00001540


	//   ....[26]....
        /*0278*/ 	.word	0x00001580


	//   ....[27]....
        /*027c*/ 	.word	0x000015c0


	//   ....[28]....
        /*0280*/ 	.word	0x000015d0


	//   ....[29]....
        /*0284*/ 	.word	0x00001a50


	//   ....[30]....
        /*0288*/ 	.word	0x00002410


	//   ....[31]....
        /*028c*/ 	.word	0x00002640


	//   ....[32]....
        /*0290*/ 	.word	0x00002660


	//   ....[33]....
        /*0294*/ 	.word	0x00002680


	//   ....[34]....
        /*0298*/ 	.word	0x000026a0


	//   ....[35]....
        /*029c*/ 	.word	0x000026c0


	//   ....[36]....
        /*02a0*/ 	.word	0x00002a50


	//   ....[37]....
        /*02a4*/ 	.word	0x00002a70


	//   ....[38]....
        /*02a8*/ 	.word	0x00002a90


	//   ....[39]....
        /*02ac*/ 	.word	0x00002ab0


	//   ....[40]....
        /*02b0*/ 	.word	0x00002ad0


	//   ....[41]....
        /*02b4*/ 	.word	0x00002ed0


	//   ....[42]....
        /*02b8*/ 	.word	0x00002f60


	//   ....[43]....
        /*02bc*/ 	.word	0x00002fc0


	//   ....[44]....
        /*02c0*/ 	.word	0x00003030


	//   ....[45]....
        /*02c4*/ 	.word	0x00003090


	//   ....[46]....
        /*02c8*/ 	.word	0x000030f0


	//   ....[47]....
        /*02cc*/ 	.word	0x00003140


	//   ....[48]....
        /*02d0*/ 	.word	0x000031a0


	//   ....[49]....
        /*02d4*/ 	.word	0x000031b0


	//   ....[50]....
        /*02d8*/ 	.word	0x00003290


	//   ....[51]....
        /*02dc*/ 	.word	0x00003320


	//   ....[52]....
        /*02e0*/ 	.word	0x00003370


	//   ....[53]....
        /*02e4*/ 	.word	0x000033e0


	//   ....[54]....
        /*02e8*/ 	.word	0x00003440


	//   ....[55]....
        /*02ec*/ 	.word	0x00003490


	//   ....[56]....
        /*02f0*/ 	.word	0x000034f0


	//   ....[57]....
        /*02f4*/ 	.word	0x00003530


	//   ....[58]....
        /*02f8*/ 	.word	0x00003540


	//   ....[59]....
        /*02fc*/ 	.word	0x000039d0


	//   ....[60]....
        /*0300*/ 	.word	0x00003f90


	//   ....[61]....
        /*0304*/ 	.word	0x00004010


	//   ....[62]....
        /*0308*/ 	.word	0x000040b0


	//   ....[63]....
        /*030c*/ 	.word	0x000041a0


	//   ....[64]....
        /*0310*/ 	.word	0x00004220


	//   ....[65]....
        /*0314*/ 	.word	0x000042a0


	//   ....[66]....
        /*0318*/ 	.word	0x00004320


	//   ....[67]....
        /*031c*/ 	.word	0x000043a0


	//   ....[68]....
        /*0320*/ 	.word	0x00004440


	//   ....[69]....
        /*0324*/ 	.word	0x000044b0


	//   ....[70]....
        /*0328*/ 	.word	0x00004530


	//   ....[71]....
        /*032c*/ 	.word	0x000045b0


	//   ....[72]....
        /*0330*/ 	.word	0x00004660


	//   ....[73]....
        /*0334*/ 	.word	0x000046e0


	//   ....[74]....
        /*0338*/ 	.word	0x00004750


	//   ....[75]....
        /*033c*/ 	.word	0x000047c0


	//   ....[76]....
        /*0340*/ 	.word	0x00004830


	//   ....[77]....
        /*0344*/ 	.word	0x00004890


	//   ....[78]....
        /*0348*/ 	.word	0x00004900


	//   ....[79]....
        /*034c*/ 	.word	0x00004980


	//   ....[80]....
        /*0350*/ 	.word	0x00004a20


	//   ....[81]....
        /*0354*/ 	.word	0x00004af0


	//   ....[82]....
        /*0358*/ 	.word	0x00004b70


	//   ....[83]....
        /*035c*/ 	.word	0x00004c10


	//   ....[84]....
        /*0360*/ 	.word	0x00004ca0


	//   ....[85]....
        /*0364*/ 	.word	0x00004d10


	//   ....[86]....
        /*0368*/ 	.word	0x00004db0


	//   ....[87]....
        /*036c*/ 	.word	0x00004e20


	//   ....[88]....
        /*0370*/ 	.word	0x00004ea0


	//   ....[89]....
        /*0374*/ 	.word	0x00004f20


	//   ....[90]....
        /*0378*/ 	.word	0x00004fd0


	//   ....[91]....
        /*037c*/ 	.word	0x00005070


	//   ....[92]....
        /*0380*/ 	.word	0x00005100


	//   ....[93]....
        /*0384*/ 	.word	0x000051a0


	//   ....[94]....
        /*0388*/ 	.word	0x00005220


	//   ....[95]....
        /*038c*/ 	.word	0x00005280


	//----- nvinfo : EIATTR_VRC_CTA_INIT_COUNT
	.align		4
.L_106:
        /*0390*/ 	.byte	0x02, 0x4a
	.zero		1
	.zero		1


	//----- nvinfo : EIATTR_EXIT_INSTR_OFFSETS
	.align		4
        /*0394*/ 	.byte	0x04, 0x1c
        /*0396*/ 	.short	(.L_108 - .L_107)


	//   ....[0]....
.L_107:
        /*0398*/ 	.word	0x00001cc0


	//   ....[1]....
        /*039c*/ 	.word	0x00001cf0


	//   ....[2]....
        /*03a0*/ 	.word	0x00003f20


	//   ....[3]....
        /*03a4*/ 	.word	0x00003f40


	//----- nvinfo : EIATTR_MAX_THREADS
	.align		4
.L_108:
        /*03a8*/ 	.byte	0x04, 0x05
        /*03aa*/ 	.short	(.L_110 - .L_109)
.L_109:
        /*03ac*/ 	.word	0x000001a0
        /*03b0*/ 	.word	0x00000001
        /*03b4*/ 	.word	0x00000001


	//----- nvinfo : EIATTR_CRS_STACK_SIZE
	.align		4
.L_110:
        /*03b8*/ 	.byte	0x04, 0x1e
        /*03ba*/ 	.short	(.L_112 - .L_111)
.L_111:
        /*03bc*/ 	.word	0x00000000


	//----- nvinfo : EIATTR_CBANK_PARAM_SIZE
	.align		4
.L_112:
        /*03c0*/ 	.byte	0x03, 0x19
        /*03c2*/ 	.short	0x0028


	//----- nvinfo : EIATTR_PARAM_CBANK
	.align		4
        /*03c4*/ 	.byte	0x04, 0x0a
        /*03c6*/ 	.short	(.L_114 - .L_113)
	.align		4
.L_113:
        /*03c8*/ 	.word	index@(.nv.constant0._ZN3cub18CUB_300001_SM_10006detail4scan16DeviceScanKernelINS2_10policy_hubIiiimN4cuda3std3__44plusIvEEE10Policy1000EPiSC_NS0_13ScanTileStateIiLb1EEES9_NS0_8NullTypeEmiLb0ESF_EEvT0_T1_T2_iT3_T4_T5_)
        /*03cc*/ 	.short	0x0380
        /*03ce*/ 	.short	0x0028


	//----- nvinfo : EIATTR_SW_WAR
	.align		4
.L_114:
        /*03d0*/ 	.byte	0x04, 0x36
        /*03d2*/ 	.short	(.L_116 - .L_115)
.L_115:
        /*03d4*/ 	.word	0x00000008
.L_116:


//--------------------- .nv.info._ZN3cub18CUB_300001_SM_10006detail4scan16DeviceScanKernelINS2_10policy_hubIiiijN4cuda3std3__44plusIvEEE10Policy1000EPiSC_NS0_13ScanTileStateIiLb1EEES9_NS0_8NullTypeEjiLb0ESF_EEvT0_T1_T2_iT3_T4_T5_ --------------------------
	.section	.nv.info._ZN3cub18CUB_300001_SM_10006detail4scan16DeviceScanKernelINS2_10policy_hubIiiijN4cuda3std3__44plusIvEEE10Policy1000EPiSC_NS0_13ScanTileStateIiLb1EEES9_NS0_8NullTypeEjiLb0ESF_EEvT0_T1_T2_iT3_T4_T5_,"",@"SHT_CUDA_INFO"
	.sectionflags	@""
	.align	4


	//----- nvinfo : EIATTR_CUDA_API_VERSION
	.align		4
        /*0000*/ 	.byte	0x04, 0x37
        /*0002*/ 	.short	(.L_118 - .L_117)
.L_117:
        /*0004*/ 	.word	0x00000082


	//----- nvinfo : EIATTR_KPARAM_INFO
	.align		4
.L_118:
        /*0008*/ 	.byte	0x04, 0x17
        /*000a*/ 	.short	(.L_120 - .L_119)
.L_119:
        /*000c*/ 	.word	0x00000000
        /*0010*/ 	.short	0x0006
        /*0012*/ 	.short	0x0020
        /*0014*/ 	.byte	0x00, 0xf0, 0x11, 0x00


	//----- nvinfo : EIATTR_KPARAM_INFO
	.align		4
.L_120:
        /*0018*/ 	.byte	0x04, 0x17
        /*001a*/ 	.short	(.L_122 - .L_121)
.L_121:
        /*001c*/ 	.word	0x00000000
        /*0020*/ 	.short	0x0005
        /*0022*/ 	.short	0x001d
        /*0024*/ 	.byte	0x00, 0xf0, 0x05, 0x00


	//----- nvinfo : EIATTR_KPARAM_INFO
	.align		4
.L_122:
        /*0028*/ 	.byte	0x04, 0x17
        /*002a*/ 	.short	(.L_124 - .L_123)
.L_123:
        /*002c*/ 	.word	0x00000000
        /*0030*/ 	.short	0x0004
        /*0032*/ 	.short	0x001c
        /*0034*/ 	.byte	0x00, 0xf0, 0x05, 0x00


	//----- nvinfo : EIATTR_KPARAM_INFO
	.align		4
.L_124:
        /*0038*/ 	.byte	0x04, 0x17
        /*003a*/ 	.short	(.L_126 - .L_125)
.L_125:
        /*003c*/ 	.word	0x00000000
        /*0040*/ 	.short	0x0003
        /*0042*/ 	.short	0x0018
        /*0044*/ 	.byte	0x00, 0xf0, 0x11, 0x00


	//----- nvinfo : EIATTR_KPARAM_INFO
	.align		4
.L_126:
        /*0048*/ 	.byte	0x04, 0x17
        /*004a*/ 	.short	(.L_128 - .L_127)
.L_127:
        /*004c*/ 	.word	0x00000000
        /*0050*/ 	.short	0x0002
        /*0052*/ 	.short	0x0010
        /*0054*/ 	.byte	0x00, 0xf0, 0x21, 0x00


	//----- nvinfo : EIATTR_KPARAM_INFO
	.align		4
.L_128:
        /*0058*/ 	.byte	0x04, 0x17
        /*005a*/ 	.short	(.L_130 - .L_129)
.L_129:
        /*005c*/ 	.word	0x00000000
        /*0060*/ 	.short	0x0001
        /*0062*/ 	.short	0x0008
        /*0064*/ 	.byte	0x00, 0xf5, 0x21, 0x00


	//----- nvinfo : EIATTR_KPARAM_INFO
	.align		4
.L_130:
        /*0068*/ 	.byte	0x04, 0x17
        /*006a*/ 	.short	(.L_132 - .L_131)
.L_131:
        /*006c*/ 	.word	0x00000000
        /*0070*/ 	.short	0x0000
        /*0072*/ 	.short	0x0000
        /*0074*/ 	.byte	0x00, 0xf5, 0x21, 0x00


	//----- nvinfo : EIATTR_SPARSE_MMA_MASK
	.align		4
.L_132:
        /*0078*/ 	.byte	0x03, 0x50
        /*007a*/ 	.short	0x0000


	//----- nvinfo : EIATTR_MAXREG_COUNT
	.align		4
        /*007c*/ 	.byte	0x03, 0x1b
        /*007e*/ 	.short	0x00a8


	//----- nvinfo : EIATTR_NUM_BARRIERS
	.align		4
        /*0080*/ 	.byte	0x02, 0x4c
        /*0082*/ 	.byte	0x01
	.zero		1


	//----- nvinfo : EIATTR_MERCURY_ISA_VERSION
	.align		4
        /*0084*/ 	.byte	0x03, 0x5f
        /*0086*/ 	.short	0x0101


	//----- nvinfo : EIATTR_UNUSED_LOAD_BYTE_OFFSET
	.align		4
        /*0088*/ 	.byte	0x04, 0x44
        /*008a*/ 	.short	(.L_134 - .L_133)


	//   ....[0]....
.L_133:
        /*008c*/ 	.word	0x000029a0
        /*0090*/ 	.word	0x00000fff


	//----- nvinfo : EIATTR_COOP_GROUP_MASK_REGIDS
	.align		4
.L_134:
        /*0094*/ 	.byte	0x04, 0x29
        /*0096*/ 	.short	(.L_136 - .L_135)


	//   ....[0]....
.L_135:
        /*0098*/ 	.word	0xffffffff


	//   ....[1]....
        /*009c*/ 	.word	0xffffffff


	//   ....[2]....
        /*00a0*/ 	.word	0xffffffff


	//   ....[3]....
        /*00a4*/ 	.word	0xffffffff


	//   ....[4]....
        /*00a8*/ 	.word	0xffffffff


	//   ....[5]....
        /*00ac*/ 	.word	0xffffffff


	//   ....[6]....
        /*00b0*/ 	.word	0xffffffff


	//   ....[7]....
        /*00b4*/ 	.word	0xffffffff


	//   ....[8]....
        /*00b8*/ 	.word	0xffffffff


	//   ....[9]....
        /*00bc*/ 	.word	0xffffffff


	//   ....[10]....
        /*00c0*/ 	.word	0xffffffff


	//   ....[11]....
        /*00c4*/ 	.word	0xffffffff


	//   ....[12]....
        /*00c8*/ 	.word	0xffffffff


	//   ....[13]....
        /*00cc*/ 	.word	0xffffffff


	//   ....[14]....
        /*00d0*/ 	.word	0xffffffff


	//   ....[15]....
        /*00d4*/ 	.word	0xffffffff


	//   ....[16]....
        /*00d8*/ 	.word	0xffffffff


	//   ....[17]....
        /*00dc*/ 	.word	0xffffffff


	//   ....[18]....
        /*00e0*/ 	.word	0xffffffff


	//   ....[19]....
        /*00e4*/ 	.word	0xffffffff


	//   ....[20]....
        /*00e8*/ 	.word	0xffffffff


	//   ....[21]....
        /*00ec*/ 	.word	0xffffffff


	//   ....[22]....
        /*00f0*/ 	.word	0xffffffff


	//   ....[23]....
        /*00f4*/ 	.word	0xffffffff


	//   ....[24]....
        /*00f8*/ 	.word	0xffffffff


	//   ....[25]....
        /*00fc*/ 	.word	0xffffffff


	//   ....[26]....
        /*0100*/ 	.word	0xffffffff


	//   ....[27]....
        /*0104*/ 	.word	0xffffffff


	//   ....[28]....
        /*0108*/ 	.word	0xffffffff


	//   ....[29]....
        /*010c*/ 	.word	0xffffffff


	//   ....[30]....
        /*0110*/ 	.word	0xffffffff


	//   ....[31]....
        /*0114*/ 	.word	0xffffffff


	//   ....[32]....
        /*0118*/ 	.word	0xffffffff


	//   ....[33]....
        /*011c*/ 	.word	0xffffffff


	//   ....[34]....
        /*0120*/ 	.word	0xffffffff


	//   ....[35]....
        /*0124*/ 	.word	0xffffffff


	//   ....[36]....
        /*0128*/ 	.word	0xffffffff


	//   ....[37]....
        /*012c*/ 	.word	0xffffffff


	//   ....[38]....
        /*0130*/ 	.word	0xffffffff


	//   ....[39]....
        /*0134*/ 	.word	0xffffffff


	//   ....[40]....
        /*0138*/ 	.word	0xffffffff


	//   ....[41]....
        /*013c*/ 	.word	0xffffffff


	//   ....[42]....
        /*0140*/ 	.word	0xffffffff


	//   ....[43]....
        /*0144*/ 	.word	0xffffffff


	//   ....[44]....
        /*0148*/ 	.word	0xffffffff


	//   ....[45]....
        /*014c*/ 	.word	0xffffffff


	//   ....[46]....
        /*0150*/ 	.word	0xffffffff


	//   ....[47]....
        /*0154*/ 	.word	0xffffffff


	//   ....[48]....
        /*0158*/ 	.word	0xffffffff


	//   ....[49]....
        /*015c*/ 	.word	0xffffffff


	//   ....[50]....
        /*0160*/ 	.word	0xffffffff


	//   ....[51]....
        /*0164*/ 	.word	0xffffffff


	//   ....[52]....
        /*0168*/ 	.word	0xffffffff


	//   ....[53]....
        /*016c*/ 	.word	0xffffffff


	//   ....[54]....
        /*0170*/ 	.word	0xffffffff


	//   ....[55]....
        /*0174*/ 	.word	0xffffffff


	//   ....[56]....
        /*0178*/ 	.word	0xffffffff


	//   ....[57]....
        /*017c*/ 	.word	0xffffffff


	//   ....[58]....
        /*0180*/ 	.word	0xffffffff


	//   ....[59]....
        /*0184*/ 	.word	0xffffffff


	//   ....[60]....
        /*0188*/ 	.word	0x05000015


	//   ....[61]....
        /*018c*/ 	.word	0x05000015


	//   ....[62]....
        /*0190*/ 	.word	0x05000015


	//   ....[63]....
        /*0194*/ 	.word	0x05000015


	//   ....[64]....
        /*0198*/ 	.word	0x05000015


	//   ....[65]....
        /*019c*/ 	.word	0x05000015


	//   ....[66]....
        /*01a0*/ 	.word	0x05000015


	//   ....[67]....
        /*01a4*/ 	.word	0x05000015


	//   ....[68]....
        /*01a8*/ 	.word	0x05000015


	//   ....[69]....
        /*01ac*/ 	.word	0x05000015


	//   ....[70]....
        /*01b0*/ 	.word	0x05000015


	//   ....[71]....
        /*01b4*/ 	.word	0x05000015


	//   ....[72]....
        /*01b8*/ 	.word	0x05000015


	//   ....[73]....
        /*01bc*/ 	.word	0x05000015


	//   ....[74]....
        /*01c0*/ 	.word	0x05000015


	//   ....[75]....
        /*01c4*/ 	.word	0x05000015


	//   ....[76]....
        /*01c8*/ 	.word	0x05000015


	//   ....[77]....
        /*01cc*/ 	.word	0x05000015


	//   ....[78]....
        /*01d0*/ 	.word	0x05000015


	//   ....[79]....
        /*01d4*/ 	.word	0x05000015


	//   ....[80]....
        /*01d8*/ 	.word	0x05000015


	//   ....[81]....
        /*01dc*/ 	.word	0x05000015


	//   ....[82]....
        /*01e0*/ 	.word	0x05000015


	//   ....[83]....
        /*01e4*/ 	.word	0x05000015


	//   ....[84]....
        /*01e8*/ 	.word	0x05000015


	//   ....[85]....
        /*01ec*/ 	.word	0x05000015


	//   ....[86]....
        /*01f0*/ 	.word	0x05000015


	//   ....[87]....
        /*01f4*/ 	.word	0x05000015


	//   ....[88]....
        /*01f8*/ 	.word	0x05000015


	//   ....[89]....
        /*01fc*/ 	.word	0x05000015


	//   ....[90]....
        /*0200*/ 	.word	0x05000015


	//   ....[91]....
        /*0204*/ 	.word	0x05000015


	//   ....[92]....
        /*0208*/ 	.word	0x05000015


	//   ....[93]....
        /*020c*/ 	.word	0x05000015


	//   ....[94]....
        /*0210*/ 	.word	0x05000015


	//   ....[95]....
        /*0214*/ 	.word	0x05000015


	//----- nvinfo : EIATTR_COOP_GROUP_INSTR_OFFSETS
	.align		4
.L_136:
        /*0218*/ 	.byte	0x04, 0x28
        /*021a*/ 	.short	(.L_138 - .L_137)


	//   ....[0]....
.L_137:
        /*021c*/ 	.word	0x000004b0


	//   ....[1]....
        /*0220*/ 	.word	0x00000680


	//   ....[2]....
        /*0224*/ 	.word	0x000006a0


	//   ....[3]....
        /*0228*/ 	.word	0x000006c0


	//   ....[4]....
        /*022c*/ 	.word	0x000006e0


	//   ....[5]....
        /*0230*/ 	.word	0x00000700


	//   ....[6]....
        /*0234*/ 	.word	0x00000ae0


	//   ....[7]....
        /*0238*/ 	.word	0x00000b00


	//   ....[8]....
        /*023c*/ 	.word	0x00000b20


	//   ....[9]....
        /*0240*/ 	.word	0x00000b40


	//   ....[10]....
        /*0244*/ 	.word	0x00000b60


	//   ....[11]....
        /*0248*/ 	.word	0x00000f10


	//   ....[12]....
        /*024c*/ 	.word	0x000010e0


	//   ....[13]....
        /*0250*/ 	.word	0x00001140


	//   ....[14]....
        /*0254*/ 	.word	0x000011d0


	//   ....[15]....
        /*0258*/ 	.word	0x00001230


	//   ....[16]....
        /*025c*/ 	.word	0x00001280


	//   ....[17]....
        /*0260*/ 	.word	0x000012e0


	//   ....[18]....
        /*0264*/ 	.word	0x00001320


	//   ....[19]....
        /*0268*/ 	.word	0x00001330


	//   ....[20]....
        /*026c*/ 	.word	0x00001410


	//   ....[21]....
        /*0270*/ 	.word	0x000015e0


	//   ....[22]....
        /*0274*/ 	.word	0x00001630


	//   ....[23]....
        /*0278*/ 	.word	0x00001690


	//   ....[24]....
        /*027c*/ 	.word	0x000016f0


	//   ....[25]....
        /*0280*/ 	.word	0x00001730


	//   ....[26]....
        /*0284*/ 	.word	0x00001770


	//   ....[27]....
        /*0288*/ 	.word	0x000017b0


	//   ....[28]....
        /*028c*/ 	.word	0x000017c0


	//   ....[29]....
        /*0290*/ 	.word	0x00001be0


	//   ....[30]....
        /*0294*/ 	.word	0x000026c0


	//   ....[31]....
        /*0298*/ 	.word	0x00002890


	//   ....[32]....
        /*029c*/ 	.word	0x000028b0


	//   ....[33]....
        /*02a0*/ 	.word	0x000028d0


	//   ....[34]....
        /*02a4*/ 	.word	0x000028f0


	//   ....[35]....
        /*02a8*/ 	.word	0x00002910


	//   ....[36]....
        /*02ac*/ 	.word	0x00002c90


	//   ....[37]....
        /*02b0*/ 	.word	0x00002cb0


	//   ....[38]....
        /*02b4*/ 	.word	0x00002cd0


	//   ....[39]....
        /*02b8*/ 	.word	0x00002cf0


	//   ....[40]....
        /*02bc*/ 	.word	0x00002d10


	//   ....[41]....
        /*02c0*/ 	.word	0x000030d0


	//   ....[42]....
        /*02c4*/ 	.word	0x000032a0


	//   ....[43]....
        /*02c8*/ 	.word	0x00003300


	//   ....[44]....
        /*02cc*/ 	.word	0x00003360


	//   ....[45]....
        /*02d0*/ 	.word	0x000033c0


	//   ....[46]....
        /*02d4*/ 	.word	0x00003420


	//   ....[47]....
        /*02d8*/ 	.word	0x00003490


	//   ....[48]....
        /*02dc*/ 	.word	0x000034e0


	//   ....[49]....
        /*02e0*/ 	.word	0x000034f0


	//   ....[50]....
        /*02e4*/ 	.word	0x000035d0


	//   ....[51]....
        /*02e8*/ 	.word	0x000037a0


	//   ....[52]....
        /*02ec*/ 	.word	0x000037f0


	//   ....[53]....
        /*02f0*/ 	.word	0x00003860


	//   ....[54]....
        /*02f4*/ 	.word	0x000038c0


	//   ....[55]....
        /*02f8*/ 	.word	0x00003910


	//   ....[56]....
        /*02fc*/ 	.word	0x00003970


	//   ....[57]....
        /*0300*/ 	.word	0x000039b0


	//   ....[58]....
        /*0304*/ 	.word	0x000039c0


	//   ....[59]....
        /*0308*/ 	.word	0x00003e90


	//   ....[60]....
        /*030c*/ 	.word	0x00004470


	//   ....[61]....
        /*0310*/ 	.word	0x000044f0


	//   ....[62]....
        /*0314*/ 	.word	0x00004580


	//   ....[63]....
        /*0318*/ 	.word	0x00004670


	//   ....[64]....
        /*031c*/ 	.word	0x00004700


	//   ....[65]....
        /*0320*/ 	.word	0x00004790


	//   ....[66]....
        /*0324*/ 	.word	0x00004830


	//   ....[67]....
        /*0328*/ 	.word	0x000048b0


	//   ....[68]....
        /*032c*/ 	.word	0x000048e0


	//   ....[69]....
        /*0330*/ 	.word	0x00004980


	//   ....[70]....
        /*0334*/ 	.word	0x00004a00


	//   ....[71]....
        /*0338*/ 	.word	0x00004a80


	//   ....[72]....
        /*033c*/ 	.word	0x00004b40


	//   ....[73]....
        /*0340*/ 	.word	0x00004bd0


	//   ....[74]....
        /*0344*/ 	.word	0x00004c50


	//   ....[75]....
        /*0348*/ 	.word	0x00004cd0


	//   ....[76]....
        /*034c*/ 	.word	0x00004d50


	//   ....[77]....
        /*0350*/ 	.word	0x00004d80


	//   ....[78]....
        /*0354*/ 	.word	0x00004e20


	//   ....[79]....
        /*0358*/ 	.word	0x00004ea0


	//   ....[80]....
        /*035c*/ 	.word	0x00004f30


	//   ....[81]....
        /*0360*/ 	.word	0x00004fe0


	//   ....[82]....
        /*0364*/ 	.word	0x00005090


	//   ....[83]....
        /*0368*/ 	.word	0x00005120


	//   ....[84]....
        /*036c*/ 	.word	0x000051b0


	//   ....[85]....
        /*0370*/ 	.word	0x00005230


	//   ....[86]....
        /*0374*/ 	.word	0x00005270


	//   ....[87]....
        /*0378*/ 	.word	0x00005320


	//   ....[88]....
        /*037c*/ 	.word	0x000053a0


	//   ....[89]....
        /*0380*/ 	.word	0x00005420


	//   ....[90]....
        /*0384*/ 	.word	0x000054e0


	//   ....[91]....
        /*0388*/ 	.word	0x00005580


	//   ....[92]....
        /*038c*/ 	.word	0x00005610


	//   ....[93]....
        /*0390*/ 	.word	0x000056a0


	//   ....[94]....
        /*0394*/ 	.word	0x00005710


	//   ....[95]....
        /*0398*/ 	.word	0x00005790


	//----- nvinfo : EIATTR_VRC_CTA_INIT_COUNT
	.align		4
.L_138:
        /*039c*/ 	.byte	0x02, 0x4a
	.zero		1
	.zero		1


	//----- nvinfo : EIATTR_EXIT_INSTR_OFFSETS
	.align		4
        /*03a0*/ 	.byte	0x04, 0x1c
        /*03a2*/ 	.short	(.L_140 - .L_139)


	//   ....[0]....
.L_139:
        /*03a4*/ 	.word	0x00001eb0


	//   ....[1]....
        /*03a8*/ 	.word	0x00001ed0


	//   ....[2]....
        /*03ac*/ 	.word	0x00004400


	//   ....[3]....
        /*03b0*/ 	.word	0x00004420


	//----- nvinfo : EIATTR_MAX_THREADS
	.align		4
.L_140:
        /*03b4*/ 	.byte	0x04, 0x05
        /*03b6*/ 	.short	(.L_142 - .L_141)
.L_141:
        /*03b8*/ 	.word	0x00000180
        /*03bc*/ 	.word	0x00000001
        /*03c0*/ 	.word	0x00000001


	//----- nvinfo : EIATTR_CRS_STACK_SIZE
	.align		4
.L_142:
        /*03c4*/ 	.byte	0x04, 0x1e
        /*03c6*/ 	.short	(.L_144 - .L_143)
.L_143:
        /*03c8*/ 	.word	0x00000000


	//----- nvinfo : EIATTR_CBANK_PARAM_SIZE
	.align		4
.L_144:
        /*03cc*/ 	.byte	0x03, 0x19
        /*03ce*/ 	.short	0x0024


	//----- nvinfo : EIATTR_PARAM_CBANK
	.align		4
        /*03d0*/ 	.byte	0x04, 0x0a
        /*03d2*/ 	.short	(.L_146 - .L_145)
	.align		4
.L_145:
        /*03d4*/ 	.word	index@(.nv.constant0._ZN3cub18CUB_300001_SM_10006detail4scan16DeviceScanKernelINS2_10policy_hubIiiijN4cuda3std3__44plusIvEEE10Policy1000EPiSC_NS0_13ScanTileStateIiLb1EEES9_NS0_8NullTypeEjiLb0ESF_EEvT0_T1_T2_iT3_T4_T5_)
        /*03d8*/ 	.short	0x0380
        /*03da*/ 	.short	0x0024


	//----- nvinfo : EIATTR_SW_WAR
	.align		4
.L_146:
        /*03dc*/ 	.byte	0x04, 0x36
        /*03de*/ 	.short	(.L_148 - .L_147)
.L_147:
        /*03e0*/ 	.word	0x00000008
.L_148:


//--------------------- .nv.info._ZN3cub18CUB_300001_SM_10006detail4scan20DeviceScanInitKernelINS0_13ScanTileStateIiLb1EEEEEvT_i --------------------------
	.section	.nv.info._ZN3cub18CUB_300001_SM_10006detail4scan20DeviceScanInitKernelINS0_13ScanTileStateIiLb1EEEEEvT_i,"",@"SHT_CUDA_INFO"
	.sectionflags	@""
	.align	4


	//----- nvinfo : EIATTR_CUDA_API_VERSION
	.align		4
        /*0000*/ 	.byte	0x04, 0x37
        /*0002*/ 	.short	(.L_150 - .L_149)
.L_149:
        /*0004*/ 	.word	0x00000082


	//----- nvinfo : EIATTR_KPARAM_INFO
	.align		4
.L_150:
        /*0008*/ 	.byte	0x04, 0x17
        /*000a*/ 	.short	(.L_152 - .L_151)
.L_151:
        /*000c*/ 	.word	0x00000000
        /*0010*/ 	.short	0x0001
        /*0012*/ 	.short	0x0008
        /*0014*/ 	.byte	0x00, 0xf0, 0x11, 0x00


	//----- nvinfo : EIATTR_KPARAM_INFO
	.align		4
.L_152:
        /*0018*/ 	.byte	0x04, 0x17
        /*001a*/ 	.short	(.L_154 - .L_153)
.L_153:
        /*001c*/ 	.word	0x00000000
        /*0020*/ 	.short	0x0000
        /*0022*/ 	.short	0x0000
        /*0024*/ 	.byte	0x00, 0xf0, 0x21, 0x00


	//----- nvinfo : EIATTR_SPARSE_MMA_MASK
	.align		4
.L_154:
        /*0028*/ 	.byte	0x03, 0x50
        /*002a*/ 	.short	0x0000


	//----- nvinfo : EIATTR_MAXREG_COUNT
	.align		4
        /*002c*/ 	.byte	0x03, 0x1b
        /*002e*/ 	.short	0x00ff


	//----- nvinfo : EIATTR_MERCURY_ISA_VERSION
	.align		4
        /*0030*/ 	.byte	0x03, 0x5f
        /*0032*/ 	.short	0x0101


	//----- nvinfo : EIATTR_VRC_CTA_INIT_COUNT
	.align		4
        /*0034*/ 	.byte	0x02, 0x4a
	.zero		1
	.zero		1


	//----- nvinfo : EIATTR_EXIT_INSTR_OFFSETS
	.align		4
        /*0038*/ 	.byte	0x04, 0x1c
        /*003a*/ 	.short	(.L_156 - .L_155)


	//   ....[0]....
.L_155:
        /*003c*/ 	.word	0x000000f0


	//   ....[1]....
        /*0040*/ 	.word	0x00000130


	//----- nvinfo : EIATTR_CBANK_PARAM_SIZE
	.align		4
.L_156:
        /*0044*/ 	.byte	0x03, 0x19
        /*0046*/ 	.short	0x000c


	//----- nvinfo : EIATTR_PARAM_CBANK
	.align		4
        /*0048*/ 	.byte	0x04, 0x0a
        /*004a*/ 	.short	(.L_158 - .L_157)
	.align		4
.L_157:
        /*004c*/ 	.word	index@(.nv.constant0._ZN3cub18CUB_300001_SM_10006detail4scan20DeviceScanInitKernelINS0_13ScanTileStateIiLb1EEEEEvT_i)
        /*0050*/ 	.short	0x0380
        /*0052*/ 	.short	0x000c


	//----- nvinfo : EIATTR_SW_WAR
	.align		4
.L_158:
        /*0054*/ 	.byte	0x04, 0x36
        /*0056*/ 	.short	(.L_160 - .L_159)
.L_159:
        /*0058*/ 	.word	0x00000008
.L_160:


//--------------------- .nv.info._ZN3cub18CUB_300001_SM_10006detail11EmptyKernelIvEEvv --------------------------
	.section	.nv.info._ZN3cub18CUB_300001_SM_10006detail11EmptyKernelIvEEvv,"",@"SHT_CUDA_INFO"
	.sectionflags	@""
	.align	4


	//----- nvinfo : EIATTR_CUDA_API_VERSION
	.align		4
        /*0000*/ 	.byte	0x04, 0x37
        /*0002*/ 	.short	(.L_162 - .L_161)
.L_161:
        /*0004*/ 	.word	0x00000082


	//----- nvinfo : EIATTR_SPARSE_MMA_MASK
	.align		4
.L_162:
        /*0008*/ 	.byte	0x03, 0x50
        /*000a*/ 	.short	0x0000


	//----- nvinfo : EIATTR_MAXREG_COUNT
	.align		4
        /*000c*/ 	.byte	0x03, 0x1b
        /*000e*/ 	.short	0x00ff


	//----- nvinfo : EIATTR_MERCURY_ISA_VERSION
	.align		4
        /*0010*/ 	.byte	0x03, 0x5f
        /*0012*/ 	.short	0x0101


	//----- nvinfo : EIATTR_VRC_CTA_INIT_COUNT
	.align		4
        /*0014*/ 	.byte	0x02, 0x4a
	.zero		1
	.zero		1


	//----- nvinfo : EIATTR_EXIT_INSTR_OFFSETS
	.align		4
        /*0018*/ 	.byte	0x04, 0x1c
        /*001a*/ 	.short	(.L_164 - .L_163)


	//   ....[0]....
.L_163:
        /*001c*/ 	.word	0x00000010


	//----- nvinfo : EIATTR_SW_WAR
	.align		4
.L_164:
        /*0020*/ 	.byte	0x04, 0x36
        /*0022*/ 	.short	(.L_166 - .L_165)
.L_165:
        /*0024*/ 	.word	0x00000008
.L_166:


//--------------------- .nv.info._Z8relocateiijPjS_ --------------------------
	.section	.nv.info._Z8relocateiijPjS_,"",@"SHT_CUDA_INFO"
	.sectionflags	@""
	.align	4


	//----- nvinfo : EIATTR_CUDA_API_VERSION
	.align		4
        /*0000*/ 	.byte	0x04, 0x37
        /*0002*/ 	.short	(.L_168 - .L_167)
.L_167:
        /*0004*/ 	.word	0x00000082


	//----- nvinfo : EIATTR_KPARAM_INFO
	.align		4
.L_168:
        /*0008*/ 	.byte	0x04, 0x17
        /*000a*/ 	.short	(.L_170 - .L_169)
.L_169:
        /*000c*/ 	.word	0x00000000
        /*0010*/ 	.short	0x0004
        /*0012*/ 	.short	0x0018
        /*0014*/ 	.byte	0x00, 0xf5, 0x21, 0x00


	//----- nvinfo : EIATTR_KPARAM_INFO
	.align		4
.L_170:
        /*0018*/ 	.byte	0x04, 0x17
        /*001a*/ 	.short	(.L_172 - .L_171)
.L_171:
        /*001c*/ 	.word	0x00000000
        /*0020*/ 	.short	0x0003
        /*0022*/ 	.short	0x0010
        /*0024*/ 	.byte	0x00, 0xf5, 0x21, 0x00


	//----- nvinfo : EIATTR_KPARAM_INFO
	.align		4
.L_172:
        /*0028*/ 	.byte	0x04, 0x17
        /*002a*/ 	.short	(.L_174 - .L_173)
.L_173:
        /*002c*/ 	.word	0x00000000
        /*0030*/ 	.short	0x0002
        /*0032*/ 	.short	0x0008
        /*0034*/ 	.byte	0x00, 0xf0, 0x11, 0x00


	//----- nvinfo : EIATTR_KPARAM_INFO
	.align		4
.L_174:
        /*0038*/ 	.byte	0x04, 0x17
        /*003a*/ 	.short	(.L_176 - .L_175)
.L_175:
        /*003c*/ 	.word	0x00000000
        /*0040*/ 	.short	0x0001
        /*0042*/ 	.short	0x0004
        /*0044*/ 	.byte	0x00, 0xf0, 0x11, 0x00


	//----- nvinfo : EIATTR_KPARAM_INFO
	.align		4
.L_176:
        /*0048*/ 	.byte	0x04, 0x17
        /*004a*/ 	.short	(.L_178 - .L_177)
.L_177:
        /*004c*/ 	.word	0x00000000
        /*0050*/ 	.short	0x0000
        /*0052*/ 	.short	0x0000
        /*0054*/ 	.byte	0x00, 0xf0, 0x11, 0x00


	//----- nvinfo : EIATTR_SPARSE_MMA_MASK
	.align		4
.L_178:
        /*0058*/ 	.byte	0x03, 0x50
        /*005a*/ 	.short	0x0000


	//----- nvinfo : EIATTR_MAXREG_COUNT
	.align		4
        /*005c*/ 	.byte	0x03, 0x1b
        /*005e*/ 	.short	0x00ff


	//----- nvinfo : EIATTR_MERCURY_ISA_VERSION
	.align		4
        /*0060*/ 	.byte	0x03, 0x5f
        /*0062*/ 	.short	0x0101


	//----- nvinfo : EIATTR_VRC_CTA_INIT_COUNT
	.align		4
        /*0064*/ 	.byte	0x02, 0x4a
	.zero		1
	.zero		1


	//----- nvinfo : EIATTR_EXIT_INSTR_OFFSETS
	.align		4
        /*0068*/ 	.byte	0x04, 0x1c
        /*006a*/ 	.short	(.L_180 - .L_179)


	//   ....[0]....
.L_179:
        /*006c*/ 	.word	0x00000070


	//   ....[1]....
        /*0070*/ 	.word	0x000001c0


	//----- nvinfo : EIATTR_CRS_STACK_SIZE
	.align		4
.L_180:
        /*0074*/ 	.byte	0x04, 0x1e
        /*0076*/ 	.short	(.L_182 - .L_181)
.L_181:
        /*0078*/ 	.word	0x00000000


	//----- nvinfo : EIATTR_CBANK_PARAM_SIZE
	.align		4
.L_182:
        /*007c*/ 	.byte	0x03, 0x19
        /*007e*/ 	.short	0x0020


	//----- nvinfo : EIATTR_PARAM_CBANK
	.align		4
        /*0080*/ 	.byte	0x04, 0x0a
        /*0082*/ 	.short	(.L_184 - .L_183)
	.align		4
.L_183:
        /*0084*/ 	.word	index@(.nv.constant0._Z8relocateiijPjS_)
        /*0088*/ 	.short	0x0380
        /*008a*/ 	.short	0x0020


	//----- nvinfo : EIATTR_SW_WAR
	.align		4
.L_184:
        /*008c*/ 	.byte	0x04, 0x36
        /*008e*/ 	.short	(.L_186 - .L_185)
.L_185:
        /*0090*/ 	.word	0x00000008
.L_186:


//--------------------- .nv.info._Z16collectHistogramiPjPii --------------------------
	.section	.nv.info._Z16collectHistogramiPjPii,"",@"SHT_CUDA_INFO"
	.sectionflags	@""
	.align	4


	//----- nvinfo : EIATTR_CUDA_API_VERSION
	.align		4
        /*0000*/ 	.byte	0x04, 0x37
        /*0002*/ 	.short	(.L_188 - .L_187)
.L_187:
        /*0004*/ 	.word	0x00000082


	//----- nvinfo : EIATTR_KPARAM_INFO
	.align		4
.L_188:
        /*0008*/ 	.byte	0x04, 0x17
        /*000a*/ 	.short	(.L_190 - .L_189)
.L_189:
        /*000c*/ 	.word	0x00000000
        /*0010*/ 	.short	0x0003
        /*0012*/ 	.short	0x0018
        /*0014*/ 	.byte	0x00, 0xf0, 0x11, 0x00


	//----- nvinfo : EIATTR_KPARAM_INFO
	.align		4
.L_190:
        /*0018*/ 	.byte	0x04, 0x17
        /*001a*/ 	.short	(.L_192 - .L_191)
.L_191:
        /*001c*/ 	.word	0x00000000
        /*0020*/ 	.short	0x0002
        /*0022*/ 	.short	0x0010
        /*0024*/ 	.byte	0x00, 0xf5, 0x21, 0x00


	//----- nvinfo : EIATTR_KPARAM_INFO
	.align		4
.L_192:
        /*0028*/ 	.byte	0x04, 0x17
        /*002a*/ 	.short	(.L_194 - .L_193)
.L_193:
        /*002c*/ 	.word	0x00000000
        /*0030*/ 	.short	0x0001
        /*0032*/ 	.short	0x0008
        /*0034*/ 	.byte	0x00, 0xf5, 0x21, 0x00


	//----- nvinfo : EIATTR_KPARAM_INFO
	.align		4
.L_194:
        /*0038*/ 	.byte	0x04, 0x17
        /*003a*/ 	.short	(.L_196 - .L_195)
.L_195:
        /*003c*/ 	.word	0x00000000
        /*0040*/ 	.short	0x0000
        /*0042*/ 	.short	0x0000
        /*0044*/ 	.byte	0x00, 0xf0, 0x11, 0x00


	//----- nvinfo : EIATTR_SPARSE_MMA_MASK
	.align		4
.L_196:
        /*0048*/ 	.byte	0x03, 0x50
        /*004a*/ 	.short	0x0000


	//----- nvinfo : EIATTR_MAXREG_COUNT
	.align		4
        /*004c*/ 	.byte	0x03, 0x1b
        /*004e*/ 	.short	0x00ff


	//----- nvinfo : EIATTR_MERCURY_ISA_VERSION
	.align		4
        /*0050*/ 	.byte	0x03, 0x5f
        /*0052*/ 	.short	0x0101


	//----- nvinfo : EIATTR_VRC_CTA_INIT_COUNT
	.align		4
        /*0054*/ 	.byte	0x02, 0x4a
	.zero		1
	.zero		1


	//----- nvinfo : EIATTR_EXIT_INSTR_OFFSETS
	.align		4
        /*0058*/ 	.byte	0x04, 0x1c
        /*005a*/ 	.short	(.L_198 - .L_197)


	//   ....[0]....
.L_197:
        /*005c*/ 	.word	0x00000090


	//   ....[1]....
        /*0060*/ 	.word	0x00000400


	//   ....[2]....
        /*0064*/ 	.word	0x00000650


	//----- nvinfo : EIATTR_CRS_STACK_SIZE
	.align		4
.L_198:
        /*0068*/ 	.byte	0x04, 0x1e
        /*006a*/ 	.short	(.L_200 - .L_199)
.L_199:
        /*006c*/ 	.word	0x00000000


	//----- nvinfo : EIATTR_CBANK_PARAM_SIZE
	.align		4
.L_200:
        /*0070*/ 	.byte	0x03, 0x19
        /*0072*/ 	.short	0x001c


	//----- nvinfo : EIATTR_PARAM_CBANK
	.align		4
        /*0074*/ 	.byte	0x04, 0x0a
        /*0076*/ 	.short	(.L_202 - .L_201)
	.align		4
.L_201:
        /*0078*/ 	.word	index@(.nv.constant0._Z16collectHistogramiPjPii)
        /*007c*/ 	.short	0x0380
        /*007e*/ 	.short	0x001c


	//----- nvinfo : EIATTR_SW_WAR
	.align		4
.L_202:
        /*0080*/ 	.byte	0x04, 0x36
        /*0082*/ 	.short	(.L_204 - .L_203)
.L_203:
        /*0084*/ 	.word	0x00000008
.L_204:


//--------------------- .nv.info._Z4randiPj       --------------------------
	.section	.nv.info._Z4randiPj,"",@"SHT_CUDA_INFO"
	.sectionflags	@""
	.align	4


	//----- nvinfo : EIATTR_CUDA_API_VERSION
	.align		4
        /*0000*/ 	.byte	0x04, 0x37
        /*0002*/ 	.short	(.L_206 - .L_205)
.L_205:
        /*0004*/ 	.word	0x00000082


	//----- nvinfo : EIATTR_KPARAM_INFO
	.align		4
.L_206:
        /*0008*/ 	.byte	0x04, 0x17
        /*000a*/ 	.short	(.L_208 - .L_207)
.L_207:
        /*000c*/ 	.word	0x00000000
        /*0010*/ 	.short	0x0001
        /*0012*/ 	.short	0x0008
        /*0014*/ 	.byte	0x00, 0xf5, 0x21, 0x00


	//----- nvinfo : EIATTR_KPARAM_INFO
	.align		4
.L_208:
        /*0018*/ 	.byte	0x04, 0x17
        /*001a*/ 	.short	(.L_210 - .L_209)
.L_209:
        /*001c*/ 	.word	0x00000000
        /*0020*/ 	.short	0x0000
        /*0022*/ 	.short	0x0000
        /*0024*/ 	.byte	0x00, 0xf0, 0x11, 0x00


	//----- nvinfo : EIATTR_SPARSE_MMA_MASK
	.align		4
.L_210:
        /*0028*/ 	.byte	0x03, 0x50
        /*002a*/ 	.short	0x0000


	//----- nvinfo : EIATTR_MAXREG_COUNT
	.align		4
        /*002c*/ 	.byte	0x03, 0x1b
        /*002e*/ 	.short	0x00ff


	//----- nvinfo : EIATTR_MERCURY_ISA_VERSION
	.align		4
        /*0030*/ 	.byte	0x03, 0x5f
        /*0032*/ 	.short	0x0101


	//----- nvinfo : EIATTR_VRC_CTA_INIT_COUNT
	.align		4
        /*0034*/ 	.byte	0x02, 0x4a
	.zero		1
	.zero		1


	//----- nvinfo : EIATTR_EXIT_INSTR_OFFSETS
	.align		4
        /*0038*/ 	.byte	0x04, 0x1c
        /*003a*/ 	.short	(.L_212 - .L_211)


	//   ....[0]....
.L_211:
        /*003c*/ 	.word	0x00000070


	//   ....[1]....
        /*0040*/ 	.word	0x00000180


	//----- nvinfo : EIATTR_CBANK_PARAM_SIZE
	.align		4
.L_212:
        /*0044*/ 	.byte	0x03, 0x19
        /*0046*/ 	.short	0x0010


	//----- nvinfo : EIATTR_PARAM_CBANK
	.align		4
        /*0048*/ 	.byte	0x04, 0x0a
        /*004a*/ 	.short	(.L_214 - .L_213)
	.align		4
.L_213:
        /*004c*/ 	.word	index@(.nv.constant0._Z4randiPj)
        /*0050*/ 	.short	0x0380
        /*0052*/ 	.short	0x0010


	//----- nvinfo : EIATTR_SW_WAR
	.align		4
.L_214:
        /*0054*/ 	.byte	0x04, 0x36
        /*0056*/ 	.short	(.L_216 - .L_215)
.L_215:
        /*0058*/ 	.word	0x00000008
.L_216:


//--------------------- .nv.callgraph             --------------------------
	.section	.nv.callgraph,"",@"SHT_CUDA_CALLGRAPH"
	.align	4
	.sectionentsize	8
	.align		4
        /*0000*/ 	.word	0x00000000
	.align		4
        /*0004*/ 	.word	0xffffffff
	.align		4
        /*0008*/ 	.word	0x00000000
	.align		4
        /*000c*/ 	.word	0xfffffffe
	.align		4
        /*0010*/ 	.word	0x00000000
	.align		4
        /*0014*/ 	.word	0xfffffffd
	.align		4
        /*0018*/ 	.word	0x00000000
	.align		4
        /*001c*/ 	.word	0xfffffffc


//--------------------- .nv.constant4             --------------------------
	.section	.nv.constant4,"a",@progbits
	.align	8
	.align		8
.nv.constant4:
        /*0000*/ 	.dword	_ZN34_INTERNAL_33a8c65c_4_k_cu__Z4hashj4cuda3std3__45__cpo5beginE
	.align		8
        /*0008*/ 	.dword	_ZN34_INTERNAL_33a8c65c_4_k_cu__Z4hashj4cuda3std3__45__cpo3endE
	.align		8
        /*0010*/ 	.dword	_ZN34_INTERNAL_33a8c65c_4_k_cu__Z4hashj4cuda3std3__45__cpo6cbeginE
	.align		8
        /*0018*/ 	.dword	_ZN34_INTERNAL_33a8c65c_4_k_cu__Z4hashj4cuda3std3__45__cpo4cendE
	.align		8
        /*0020*/ 	.dword	_ZN34_INTERNAL_33a8c65c_4_k_cu__Z4hashj4cuda3std3__45__cpo6rbeginE
	.align		8
        /*0028*/ 	.dword	_ZN34_INTERNAL_33a8c65c_4_k_cu__Z4hashj4cuda3std3__45__cpo4rendE
	.align		8
        /*0030*/ 	.dword	_ZN34_INTERNAL_33a8c65c_4_k_cu__Z4hashj4cuda3std3__45__cpo7crbeginE
	.align		8
        /*0038*/ 	.dword	_ZN34_INTERNAL_33a8c65c_4_k_cu__Z4hashj4cuda3std3__45__cpo5crendE
	.align		8
        /*0040*/ 	.dword	_ZN34_INTERNAL_33a8c65c_4_k_cu__Z4hashj4cuda3std3__436_GLOBAL__N__33a8c65c_4_k_cu__Z4hashj6ignoreE
	.align		8
        /*0048*/ 	.dword	_ZN34_INTERNAL_33a8c65c_4_k_cu__Z4hashj4cuda3std3__419piecewise_constructE
	.align		8
        /*0050*/ 	.dword	_ZN34_INTERNAL_33a8c65c_4_k_cu__Z4hashj4cuda3std3__48in_placeE
	.align		8
        /*0058*/ 	.dword	_ZN34_INTERNAL_33a8c65c_4_k_cu__Z4hashj4cuda3std3__420unreachable_sentinelE
	.align		8
        /*0060*/ 	.dword	_ZN34_INTERNAL_33a8c65c_4_k_cu__Z4hashj4cuda3std3__47nulloptE
	.align		8
        /*0068*/ 	.dword	_ZN34_INTERNAL_33a8c65c_4_k_cu__Z4hashj4cuda3std3__48unexpectE
	.align		8
        /*0070*/ 	.dword	_ZN34_INTERNAL_33a8c65c_4_k_cu__Z4hashj4cuda3std6ranges3__45__cpo4swapE
	.align		8
        /*0078*/ 	.dword	_ZN34_INTERNAL_33a8c65c_4_k_cu__Z4hashj4cuda3std6ranges3__45__cpo9iter_moveE
	.align		8
        /*0080*/ 	.dword	_ZN34_INTERNAL_33a8c65c_4_k_cu__Z4hashj4cuda3std6ranges3__45__cpo5beginE
	.align		8
        /*0088*/ 	.dword	_ZN34_INTERNAL_33a8c65c_4_k_cu__Z4hashj4cuda3std6ranges3__45__cpo3endE
	.align		8
        /*0090*/ 	.dword	_ZN34_INTERNAL_33a8c65c_4_k_cu__Z4hashj4cuda3std6ranges3__45__cpo6cbeginE
	.align		8
        /*0098*/ 	.dword	_ZN34_INTERNAL_33a8c65c_4_k_cu__Z4hashj4cuda3std6ranges3__45__cpo4cendE
	.align		8
        /*00a0*/ 	.dword	_ZN34_INTERNAL_33a8c65c_4_k_cu__Z4hashj4cuda3std6ranges3__45__cpo7advanceE
	.align		8
        /*00a8*/ 	.dword	_ZN34_INTERNAL_33a8c65c_4_k_cu__Z4hashj4cuda3std6ranges3__45__cpo9iter_swapE
	.align		8
        /*00b0*/ 	.dword	_ZN34_INTERNAL_33a8c65c_4_k_cu__Z4hashj4cuda3std6ranges3__45__cpo4nextE
	.align		8
        /*00b8*/ 	.dword	_ZN34_INTERNAL_33a8c65c_4_k_cu__Z4hashj4cuda3std6ranges3__45__cpo4prevE
	.align		8
        /*00c0*/ 	.dword	_ZN34_INTERNAL_33a8c65c_4_k_cu__Z4hashj4cuda3std6ranges3__45__cpo4dataE
	.align		8
        /*00c8*/ 	.dword	_ZN34_INTERNAL_33a8c65c_4_k_cu__Z4hashj4cuda3std6ranges3__45__cpo5cdataE
	.align		8
        /*00d0*/ 	.dword	_ZN34_INTERNAL_33a8c65c_4_k_cu__Z4hashj4cuda3std6ranges3__45__cpo4sizeE
	.align		8
        /*00d8*/ 	.dword	_ZN34_INTERNAL_33a8c65c_4_k_cu__Z4hashj4cuda3std6ranges3__45__cpo5ssizeE
	.align		8
        /*00e0*/ 	.dword	_ZN34_INTERNAL_33a8c65c_4_k_cu__Z4hashj4cuda3std6ranges3__45__cpo8distanceE
	.align		8
        /*00e8*/ 	.dword	_ZN34_INTERNAL_33a8c65c_4_k_cu__Z4hashj6thrust24THRUST_300001_SM_1000_NS8cuda_cub3parE
	.align		8
        /*00f0*/ 	.dword	_ZN34_INTERNAL_33a8c65c_4_k_cu__Z4hashj6thrust24THRUST_300001_SM_1000_NS8cuda_cub10par_nosyncE
	.align		8
        /*00f8*/ 	.dword	_ZN34_INTERNAL_33a8c65c_4_k_cu__Z4hashj6thrust24THRUST_300001_SM_1000_NS6system6detail10sequential3seqE
	.align		8
        /*0100*/ 	.dword	_ZN34_INTERNAL_33a8c65c_4_k_cu__Z4hashj6thrust24THRUST_300001_SM_1000_NS6system3cpp3parE
	.align		8
        /*0108*/ 	.dword	_ZN34_INTERNAL_33a8c65c_4_k_cu__Z4hashj6thrust24THRUST_300001_SM_1000_NS12placeholders2_1E
	.align		8
        /*0110*/ 	.dword	_ZN34_INTERNAL_33a8c65c_4_k_cu__Z4hashj6thrust24THRUST_300001_SM_1000_NS12placeholders2_2E
	.align		8
        /*0118*/ 	.dword	_ZN34_INTERNAL_33a8c65c_4_k_cu__Z4hashj6thrust24THRUST_300001_SM_1000_NS12placeholders2_3E
	.align		8
        /*0120*/ 	.dword	_ZN34_INTERNAL_33a8c65c_4_k_cu__Z4hashj6thrust24THRUST_300001_SM_1000_NS12placeholders2_4E
	.align		8
        /*0128*/ 	.dword	_ZN34_INTERNAL_33a8c65c_4_k_cu__Z4hashj6thrust24THRUST_300001_SM_1000_NS12placeholders2_5E
	.align		8
        /*0130*/ 	.dword	_ZN34_INTERNAL_33a8c65c_4_k_cu__Z4hashj6thrust24THRUST_300001_SM_1000_NS12placeholders2_6E
	.align		8
        /*0138*/ 	.dword	_ZN34_INTERNAL_33a8c65c_4_k_cu__Z4hashj6thrust24THRUST_300001_SM_1000_NS12placeholders2_7E
	.align		8
        /*0140*/ 	.dword	_ZN34_INTERNAL_33a8c65c_4_k_cu__Z4hashj6thrust24THRUST_300001_SM_1000_NS12placeholders2_8E
	.align		8
        /*0148*/ 	.dword	_ZN34_INTERNAL_33a8c65c_4_k_cu__Z4hashj6thrust24THRUST_300001_SM_1000_NS12placeholders2_9E
	.align		8
        /*0150*/ 	.dword	_ZN34_INTERNAL_33a8c65c_4_k_cu__Z4hashj6thrust24THRUST_300001_SM_1000_NS12placeholders3_10E
	.align		8
        /*0158*/ 	.dword	_ZN34_INTERNAL_33a8c65c_4_k_cu__Z4hashj6thrust24THRUST_300001_SM_1000_NS3seqE
	.align		8
        /*0160*/ 	.dword	_ZN34_INTERNAL_33a8c65c_4_k_cu__Z4hashj6thrust24THRUST_300001_SM_1000_NS6deviceE


//--------------------- .text._ZN3cub18CUB_300001_SM_10006detail4scan16DeviceScanKernelINS2_10policy_hubIiiimN4cuda3std3__44plusIvEEE10Policy1000EPiSC_NS0_13ScanTileStateIiLb1EEES9_NS0_8NullTypeEmiLb0ESF_EEvT0_T1_T2_iT3_T4_T5_ --------------------------
	.section	.text._ZN3cub18CUB_300001_SM_10006detail4scan16DeviceScanKernelINS2_10policy_hubIiiimN4cuda3std3__44plusIvEEE10Policy1000EPiSC_NS0_13ScanTileStateIiLb1EEES9_NS0_8NullTypeEmiLb0ESF_EEvT0_T1_T2_iT3_T4_T5_,"ax",@progbits
	.align	128
        .global         _ZN3cub18CUB_300001_SM_10006detail4scan16DeviceScanKernelINS2_10policy_hubIiiimN4cuda3std3__44plusIvEEE10Policy1000EPiSC_NS0_13ScanTileStateIiLb1EEES9_NS0_8NullTypeEmiLb0ESF_EEvT0_T1_T2_iT3_T4_T5_
        .type           _ZN3cub18CUB_300001_SM_10006detail4scan16DeviceScanKernelINS2_10policy_hubIiiimN4cuda3std3__44plusIvEEE10Policy1000EPiSC_NS0_13ScanTileStateIiLb1EEES9_NS0_8NullTypeEmiLb0ESF_EEvT0_T1_T2_iT3_T4_T5_,@function
        .size           _ZN3cub18CUB_300001_SM_10006detail4scan16DeviceScanKernelINS2_10policy_hubIiiimN4cuda3std3__44plusIvEEE10Policy1000EPiSC_NS0_13ScanTileStateIiLb1EEES9_NS0_8NullTypeEmiLb0ESF_EEvT0_T1_T2_iT3_T4_T5_,(.L_x_196 - _ZN3cub18CUB_300001_SM_10006detail4scan16DeviceScanKernelINS2_10policy_hubIiiimN4cuda3std3__44plusIvEEE10Policy1000EPiSC_NS0_13ScanTileStateIiLb1EEES9_NS0_8NullTypeEmiLb0ESF_EEvT0_T1_T2_iT3_T4_T5_)
        .other          _ZN3cub18CUB_300001_SM_10006detail4scan16DeviceScanKernelINS2_10policy_hubIiiimN4cuda3std3__44plusIvEEE10Policy1000EPiSC_NS0_13ScanTileStateIiLb1EEES9_NS0_8NullTypeEmiLb0ESF_EEvT0_T1_T2_iT3_T4_T5_,@"STO_CUDA_ENTRY STV_DEFAULT"
_ZN3cub18CUB_300001_SM_10006detail4scan16DeviceScanKernelINS2_10policy_hubIiiimN4cuda3std3__44plusIvEEE10Policy1000EPiSC_NS0_13ScanTileStateIiLb1EEES9_NS0_8NullTypeEmiLb0ESF_EEvT0_T1_T2_iT3_T4_T5_:
.text._ZN3cub18CUB_300001_SM_10006detail4scan16DeviceScanKernelINS2_10policy_hubIiiimN4cuda3std3__44plusIvEEE10Policy1000EPiSC_NS0_13ScanTileStateIiLb1EEES9_NS0_8NullTypeEmiLb0ESF_EEvT0_T1_T2_iT3_T4_T5_:
[----:B------:R-:W-:Y:S08]  /*0000*/  LDC R1, c[0x0][0x37c] ;  /* 0x0000df00ff017b82 */ /* 0x000ff00000000800 */
[----:B------:R-:W0:Y:S01]  /*0010*/  S2UR UR6, SR_CTAID.X ;  /* 0x00000000000679c3 */ /* 0x000e220000002500 */
[----:B------:R-:W0:Y:S01]  /*0020*/  LDCU UR4, c[0x0][0x398] ;  /* 0x00007300ff0477ac */ /* 0x000e220008000800 */
[----:B------:R-:W1:Y:S01]  /*0030*/  LDCU.64 UR8, c[0x0][0x3a0] ;  /* 0x00007400ff0877ac */ /* 0x000e620008000a00 */
[----:B------:R-:W2:Y:S01]  /*0040*/  LDCU.64 UR12, c[0x0][0x358] ;  /* 0x00006b00ff0c77ac */ /* 0x000ea20008000a00 */
[----:B0-----:R-:W-:-:S04]  /*0050*/  UIADD3 UR6, UPT, UPT, UR6, UR4, URZ ;  /* 0x0000000406067290 */ /* 0x001fc8000fffe0ff */
[----:B------:R-:W-:-:S04]  /*0060*/  UIMAD.WIDE UR10, UR6, 0x1ee0, URZ ;  /* 0x00001ee0060a78a5 */ /* 0x000fc8000f8e02ff */
[----:B-1----:R-:W-:-:S04]  /*0070*/  UIADD3 UR7, UP0, UPT, -UR10, UR8, URZ ;  /* 0x000000080a077290 */ /* 0x002fc8000ff1e1ff */
[----:B------:R-:W-:Y:S02]  /*0080*/  UIADD3.X UR4, UPT, UPT, ~UR11, UR9, URZ, UP0, !UPT ;  /* 0x000000090b047290 */ /* 0x000fe400087fe5ff */
[----:B------:R-:W-:-:S04]  /*0090*/  UISETP.GE.U32.AND UP0, UPT, UR7, 0x1ee1, UPT ;  /* 0x00001ee10700788c */ /* 0x000fc8000bf06070 */
[----:B------:R-:W-:-:S09]  /*00a0*/  UISETP.GE.U32.AND.EX UP0, UPT, UR4, URZ, UPT, UP0 ;  /* 0x000000ff0400728c */ /* 0x000fd2000bf06100 */
[----:B--2---:R-:W-:Y:S05]  /*00b0*/  BRA.U !UP0, `(.L_x_0) ;  /* 0x0000001d08047547 */ /* 0x004fea000b800000 */
[----:B------:R-:W0:Y:S01]  /*00c0*/  S2R R36, SR_TID.X ;  /* 0x0000000000247919 */ /* 0x000e220000002100 */
[----:B------:R-:W1:Y:S01]  /*00d0*/  LDCU.64 UR4, c[0x0][0x380] ;  /* 0x00007000ff0477ac */ /* 0x000e620008000a00 */
[C---:B0-----:R-:W-:Y:S02]  /*00e0*/  LOP3.LUT R0, R36.reuse, 0x1f, RZ, 0xc0, !PT ;  /* 0x0000001f24007812 */ /* 0x041fe400078ec0ff */
[----:B------:R-:W-:-:S05]  /*00f0*/  LOP3.LUT R3, R36, 0x3e0, RZ, 0xc0, !PT ;  /* 0x000003e024037812 */ /* 0x000fca00078ec0ff */
[----:B------:R-:W-:-:S05]  /*0100*/  IMAD R0, R3, 0x13, R0 ;  /* 0x0000001303007824 */ /* 0x000fca00078e0200 */
[----:B------:R-:W-:-:S05]  /*0110*/  IADD3 R0, P0, PT, R0, UR10, RZ ;  /* 0x0000000a00007c10 */ /* 0x000fca000ff1e0ff */
[----:B------:R-:W-:Y:S02]  /*0120*/  IMAD.X R41, RZ, RZ, UR11, P0 ;  /* 0x0000000bff297e24 */ /* 0x000fe400080e06ff */
[----:B------:R-:W-:-:S03]  /*0130*/  IMAD.SHL.U32 R42, R0, 0x4, RZ ;  /* 0x00000004002a7824 */ /* 0x000fc600078e00ff */
[----:B------:R-:W-:Y:S02]  /*0140*/  SHF.L.U64.HI R41, R0, 0x2, R41 ;  /* 0x0000000200297819 */ /* 0x000fe40000010229 */
[----:B-1----:R-:W-:-:S04]  /*0150*/  IADD3 R2, P0, PT, R42, UR4, RZ ;  /* 0x000000042a027c10 */ /* 0x002fc8000ff1e0ff */
[----:B------:R-:W-:-:S05]  /*0160*/  IADD3.X R3, PT, PT, R41, UR5, RZ, P0, !PT ;  /* 0x0000000529037c10 */ /* 0x000fca00087fe4ff */
[----:B------:R-:W2:Y:S04]  /*0170*/  LD.E.STRONG.SM R5, desc[UR12][R2.64] ;  /* 0x0000000c02057980 */ /* 0x000ea8000c10b900 */
[----:B------:R-:W3:Y:S04]  /*0180*/  LD.E.STRONG.SM R7, desc[UR12][R2.64+0x80] ;  /* 0x0000800c02077980 */ /* 0x000ee8000c10b900 */
[----:B------:R-:W4:Y:S04]  /*0190*/  LD.E.STRONG.SM R9, desc[UR12][R2.64+0x100] ;  /* 0x0001000c02097980 */ /* 0x000f28000c10b900 */
[----:B------:R-:W5:Y:S04]  /*01a0*/  LD.E.STRONG.SM R11, desc[UR12][R2.64+0x180] ;  /* 0x0001800c020b7980 */ /* 0x000f68000c10b900 */
        /* <DEDUP_REMOVED lines=14> */
[----:B------:R-:W5:Y:S01]  /*0290*/  LD.E.STRONG.SM R0, desc[UR12][R2.64+0x900] ;  /* 0x0009000c02007980 */ /* 0x000f62000c10b900 */
[----:B------:R-:W0:Y:S01]  /*02a0*/  S2UR UR5, SR_CgaCtaId ;  /* 0x00000000000579c3 */ /* 0x000e220000008800 */
[----:B------:R-:W-:Y:S01]  /*02b0*/  SHF.R.U32.HI R32, RZ, 0x5, R36 ;  /* 0x00000005ff207819 */ /* 0x000fe20000011624 */
[----:B------:R-:W-:Y:S01]  /*02c0*/  UMOV UR4, 0x400 ;  /* 0x0000040000047882 */ /* 0x000fe20000000000 */
[----:B------:R-:W1:Y:S01]  /*02d0*/  S2R R44, SR_LANEID ;  /* 0x00000000002c7919 */ /* 0x000e620000000000 */
[----:B------:R-:W-:Y:S01]  /*02e0*/  UISETP.NE.AND UP0, UPT, UR6, URZ, UPT ;  /* 0x000000ff0600728c */ /* 0x000fe2000bf05270 */
[----:B------:R-:W-:Y:S01]  /*02f0*/  BSSY.RECONVERGENT B0, `(.L_x_1) ;  /* 0x000014b000007945 */ /* 0x000fe20003800200 */
[----:B0-----:R-:W-:Y:S01]  /*0300*/  ULEA UR4, UR5, UR4, 0x18 ;  /* 0x0000000405047291 */ /* 0x001fe2000f8ec0ff */
[----:B-1----:R-:W-:-:S05]  /*0310*/  IMAD R28, R32, 0x260, R44 ;  /* 0x00000260201c7824 */ /* 0x002fca00078e022c */
[----:B------:R-:W-:-:S05]  /*0320*/  LEA R28, R28, UR4, 0x2 ;  /* 0x000000041c1c7c11 */ /* 0x000fca000f8e10ff */
[----:B------:R-:W-:Y:S01]  /*0330*/  IMAD R27, R44, 0x48, R28 ;  /* 0x000000482c1b7824 */ /* 0x000fe200078e021c */
[----:B--2---:R0:W-:Y:S04]  /*0340*/  STS [R28], R5 ;  /* 0x000000051c007388 */ /* 0x0041e80000000800 */
[----:B---3--:R0:W-:Y:S04]  /*0350*/  STS [R28+0x80], R7 ;  /* 0x000080071c007388 */ /* 0x0081e80000000800 */
[----:B----4-:R0:W-:Y:S04]  /*0360*/  STS [R28+0x100], R9 ;  /* 0x000100091c007388 */ /* 0x0101e80000000800 */
[----:B-----5:R0:W-:Y:S04]  /*0370*/  STS [R28+0x180], R11 ;  /* 0x0001800b1c007388 */ /* 0x0201e80000000800 */
[----:B------:R0:W-:Y:S04]  /*0380*/  STS [R28+0x200], R13 ;  /* 0x0002000d1c007388 */ /* 0x0001e80000000800 */
        /* <DEDUP_REMOVED lines=13> */
[----:B------:R0:W-:Y:S01]  /*0460*/  STS [R28+0x900], R0 ;  /* 0x000900001c007388 */ /* 0x0001e20000000800 */
[----:B------:R-:W-:-:S03]  /*0470*/  NOP ;  /* 0x0000000000007918 */ /* 0x000fc60000000000 */
[----:B------:R0:W1:Y:S04]  /*0480*/  LDS R26, [R27] ;  /* 0x000000001b1a7984 */ /* 0x0000680000000800 */
[----:B------:R0:W2:Y:S04]  /*0490*/  LDS R25, [R27+0x4] ;  /* 0x000004001b197984 */ /* 0x0000a80000000800 */
[----:B------:R0:W3:Y:S04]  /*04a0*/  LDS R24, [R27+0x8] ;  /* 0x000008001b187984 */ /* 0x0000e80000000800 */
[----:B------:R0:W4:Y:S04]  /*04b0*/  LDS R40, [R27+0xc] ;  /* 0x00000c001b287984 */ /* 0x0001280000000800 */
[----:B------:R0:W0:Y:S04]  /*04c0*/  LDS R39, [R27+0x10] ;  /* 0x000010001b277984 */ /* 0x0000280000000800 */
        /* <DEDUP_REMOVED lines=13> */
[----:B------:R0:W0:Y:S01]  /*05a0*/  LDS R0, [R27+0x48] ;  /* 0x000048001b007984 */ /* 0x0000220000000800 */
[----:B------:R-:W-:Y:S06]  /*05b0*/  BAR.SYNC.DEFER_BLOCKING 0x0 ;  /* 0x0000000000007b1d */ /* 0x000fec0000010000 */
[----:B-1234-:R-:W-:Y:S05]  /*05c0*/  BRA.U UP0, `(.L_x_2) ;  /* 0x0000000500247547 */ /* 0x01efea000b800000 */
[----:B------:R-:W-:Y:S02]  /*05d0*/  IADD3 R8, PT, PT, R24, R25, R26 ;  /* 0x0000001918087210 */ /* 0x000fe40007ffe01a */
[----:B------:R-:W-:Y:S02]  /*05e0*/  ISETP.NE.AND P1, PT, R44, 0x1f, PT ;  /* 0x0000001f2c00780c */ /* 0x000fe40003f25270 */
[----:B0-----:R-:W-:Y:S02]  /*05f0*/  IADD3 R8, PT, PT, R39, R40, R8 ;  /* 0x0000002827087210 */ /* 0x001fe40007ffe008 */
[----:B------:R-:W-:Y:S02]  /*0600*/  ISETP.GE.U32.AND P2, PT, R36, 0x20, PT ;  /* 0x000000202400780c */ /* 0x000fe40003f46070 */
[----:B------:R-:W-:Y:S02]  /*0610*/  IADD3 R8, PT, PT, R30, R31, R8 ;  /* 0x0000001f1e087210 */ /* 0x000fe40007ffe008 */
[----:B------:R-:W-:-:S02]  /*0620*/  ISETP.NE.AND P3, PT, R44, RZ, PT ;  /* 0x000000ff2c00720c */ /* 0x000fc40003f65270 */
[----:B------:R-:W-:-:S03]  /*0630*/  IADD3 R8, PT, PT, R23, R29, R8 ;  /* 0x0000001d17087210 */ /* 0x000fc60007ffe008 */
[----:B------:R-:W-:Y:S02]  /*0640*/  @!P1 LEA R37, R32, UR4, 0x2 ;  /* 0x0000000420259c11 */ /* 0x000fe4000f8e10ff */
[----:B------:R-:W-:-:S04]  /*0650*/  IADD3 R8, PT, PT, R21, R22, R8 ;  /* 0x0000001615087210 */ /* 0x000fc80007ffe008 */
[----:B------:R-:W-:-:S04]  /*0660*/  IADD3 R8, PT, PT, R7, R20, R8 ;  /* 0x0000001407087210 */ /* 0x000fc80007ffe008 */
[----:B------:R-:W-:-:S04]  /*0670*/  IADD3 R8, PT, PT, R5, R6, R8 ;  /* 0x0000000605087210 */ /* 0x000fc80007ffe008 */
[----:B------:R-:W-:-:S04]  /*0680*/  IADD3 R33, PT, PT, R3, R4, R8 ;  /* 0x0000000403217210 */ /* 0x000fc80007ffe008 */
[----:B------:R-:W-:-:S05]  /*0690*/  IADD3 R33, PT, PT, R0, R2, R33 ;  /* 0x0000000200217210 */ /* 0x000fca0007ffe021 */
[----:B------:R-:W0:Y:S02]  /*06a0*/  SHFL.UP P0, R8, R33, 0x1, RZ ;  /* 0x0420000021087989 */ /* 0x000e2400000000ff */
[----:B0-----:R-:W-:-:S05]  /*06b0*/  @P0 IMAD.IADD R8, R33, 0x1, R8 ;  /* 0x0000000121080824 */ /* 0x001fca00078e0208 */
[----:B------:R-:W0:Y:S02]  /*06c0*/  SHFL.UP P0, R13, R8, 0x2, RZ ;  /* 0x04400000080d7989 */ /* 0x000e2400000000ff */
[----:B0-----:R-:W-:-:S05]  /*06d0*/  @P0 IMAD.IADD R13, R8, 0x1, R13 ;  /* 0x00000001080d0824 */ /* 0x001fca00078e020d */
[----:B------:R-:W0:Y:S02]  /*06e0*/  SHFL.UP P0, R16, R13, 0x4, RZ ;  /* 0x048000000d107989 */ /* 0x000e2400000000ff */
[----:B0-----:R-:W-:-:S05]  /*06f0*/  @P0 IMAD.IADD R16, R13, 0x1, R16 ;  /* 0x000000010d100824 */ /* 0x001fca00078e0210 */
[----:B------:R-:W0:Y:S02]  /*0700*/  SHFL.UP P0, R35, R16, 0x8, RZ ;  /* 0x0500000010237989 */ /* 0x000e2400000000ff */
[----:B0-----:R-:W-:-:S05]  /*0710*/  @P0 IMAD.IADD R35, R16, 0x1, R35 ;  /* 0x0000000110230824 */ /* 0x001fca00078e0223 */
[----:B------:R-:W0:Y:S02]  /*0720*/  SHFL.UP P0, R34, R35, 0x10, RZ ;  /* 0x0600000023227989 */ /* 0x000e2400000000ff */
[----:B0-----:R-:W-:Y:S01]  /*0730*/  @P0 IMAD.IADD R34, R35, 0x1, R34 ;  /* 0x0000000123220824 */ /* 0x001fe200078e0222 */
[----:B------:R-:W-:-:S03]  /*0740*/  ISETP.NE.AND P0, PT, R32, 0x2, PT ;  /* 0x000000022000780c */ /* 0x000fc60003f05270 */
[----:B------:R-:W-:Y:S01]  /*0750*/  IMAD.IADD R33, R34, 0x1, -R33 ;  /* 0x0000000122217824 */ /* 0x000fe200078e0a21 */
[----:B------:R-:W-:Y:S01]  /*0760*/  @!P1 STS [R37+0x10], R34 ;  /* 0x0000102225009388 */ /* 0x000fe20000000800 */
[----:B------:R-:W-:Y:S01]  /*0770*/  BAR.SYNC.DEFER_BLOCKING 0x0 ;  /* 0x0000000000007b1d */ /* 0x000fe20000010000 */
[----:B------:R-:W-:-:S05]  /*0780*/  ISETP.NE.AND P1, PT, R32, 0x9, PT ;  /* 0x000000092000780c */ /* 0x000fca0003f25270 */
[----:B------:R-:W0:Y:S04]  /*0790*/  LDS.128 R8, [UR4+0x10] ;  /* 0x00001004ff087984 */ /* 0x000e280008000c00 */
[----:B------:R-:W1:Y:S04]  /*07a0*/  LDS.128 R12, [UR4+0x20] ;  /* 0x00002004ff0c7984 */ /* 0x000e680008000c00 */
[----:B------:R-:W2:Y:S01]  /*07b0*/  LDS.128 R16, [UR4+0x30] ;  /* 0x00003004ff107984 */ /* 0x000ea20008000c00 */
[----:B0-----:R-:W-:-:S04]  /*07c0*/  IMAD.IADD R9, R8, 0x1, R9 ;  /* 0x0000000108097824 */ /* 0x001fc800078e0209 */
[----:B------:R-:W-:Y:S01]  /*07d0*/  IMAD.IADD R10, R10, 0x1, R9 ;  /* 0x000000010a0a7824 */ /* 0x000fe200078e0209 */
[----:B------:R-:W-:Y:S02]  /*07e0*/  SEL R8, R9, R8, !P0 ;  /* 0x0000000809087207 */ /* 0x000fe40004000000 */
[----:B------:R-:W-:Y:S01]  /*07f0*/  ISETP.NE.AND P0, PT, R32, 0x3, PT ;  /* 0x000000032000780c */ /* 0x000fe20003f05270 */
[----:B------:R-:W-:Y:S01]  /*0800*/  IMAD.IADD R11, R11, 0x1, R10 ;  /* 0x000000010b0b7824 */ /* 0x000fe200078e020a */
[----:B------:R-:W-:Y:S02]  /*0810*/  SEL R9, R33, RZ, P3 ;  /* 0x000000ff21097207 */ /* 0x000fe40001800000 */
[----:B------:R-:W-:Y:S01]  /*0820*/  SEL R8, R10, R8, !P0 ;  /* 0x000000080a087207 */ /* 0x000fe20004000000 */
[----:B-1----:R-:W-:Y:S01]  /*0830*/  IMAD.IADD R12, R11, 0x1, R12 ;  /* 0x000000010b0c7824 */ /* 0x002fe200078e020c */
[----:B------:R-:W-:-:S03]  /*0840*/  ISETP.NE.AND P0, PT, R32, 0x4, PT ;  /* 0x000000042000780c */ /* 0x000fc60003f05270 */
[----:B------:R-:W-:Y:S01]  /*0850*/  IMAD.IADD R13, R13, 0x1, R12 ;  /* 0x000000010d0d7824 */ /* 0x000fe200078e020c */
[----:B------:R-:W-:Y:S02]  /*0860*/  SEL R8, R11, R8, !P0 ;  /* 0x000000080b087207 */ /* 0x000fe40004000000 */
[----:B------:R-:W-:Y:S01]  /*0870*/  ISETP.NE.AND P0, PT, R32, 0x5, PT ;  /* 0x000000052000780c */ /* 0x000fe20003f05270 */
[----:B------:R-:W-:-:S03]  /*0880*/  IMAD.IADD R14, R14, 0x1, R13 ;  /* 0x000000010e0e7824 */ /* 0x000fc600078e020d */
[----:B------:R-:W-:Y:S01]  /*0890*/  SEL R8, R12, R8, !P0 ;  /* 0x000000080c087207 */ /* 0x000fe20004000000 */
[----:B------:R-:W-:Y:S01]  /*08a0*/  IMAD.IADD R15, R15, 0x1, R14 ;  /* 0x000000010f0f7824 */ /* 0x000fe200078e020e */
[----:B------:R-:W-:-:S03]  /*08b0*/  ISETP.NE.AND P0, PT, R32, 0x6, PT ;  /* 0x000000062000780c */ /* 0x000fc60003f05270 */
[----:B--2---:R-:W-:Y:S01]  /*08c0*/  IMAD.IADD R16, R15, 0x1, R16 ;  /* 0x000000010f107824 */ /* 0x004fe200078e0210 */
[----:B------:R-:W-:Y:S02]  /*08d0*/  SEL R8, R13, R8, !P0 ;  /* 0x000000080d087207 */ /* 0x000fe40004000000 */
[----:B------:R-:W-:Y:S01]  /*08e0*/  ISETP.NE.AND P0, PT, R32, 0x7, PT ;  /* 0x000000072000780c */ /* 0x000fe20003f05270 */
[----:B------:R-:W-:-:S03]  /*08f0*/  IMAD.IADD R17, R17, 0x1, R16 ;  /* 0x0000000111117824 */ /* 0x000fc600078e0210 */
[----:B------:R-:W-:Y:S01]  /*0900*/  SEL R8, R14, R8, !P0 ;  /* 0x000000080e087207 */ /* 0x000fe20004000000 */
[----:B------:R-:W-:Y:S01]  /*0910*/  IMAD.IADD R18, R18, 0x1, R17 ;  /* 0x0000000112127824 */ /* 0x000fe200078e0211 */
[----:B------:R-:W-:-:S03]  /*0920*/  ISETP.NE.AND P0, PT, R32, 0x8, PT ;  /* 0x000000082000780c */ /* 0x000fc60003f05270 */
[----:B------:R-:W-:Y:S01]  /*0930*/  IMAD.IADD R19, R19, 0x1, R18 ;  /* 0x0000000113137824 */ /* 0x000fe200078e0212 */
[----:B------:R-:W-:Y:S02]  /*0940*/  SEL R8, R15, R8, !P0 ;  /* 0x000000080f087207 */ /* 0x000fe40004000000 */
[----:B------:R-:W-:Y:S02]  /*0950*/  ISETP.NE.AND P0, PT, R32, 0xa, PT ;  /* 0x0000000a2000780c */ /* 0x000fe40003f05270 */
[----:B------:R-:W-:Y:S02]  /*0960*/  SEL R8, R16, R8, !P1 ;  /* 0x0000000810087207 */ /* 0x000fe40004800000 */
[C---:B------:R-:W-:Y:S02]  /*0970*/  ISETP.NE.AND P1, PT, R32.reuse, 0xb, PT ;  /* 0x0000000b2000780c */ /* 0x040fe40003f25270 */
[----:B------:R-:W-:Y:S02]  /*0980*/  SEL R8, R17, R8, !P0 ;  /* 0x0000000811087207 */ /* 0x000fe40004000000 */
[----:B------:R-:W-:-:S02]  /*0990*/  ISETP.NE.AND P0, PT, R32, 0xc, PT ;  /* 0x0000000c2000780c */ /* 0x000fc40003f05270 */
[----:B------:R-:W-:Y:S02]  /*09a0*/  SEL R8, R18, R8, !P1 ;  /* 0x0000000812087207 */ /* 0x000fe40004800000 */
[----:B------:R-:W-:Y:S02]  /*09b0*/  ISETP.NE.AND P1, PT, R36, RZ, PT ;  /* 0x000000ff2400720c */ /* 0x000fe40003f25270 */
[----:B------:R-:W-:-:S05]  /*09c0*/  SEL R8, R19, R8, !P0 ;  /* 0x0000000813087207 */ /* 0x000fca0004000000 */
[----:B------:R-:W-:-:S06]  /*09d0*/  @P2 IMAD.IADD R33, R8, 0x1, R9 ;  /* 0x0000000108212824 */ /* 0x000fcc00078e0209 */
[----:B------:R-:W-:Y:S05]  /*09e0*/  @P1 BRA `(.L_x_3) ;  /* 0x0000000c006c1947 */ /* 0x000fea0003800000 */
[----:B------:R-:W0:Y:S01]  /*09f0*/  LDS R12, [UR4+0x40] ;  /* 0x00004004ff0c7984 */ /* 0x000e220008000800 */
[----:B------:R-:W1:Y:S01]  /*0a00*/  LDC.64 R10, c[0x0][0x390] ;  /* 0x0000e400ff0a7b82 */ /* 0x000e620000000a00 */
[----:B------:R-:W-:Y:S02]  /*0a10*/  IMAD.MOV.U32 R8, RZ, RZ, 0x65 ;  /* 0x00000065ff087424 */ /* 0x000fe400078e00ff */
[----:B------:R-:W-:Y:S02]  /*0a20*/  IMAD.MOV.U32 R33, RZ, RZ, RZ ;  /* 0x000000ffff217224 */ /* 0x000fe400078e00ff */
[----:B0-----:R-:W-:-:S05]  /*0a30*/  IMAD.IADD R9, R19, 0x1, R12 ;  /* 0x0000000113097824 */ /* 0x001fca00078e020c */
[----:B-1----:R0:W-:Y:S01]  /*0a40*/  ST.E.64.STRONG.GPU desc[UR12][R10.64+0x100], R8 ;  /* 0x000100080a007985 */ /* 0x0021e2000c10fb0c */
[----:B------:R-:W-:Y:S05]  /*0a50*/  BRA `(.L_x_3) ;  /* 0x0000000c00507947 */ /* 0x000fea0003800000 */
.L_x_2:
[----:B------:R-:W-:Y:S02]  /*0a60*/  IADD3 R8, PT, PT, R24, R25, R26 ;  /* 0x0000001918087210 */ /* 0x000fe40007ffe01a */
[C---:B------:R-:W-:Y:S02]  /*0a70*/  ISETP.NE.AND P1, PT, R44.reuse, 0x1f, PT ;  /* 0x0000001f2c00780c */ /* 0x040fe40003f25270 */
[----:B0-----:R-:W-:Y:S02]  /*0a80*/  IADD3 R8, PT, PT, R39, R40, R8 ;  /* 0x0000002827087210 */ /* 0x001fe40007ffe008 */
[----:B------:R-:W-:Y:S02]  /*0a90*/  ISETP.NE.AND P2, PT, R44, RZ, PT ;  /* 0x000000ff2c00720c */ /* 0x000fe40003f45270 */
[----:B------:R-:W-:-:S04]  /*0aa0*/  IADD3 R8, PT, PT, R30, R31, R8 ;  /* 0x0000001f1e087210 */ /* 0x000fc80007ffe008 */
        /* <DEDUP_REMOVED lines=37> */
[----:B------:R-:W-:Y:S01]  /*0d00*/  IMAD.IADD R14, R14, 0x1, R13 ;  /* 0x000000010e0e7824 */ /* 0x000fe200078e020d */
[----:B------:R-:W0:Y:S02]  /*0d10*/  LDS R11, [UR4+0x40] ;  /* 0x00004004ff0b7984 */ /* 0x000e240008000800 */
        /* <DEDUP_REMOVED lines=12> */
[----:B------:R-:W-:-:S04]  /*0de0*/  ISETP.NE.AND P0, PT, R32, 0x9, PT ;  /* 0x000000092000780c */ /* 0x000fc80003f05270 */
[----:B------:R-:W-:Y:S02]  /*0df0*/  SEL R8, R16, R8, !P0 ;  /* 0x0000000810087207 */ /* 0x000fe40004000000 */
[----:B------:R-:W-:-:S04]  /*0e00*/  ISETP.NE.AND P0, PT, R32, 0xa, PT ;  /* 0x0000000a2000780c */ /* 0x000fc80003f05270 */
[----:B------:R-:W-:Y:S02]  /*0e10*/  SEL R8, R17, R8, !P0 ;  /* 0x0000000811087207 */ /* 0x000fe40004000000 */
[----:B------:R-:W-:-:S04]  /*0e20*/  ISETP.NE.AND P0, PT, R32, 0xb, PT ;  /* 0x0000000b2000780c */ /* 0x000fc80003f05270 */
[----:B------:R-:W-:Y:S02]  /*0e30*/  SEL R8, R18, R8, !P0 ;  /* 0x0000000812087207 */ /* 0x000fe40004000000 */
[C---:B------:R-:W-:Y:S01]  /*0e40*/  ISETP.GT.U32.AND P0, PT, R36.reuse, 0x1f, PT ;  /* 0x0000001f2400780c */ /* 0x040fe20003f04070 */
[C---:B0-----:R-:W-:Y:S01]  /*0e50*/  IMAD.IADD R11, R19.reuse, 0x1, R11 ;  /* 0x00000001130b7824 */ /* 0x041fe200078e020b */
[----:B------:R-:W-:Y:S02]  /*0e60*/  SEL R8, R19, R8, !P1 ;  /* 0x0000000813087207 */ /* 0x000fe40004800000 */
[----:B------:R-:W-:-:S03]  /*0e70*/  ISETP.GE.U32.AND P1, PT, R36, 0x20, PT ;  /* 0x000000202400780c */ /* 0x000fc60003f26070 */
[----:B------:R-:W-:-:S05]  /*0e80*/  IMAD.IADD R8, R8, 0x1, R9 ;  /* 0x0000000108087824 */ /* 0x000fca00078e0209 */
[----:B------:R-:W-:Y:S01]  /*0e90*/  SEL R43, R33, R8, !P1 ;  /* 0x00000008212b7207 */ /* 0x000fe20004800000 */
[----:B------:R-:W-:Y:S06]  /*0ea0*/  @P0 BRA `(.L_x_4) ;  /* 0x0000000800140947 */ /* 0x000fec0003800000 */
[----:B------:R-:W0:Y:S01]  /*0eb0*/  LDC.64 R16, c[0x0][0x390] ;  /* 0x0000e400ff107b82 */ /* 0x000e220000000a00 */
[----:B------:R-:W-:Y:S01]  /*0ec0*/  ISETP.NE.AND P1, PT, R36, RZ, PT ;  /* 0x000000ff2400720c */ /* 0x000fe20003f25270 */
[----:B------:R-:W-:Y:S01]  /*0ed0*/  IMAD.U32 R13, RZ, RZ, UR6 ;  /* 0x00000006ff0d7e24 */ /* 0x000fe2000f8e00ff */
[----:B------:R-:W-:-:S05]  /*0ee0*/  LOP3.LUT R18, RZ, R36, RZ, 0x33, !PT ;  /* 0x00000024ff127212 */ /* 0x000fca00078e33ff */
[----:B------:R-:W-:-:S06]  /*0ef0*/  VIADD R18, R18, UR6 ;  /* 0x0000000612127c36 */ /* 0x000fcc0008000000 */
[----:B------:R-:W-:Y:S01]  /*0f00*/  @!P1 IMAD.MOV.U32 R10, RZ, RZ, 0x64 ;  /* 0x00000064ff0a9424 */ /* 0x000fe200078e00ff */
[----:B------:R1:W-:Y:S01]  /*0f10*/  @!P1 STS [UR4+0xc], R11 ;  /* 0x00000c0bff009988 */ /* 0x0003e20008000804 */
[----:B0-----:R-:W-:-:S04]  /*0f20*/  IMAD.WIDE R12, R13, 0x8, R16 ;  /* 0x000000080d0c7825 */ /* 0x001fc800078e0210 */
[----:B------:R-:W-:Y:S01]  /*0f30*/  IMAD.WIDE R16, R18, 0x8, R16 ;  /* 0x0000000812107825 */ /* 0x000fe200078e0210 */
[----:B------:R1:W-:Y:S01]  /*0f40*/  @!P1 ST.E.64.STRONG.GPU desc[UR12][R12.64+0x100], R10 ;  /* 0x0001000a0c009985 */ /* 0x0003e2000c10fb0c */
[----:B------:R-:W-:Y:S05]  /*0f50*/  NANOSLEEP 0x226 ;  /* 0x000002260000795d */ /* 0x000fea0003800000 */
[----:B------:R-:W2:Y:S01]  /*0f60*/  LD.E.64.STRONG.GPU R14, desc[UR12][R16.64+0x100] ;  /* 0x0001000c100e7980 */ /* 0x000ea2000c10fb00 */
[----:B------:R-:W-:Y:S01]  /*0f70*/  UMOV UR5, 0xffffffff ;  /* 0xffffffff00057882 */ /* 0x000fe20000000000 */
[----:B--2---:R-:W-:Y:S02]  /*0f80*/  ISETP.NE.AND P0, PT, R14, 0x63, PT ;  /* 0x000000630e00780c */ /* 0x004fe40003f05270 */
[----:B-1----:R-:W-:Y:S11]  /*0f90*/  BRA.DIV UR5, `(.L_x_5) ;  /* 0x0000002e05ec7947 */ /* 0x002ff6000b800000 */
[----:B------:R-:W-:-:S13]  /*0fa0*/  VOTE.ANY P0, !P0 ;  /* 0x0000000000ff7806 */ /* 0x000fda0004000100 */
.L_x_34:
[----:B------:R-:W-:Y:S05]  /*0fb0*/  @!P0 BRA `(.L_x_6) ;  /* 0x0000000000248947 */ /* 0x000fea0003800000 */
[----:B------:R-:W-:-:S07]  /*0fc0*/  IMAD.MOV.U32 R9, RZ, RZ, 0x1de ;  /* 0x000001deff097424 */ /* 0x000fce00078e00ff */
.L_x_8:
[----:B------:R-:W-:Y:S05]  /*0fd0*/  NANOSLEEP R9 ;  /* 0x000000090000735d */ /* 0x000fea0003800000 */
[----:B------:R-:W2:Y:S01]  /*0fe0*/  LD.E.64.STRONG.GPU R14, desc[UR12][R16.64+0x100] ;  /* 0x0001000c100e7980 */ /* 0x000ea2000c10fb00 */
[----:B------:R-:W-:Y:S01]  /*0ff0*/  UMOV UR5, 0xffffffff ;  /* 0xffffffff00057882 */ /* 0x000fe20000000000 */
[----:B------:R-:W-:Y:S02]  /*1000*/  SHF.R.U32.HI R9, RZ, 0x1, R9 ;  /* 0x00000001ff097819 */ /* 0x000fe40000011609 */
[----:B--2---:R-:W-:Y:S01]  /*1010*/  ISETP.NE.AND P0, PT, R14, 0x63, PT ;  /* 0x000000630e00780c */ /* 0x004fe20003f05270 */
[----:B------:R-:W-:-:S12]  /*1020*/  BRA.DIV UR5, `(.L_x_7) ;  /* 0x0000002e05e87947 */ /* 0x000fd8000b800000 */
[----:B------:R-:W-:-:S13]  /*1030*/  VOTE.ANY P0, !P0 ;  /* 0x0000000000ff7806 */ /* 0x000fda0004000100 */
.L_x_37:
[----:B------:R-:W-:Y:S05]  /*1040*/  @P0 BRA `(.L_x_8) ;  /* 0xfffffffc00e00947 */ /* 0x000fea000383ffff */
.L_x_6:
[----:B------:R-:W-:Y:S01]  /*1050*/  UMOV UR5, 0xffffffff ;  /* 0xffffffff00057882 */ /* 0x000fe20000000000 */
[----:B------:R-:W-:Y:S02]  /*1060*/  ISETP.NE.AND P2, PT, R14, 0x65, PT ;  /* 0x000000650e00780c */ /* 0x000fe40003f45270 */
[----:B------:R-:W-:Y:S11]  /*1070*/  BRA.DIV UR5, `(.L_x_9) ;  /* 0x0000002e05f47947 */ /* 0x000ff6000b800000 */
[----:B------:R-:W0:Y:S01]  /*1080*/  S2R R45, SR_GEMASK ;  /* 0x00000000002d7919 */ /* 0x000e220000003c00 */
[----:B------:R-:W-:Y:S01]  /*1090*/  VOTE.ANY R8, PT, !P2 ;  /* 0x0000000000087806 */ /* 0x000fe200050e0100 */
[C---:B------:R-:W-:Y:S02]  /*10a0*/  VIADD R33, R44.reuse, 0x2 ;  /* 0x000000022c217836 */ /* 0x040fe40000000000 */
[C---:B------:R-:W-:Y:S02]  /*10b0*/  VIADD R32, R44.reuse, 0x4 ;  /* 0x000000042c207836 */ /* 0x040fe40000000000 */
[C---:B------:R-:W-:Y:S02]  /*10c0*/  VIADD R19, R44.reuse, 0x8 ;  /* 0x000000082c137836 */ /* 0x040fe40000000000 */
[----:B------:R-:W-:Y:S01]  /*10d0*/  VIADD R34, R44, 0x10 ;  /* 0x000000102c227836 */ /* 0x000fe20000000000 */
[----:B0-----:R-:W-:-:S05]  /*10e0*/  LOP3.LUT R8, R8, 0x80000000, R45, 0xec, !PT ;  /* 0x8000000008087812 */ /* 0x001fca00078eec2d */
[----:B------:R-:W-:-:S05]  /*10f0*/  VIADD R9, R8, 0xffffffff ;  /* 0xffffffff08097836 */ /* 0x000fca0000000000 */
[----:B------:R-:W-:-:S04]  /*1100*/  LOP3.LUT R9, R8, R9, RZ, 0xc, !PT ;  /* 0x0000000908097212 */ /* 0x000fc800078e0cff */
[----:B------:R0:W1:Y:S02]  /*1110*/  POPC R38, R9 ;  /* 0x0000000900267309 */ /* 0x0000640000000000 */
[----:B0-----:R-:W0:Y:S01]  /*1120*/  LDC.64 R8, c[0x0][0x390] ;  /* 0x0000e400ff087b82 */ /* 0x001e220000000a00 */
[----:B-1----:R-:W1:Y:S01]  /*1130*/  SHFL.DOWN PT, R16, R15, 0x1, R38 ;  /* 0x082000000f107989 */ /* 0x002e6200000e0026 */
[-C--:B------:R-:W-:Y:S02]  /*1140*/  ISETP.GE.AND P0, PT, R44, R38.reuse, PT ;  /* 0x000000262c00720c */ /* 0x080fe40003f06270 */
[-C--:B------:R-:W-:Y:S02]  /*1150*/  ISETP.GT.AND P2, PT, R34, R38.reuse, PT ;  /* 0x000000262200720c */ /* 0x080fe40003f44270 */
[----:B-1----:R-:W-:Y:S02]  /*1160*/  SEL R16, R16, RZ, !P0 ;  /* 0x000000ff10107207 */ /* 0x002fe40004000000 */
[----:B------:R-:W-:-:S03]  /*1170*/  ISETP.GT.AND P0, PT, R33, R38, PT ;  /* 0x000000262100720c */ /* 0x000fc60003f04270 */
[----:B------:R-:W-:-:S05]  /*1180*/  IMAD.IADD R17, R16, 0x1, R15 ;  /* 0x0000000110117824 */ /* 0x000fca00078e020f */
[----:B------:R-:W1:Y:S02]  /*1190*/  SHFL.DOWN PT, R16, R17, 0x2, R38 ;  /* 0x0840000011107989 */ /* 0x000e6400000e0026 */
[----:B-1----:R-:W-:Y:S02]  /*11a0*/  SEL R16, R16, RZ, !P0 ;  /* 0x000000ff10107207 */ /* 0x002fe40004000000 */
[----:B------:R-:W-:-:S03]  /*11b0*/  ISETP.GT.AND P0, PT, R32, R38, PT ;  /* 0x000000262000720c */ /* 0x000fc60003f04270 */
[----:B------:R-:W-:-:S05]  /*11c0*/  IMAD.IADD R35, R17, 0x1, R16 ;  /* 0x0000000111237824 */ /* 0x000fca00078e0210 */
[----:B------:R-:W1:Y:S02]  /*11d0*/  SHFL.DOWN PT, R16, R35, 0x4, R38 ;  /* 0x0880000023107989 */ /* 0x000e6400000e0026 */
[----:B-1----:R-:W-:Y:S02]  /*11e0*/  SEL R16, R16, RZ, !P0 ;  /* 0x000000ff10107207 */ /* 0x002fe40004000000 */
[----:B------:R-:W-:-:S03]  /*11f0*/  ISETP.GT.AND P0, PT, R19, R38, PT ;  /* 0x000000261300720c */ /* 0x000fc60003f04270 */
[----:B------:R-:W-:Y:S01]  /*1200*/  IMAD.IADD R37, R35, 0x1, R16 ;  /* 0x0000000123257824 */ /* 0x000fe200078e0210 */
[----:B0-----:R-:W-:-:S04]  /*1210*/  IADD3 R35, P3, PT, R8, 0x100, RZ ;  /* 0x0000010008237810 */ /* 0x001fc80007f7e0ff */
[----:B------:R-:W0:Y:S02]  /*1220*/  SHFL.DOWN PT, R16, R37, 0x8, R38 ;  /* 0x0900000025107989 */ /* 0x000e2400000e0026 */
[----:B0-----:R-:W-:Y:S02]  /*1230*/  SEL R16, R16, RZ, !P0 ;  /* 0x000000ff10107207 */ /* 0x001fe40004000000 */
[----:B------:R-:W-:-:S03]  /*1240*/  ISETP.NE.AND P0, PT, R14, 0x65, PT ;  /* 0x000000650e00780c */ /* 0x000fc60003f05270 */
[----:B------:R-:W-:Y:S02]  /*1250*/  IMAD.IADD R17, R37, 0x1, R16 ;  /* 0x0000000125117824 */ /* 0x000fe400078e0210 */
[----:B------:R-:W-:-:S03]  /*1260*/  IMAD.X R37, RZ, RZ, R9, P3 ;  /* 0x000000ffff257224 */ /* 0x000fc600018e0609 */
[----:B------:R-:W0:Y:S05]  /*1270*/  SHFL.DOWN PT, R16, R17, 0x10, R38 ;  /* 0x0a00000011107989 */ /* 0x000e2a00000e0026 */
[----:B------:R-:W-:Y:S02]  /*1280*/  VOTE.ALL P0, P0 ;  /* 0x0000000000ff7806 */ /* 0x000fe40000000000 */
[----:B0-----:R-:W-:-:S05]  /*1290*/  SEL R16, R16, RZ, !P2 ;  /* 0x000000ff10107207 */ /* 0x001fca0005000000 */
[----:B------:R-:W-:-:S07]  /*12a0*/  IMAD.IADD R36, R17, 0x1, R16 ;  /* 0x0000000111247824 */ /* 0x000fce00078e0210 */
.L_x_46:
[----:B------:R-:W-:Y:S05]  /*12b0*/  @!P0 BRA `(.L_x_10) ;  /* 0x0000000000d48947 */ /* 0x000fea0003800000 */
[----:B------:R-:W-:-:S07]  /*12c0*/  IMAD.MOV.U32 R38, RZ, RZ, 0x1de ;  /* 0x000001deff267424 */ /* 0x000fce00078e00ff */
.L_x_16:
[----:B------:R-:W-:Y:S02]  /*12d0*/  IMAD.MOV.U32 R8, RZ, RZ, R35 ;  /* 0x000000ffff087224 */ /* 0x000fe400078e0023 */
[----:B------:R-:W-:Y:S02]  /*12e0*/  IMAD.MOV.U32 R9, RZ, RZ, R37 ;  /* 0x000000ffff097224 */ /* 0x000fe400078e0025 */
[----:B------:R-:W-:-:S05]  /*12f0*/  IMAD.WIDE R16, R18, 0x8, R8 ;  /* 0x0000000812107825 */ /* 0x000fca00078e0208 */
[----:B------:R-:W2:Y:S01]  /*1300*/  LD.E.64.STRONG.GPU R14, desc[UR12][R16.64+-0x100] ;  /* 0xffff000c100e7980 */ /* 0x000ea2000c10fb00 */
[----:B------:R-:W-:Y:S05]  /*1310*/  YIELD ;  /* 0x0000000000007946 */ /* 0x000fea0003800000 */
[----:B------:R-:W-:Y:S01]  /*1320*/  UMOV UR5, 0xffffffff ;  /* 0xffffffff00057882 */ /* 0x000fe20000000000 */
[----:B------:R-:W-:Y:S02]  /*1330*/  SHF.R.U32.HI R38, RZ, 0x1, R38 ;  /* 0x00000001ff267819 */ /* 0x000fe40000011626 */
[----:B--2---:R-:W-:Y:S01]  /*1340*/  ISETP.NE.AND P0, PT, R14, 0x63, PT ;  /* 0x000000630e00780c */ /* 0x004fe20003f05270 */
[----:B------:R-:W-:-:S12]  /*1350*/  BRA.DIV UR5, `(.L_x_11) ;  /* 0x0000003205447947 */ /* 0x000fd8000b800000 */
[----:B------:R-:W-:-:S13]  /*1360*/  VOTE.ANY P0, !P0 ;  /* 0x0000000000ff7806 */ /* 0x000fda0004000100 */
.L_x_49:
[----:B------:R-:W-:Y:S05]  /*1370*/  @!P0 BRA `(.L_x_12) ;  /* 0x0000000000248947 */ /* 0x000fea0003800000 */
[----:B------:R-:W-:-:S07]  /*1380*/  IMAD.MOV.U32 R9, RZ, RZ, R38 ;  /* 0x000000ffff097224 */ /* 0x000fce00078e0026 */
.L_x_14:
[----:B------:R-:W-:Y:S05]  /*1390*/  NANOSLEEP R9 ;  /* 0x000000090000735d */ /* 0x000fea0003800000 */
[----:B------:R-:W2:Y:S01]  /*13a0*/  LD.E.64.STRONG.GPU R14, desc[UR12][R16.64+-0x100] ;  /* 0xffff000c100e7980 */ /* 0x000ea2000c10fb00 */
[----:B------:R-:W-:Y:S01]  /*13b0*/  UMOV UR5, 0xffffffff ;  /* 0xffffffff00057882 */ /* 0x000fe20000000000 */
[----:B------:R-:W-:Y:S02]  /*13c0*/  SHF.R.U32.HI R9, RZ, 0x1, R9 ;  /* 0x00000001ff097819 */ /* 0x000fe40000011609 */
[----:B--2---:R-:W-:Y:S01]  /*13d0*/  ISETP.NE.AND P0, PT, R14, 0x63, PT ;  /* 0x000000630e00780c */ /* 0x004fe20003f05270 */
[----:B------:R-:W-:-:S12]  /*13e0*/  BRA.DIV UR5, `(.L_x_13) ;  /* 0x0000003205407947 */ /* 0x000fd8000b800000 */
[----:B------:R-:W-:-:S13]  /*13f0*/  VOTE.ANY P0, !P0 ;  /* 0x0000000000ff7806 */ /* 0x000fda0004000100 */
.L_x_52:
[----:B------:R-:W-:Y:S05]  /*1400*/  @P0 BRA `(.L_x_14) ;  /* 0xfffffffc00e00947 */ /* 0x000fea000383ffff */
.L_x_12:
[----:B------:R-:W-:Y:S01]  /*1410*/  UMOV UR5, 0xffffffff ;  /* 0xffffffff00057882 */ /* 0x000fe20000000000 */
[----:B------:R-:W-:Y:S02]  /*1420*/  ISETP.NE.AND P0, PT, R14, 0x65, PT ;  /* 0x000000650e00780c */ /* 0x000fe40003f05270 */
[----:B------:R-:W-:Y:S11]  /*1430*/  BRA.DIV UR5, `(.L_x_15) ;  /* 0x00000032054c7947 */ /* 0x000ff6000b800000 */
[----:B------:R-:W-:Y:S01]  /*1440*/  VOTE.ANY R8, PT, !P0 ;  /* 0x0000000000087806 */ /* 0x000fe200040e0100 */
[----:B------:R-:W-:-:S03]  /*1450*/  VIADD R18, R18, 0xffffffe0 ;  /* 0xffffffe012127836 */ /* 0x000fc60000000000 */
[----:B------:R-:W-:-:S05]  /*1460*/  LOP3.LUT R8, R8, 0x80000000, R45, 0xec, !PT ;  /* 0x8000000008087812 */ /* 0x000fca00078eec2d */
[----:B------:R-:W-:-:S05]  /*1470*/  VIADD R9, R8, 0xffffffff ;  /* 0xffffffff08097836 */ /* 0x000fca0000000000 */
[----:B------:R-:W-:-:S06]  /*1480*/  LOP3.LUT R9, R8, R9, RZ, 0xc, !PT ;  /* 0x0000000908097212 */ /* 0x000fcc00078e0cff */
[----:B------:R-:W0:Y:S02]  /*1490*/  POPC R9, R9 ;  /* 0x0000000900097309 */ /* 0x000e240000000000 */
[----:B0-----:R-:W0:Y:S01]  /*14a0*/  SHFL.DOWN PT, R16, R15, 0x1, R9 ;  /* 0x082000000f107989 */ /* 0x001e2200000e0009 */
[-C--:B------:R-:W-:Y:S02]  /*14b0*/  ISETP.GE.AND P0, PT, R44, R9.reuse, PT ;  /* 0x000000092c00720c */ /* 0x080fe40003f06270 */
[-C--:B------:R-:W-:Y:S02]  /*14c0*/  ISETP.GT.AND P2, PT, R34, R9.reuse, PT ;  /* 0x000000092200720c */ /* 0x080fe40003f44270 */
[----:B0-----:R-:W-:Y:S02]  /*14d0*/  SEL R16, R16, RZ, !P0 ;  /* 0x000000ff10107207 */ /* 0x001fe40004000000 */
[----:B------:R-:W-:-:S03]  /*14e0*/  ISETP.GT.AND P0, PT, R33, R9, PT ;  /* 0x000000092100720c */ /* 0x000fc60003f04270 */
[----:B------:R-:W-:-:S05]  /*14f0*/  IMAD.IADD R15, R16, 0x1, R15 ;  /* 0x00000001100f7824 */ /* 0x000fca00078e020f */
[----:B------:R-:W0:Y:S02]  /*1500*/  SHFL.DOWN PT, R16, R15, 0x2, R9 ;  /* 0x084000000f107989 */ /* 0x000e2400000e0009 */
        /* <DEDUP_REMOVED lines=9> */
[----:B------:R-:W-:-:S03]  /*15a0*/  ISETP.NE.AND P0, PT, R14, 0x65, PT ;  /* 0x000000650e00780c */ /* 0x000fc60003f05270 */
[----:B------:R-:W-:-:S05]  /*15b0*/  IMAD.IADD R15, R15, 0x1, R16 ;  /* 0x000000010f0f7824 */ /* 0x000fca00078e0210 */
[----:B------:R-:W0:Y:S05]  /*15c0*/  SHFL.DOWN PT, R16, R15, 0x10, R9 ;  /* 0x0a0000000f107989 */ /* 0x000e2a00000e0009 */
[----:B------:R-:W-:Y:S02]  /*15d0*/  VOTE.ALL P0, P0 ;  /* 0x0000000000ff7806 */ /* 0x000fe40000000000 */
[----:B0-----:R-:W-:-:S04]  /*15e0*/  SEL R16, R16, RZ, !P2 ;  /* 0x000000ff10107207 */ /* 0x001fc80005000000 */
[----:B------:R-:W-:-:S07]  /*15f0*/  IADD3 R36, PT, PT, R15, R16, R36 ;  /* 0x000000100f247210 */ /* 0x000fce0007ffe024 */
.L_x_61:
[----:B------:R-:W-:Y:S05]  /*1600*/  @P0 BRA `(.L_x_16) ;  /* 0xfffffffc00300947 */ /* 0x000fea000383ffff */
.L_x_10:
[----:B------:R-:W-:Y:S01]  /*1610*/  ISETP.NE.AND P0, PT, R44, RZ, PT ;  /* 0x000000ff2c00720c */ /* 0x000fe20003f05270 */
[----:B------:R-:W0:Y:S01]  /*1620*/  @!P1 S2R R9, SR_CgaCtaId ;  /* 0x0000000000099919 */ /* 0x000e220000008800 */
[----:B------:R-:W-:Y:S01]  /*1630*/  @!P1 MOV R8, 0x400 ;  /* 0x0000040000089802 */ /* 0x000fe20000000f00 */
[----:B------:R-:W-:Y:S02]  /*1640*/  @!P1 IMAD.IADD R11, R11, 0x1, R36 ;  /* 0x000000010b0b9824 */ /* 0x000fe400078e0224 */
[----:B------:R-:W-:-:S05]  /*1650*/  @!P1 IMAD.MOV.U32 R10, RZ, RZ, 0x65 ;  /* 0x00000065ff0a9424 */ /* 0x000fca00078e00ff */
[----:B------:R1:W-:Y:S03]  /*1660*/  @!P1 ST.E.64.STRONG.GPU desc[UR12][R12.64+0x100], R10 ;  /* 0x0001000a0c009985 */ /* 0x0003e6000c10fb0c */
[----:B------:R-:W-:Y:S01]  /*1670*/  @!P0 MOV R14, 0x400 ;  /* 0x00000400000e8802 */ /* 0x000fe20000000f00 */
[----:B------:R-:W2:Y:S01]  /*1680*/  @!P0 S2R R15, SR_CgaCtaId ;  /* 0x00000000000f8919 */ /* 0x000ea20000008800 */
[----:B0-----:R-:W-:Y:S01]  /*1690*/  @!P1 LEA R9, R9, R8, 0x18 ;  /* 0x0000000809099211 */ /* 0x001fe200078ec0ff */
[----:B------:R-:W-:Y:S02]  /*16a0*/  IMAD.MOV.U32 R8, RZ, RZ, R43 ;  /* 0x000000ffff087224 */ /* 0x000fe400078e002b */
[----:B------:R-:W-:Y:S02]  /*16b0*/  @!P0 IMAD.MOV.U32 R8, RZ, RZ, R36 ;  /* 0x000000ffff088224 */ /* 0x000fe400078e0024 */
[----:B------:R1:W-:Y:S04]  /*16c0*/  @!P1 STS [R9+0x8], R11 ;  /* 0x0000080b09009388 */ /* 0x0003e80000000800 */
[----:B------:R1:W-:Y:S01]  /*16d0*/  @!P1 STS [R9+0x4], R36 ;  /* 0x0000042409009388 */ /* 0x0003e20000000800 */
[----:B--2---:R-:W-:-:S05]  /*16e0*/  @!P0 LEA R15, R15, R14, 0x18 ;  /* 0x0000000e0f0f8211 */ /* 0x004fca00078ec0ff */
[----:B------:R1:W-:Y:S02]  /*16f0*/  @!P0 STS [R15+0x54], R36 ;  /* 0x000054240f008388 */ /* 0x0003e40000000800 */
.L_x_4:
[----:B------:R-:W-:Y:S05]  /*1700*/  WARPSYNC.ALL ;  /* 0x0000000000007948 */ /* 0x000fea0003800000 */
[----:B------:R-:W0:Y:S08]  /*1710*/  S2UR UR7, SR_CgaCtaId ;  /* 0x00000000000779c3 */ /* 0x000e300000008800 */
[----:B------:R-:W-:Y:S06]  /*1720*/  BAR.SYNC.DEFER_BLOCKING 0x0 ;  /* 0x0000000000007b1d */ /* 0x000fec0000010000 */
[----:B------:R-:W-:Y:S01]  /*1730*/  UMOV UR5, 0x400 ;  /* 0x0000040000057882 */ /* 0x000fe20000000000 */
[----:B-1----:R-:W1:Y:S01]  /*1740*/  S2R R10, SR_TID.X ;  /* 0x00000000000a7919 */ /* 0x002e620000002100 */
[----:B0-----:R-:W-:-:S09]  /*1750*/  ULEA UR5, UR7, UR5, 0x18 ;  /* 0x0000000507057291 */ /* 0x001fd2000f8ec0ff */
[----:B------:R-:W0:Y:S01]  /*1760*/  LDS R9, [UR5+0x54] ;  /* 0x00005405ff097984 */ /* 0x000e220008000800 */
[----:B-1----:R-:W-:-:S04]  /*1770*/  ISETP.NE.AND P0, PT, R10, RZ, PT ;  /* 0x000000ff0a00720c */ /* 0x002fc80003f05270 */
[----:B0-----:R-:W-:-:S05]  /*1780*/  SEL R9, R9, RZ, P0 ;  /* 0x000000ff09097207 */ /* 0x001fca0000000000 */
[----:B------:R-:W-:-:S07]  /*1790*/  IMAD.IADD R33, R9, 0x1, R8 ;  /* 0x0000000109217824 */ /* 0x000fce00078e0208 */
.L_x_3:
[----:B------:R-:W-:Y:S05]  /*17a0*/  BSYNC.RECONVERGENT B0 ;  /* 0x0000000000007941 */ /* 0x000fea0003800200 */
.L_x_1:
[----:B------:R-:W-:Y:S01]  /*17b0*/  IMAD.IADD R26, R26, 0x1, R33 ;  /* 0x000000011a1a7824 */ /* 0x000fe200078e0221 */
[----:B------:R-:W-:Y:S03]  /*17c0*/  BAR.SYNC.DEFER_BLOCKING 0x0 ;  /* 0x0000000000007b1d */ /* 0x000fe60000010000 */
[----:B------:R-:W-:-:S03]  /*17d0*/  IMAD.IADD R25, R25, 0x1, R26 ;  /* 0x0000000119197824 */ /* 0x000fc600078e021a */
[----:B------:R-:W1:Y:S01]  /*17e0*/  LDCU.64 UR8, c[0x0][0x388] ;  /* 0x00007100ff0877ac */ /* 0x000e620008000a00 */
[----:B------:R-:W-:-:S04]  /*17f0*/  IMAD.IADD R24, R24, 0x1, R25 ;  /* 0x0000000118187824 */ /* 0x000fc800078e0219 */
[----:B------:R-:W-:-:S04]  /*1800*/  IMAD.IADD R40, R40, 0x1, R24 ;  /* 0x0000000128287824 */ /* 0x000fc800078e0218 */
[----:B0-----:R-:W-:-:S04]  /*1810*/  IMAD.IADD R8, R39, 0x1, R40 ;  /* 0x0000000127087824 */ /* 0x001fc800078e0228 */
[----:B------:R-:W-:-:S04]  /*1820*/  IMAD.IADD R31, R31, 0x1, R8 ;  /* 0x000000011f1f7824 */ /* 0x000fc800078e0208 */
[----:B------:R-:W-:Y:S01]  /*1830*/  IMAD.IADD R30, R30, 0x1, R31 ;  /* 0x000000011e1e7824 */ /* 0x000fe200078e021f */
[----:B------:R-:W-:Y:S01]  /*1840*/  STS [R27], R26 ;  /* 0x0000001a1b007388 */ /* 0x000fe20000000800 */
[----:B-1----:R-:W-:Y:S02]  /*1850*/  IADD3 R42, P0, PT, R42, UR8, RZ ;  /* 0x000000082a2a7c10 */ /* 0x002fe4000ff1e0ff */
[----:B------:R-:W-:Y:S01]  /*1860*/  IMAD.IADD R10, R29, 0x1, R30 ;  /* 0x000000011d0a7824 */ /* 0x000fe200078e021e */
[----:B------:R-:W-:Y:S01]  /*1870*/  STS [R27+0x4], R25 ;  /* 0x000004191b007388 */ /* 0x000fe20000000800 */
[----:B------:R-:W-:Y:S02]  /*1880*/  IADD3.X R43, PT, PT, R41, UR9, RZ, P0, !PT ;  /* 0x00000009292b7c10 */ /* 0x000fe400087fe4ff */
[----:B------:R-:W-:Y:S01]  /*1890*/  IMAD.IADD R23, R23, 0x1, R10 ;  /* 0x0000000117177824 */ /* 0x000fe200078e020a */
[----:B------:R-:W-:Y:S03]  /*18a0*/  STS [R27+0x8], R24 ;  /* 0x000008181b007388 */ /* 0x000fe60000000800 */
        /* <DEDUP_REMOVED lines=19> */
[----:B------:R-:W-:Y:S04]  /*19e0*/  STS [R27+0x30], R7 ;  /* 0x000030071b007388 */ /* 0x000fe80000000800 */
[----:B------:R-:W-:Y:S04]  /*19f0*/  STS [R27+0x34], R6 ;  /* 0x000034061b007388 */ /* 0x000fe80000000800 */
[----:B------:R-:W-:Y:S04]  /*1a00*/  STS [R27+0x38], R5 ;  /* 0x000038051b007388 */ /* 0x000fe80000000800 */
[----:B------:R-:W-:Y:S04]  /*1a10*/  STS [R27+0x3c], R4 ;  /* 0x00003c041b007388 */ /* 0x000fe80000000800 */
[----:B------:R-:W-:Y:S04]  /*1a20*/  STS [R27+0x40], R3 ;  /* 0x000040031b007388 */ /* 0x000fe80000000800 */
[----:B------:R-:W-:Y:S04]  /*1a30*/  STS [R27+0x44], R2 ;  /* 0x000044021b007388 */ /* 0x000fe80000000800 */
[----:B------:R-:W-:Y:S01]  /*1a40*/  STS [R27+0x48], R0 ;  /* 0x000048001b007388 */ /* 0x000fe20000000800 */
[----:B------:R-:W-:-:S03]  /*1a50*/  NOP ;  /* 0x0000000000007918 */ /* 0x000fc60000000000 */
[----:B------:R-:W0:Y:S04]  /*1a60*/  LDS R9, [R28] ;  /* 0x000000001c097984 */ /* 0x000e280000000800 */
[----:B------:R-:W1:Y:S04]  /*1a70*/  LDS R7, [R28+0x80] ;  /* 0x000080001c077984 */ /* 0x000e680000000800 */
[----:B------:R-:W2:Y:S04]  /*1a80*/  LDS R11, [R28+0x100] ;  /* 0x000100001c0b7984 */ /* 0x000ea80000000800 */
[----:B------:R-:W3:Y:S04]  /*1a90*/  LDS R13, [R28+0x180] ;  /* 0x000180001c0d7984 */ /* 0x000ee80000000800 */
[----:B------:R-:W4:Y:S04]  /*1aa0*/  LDS R5, [R28+0x200] ;  /* 0x000200001c057984 */ /* 0x000f280000000800 */
[----:B------:R-:W5:Y:S04]  /*1ab0*/  LDS R15, [R28+0x280] ;  /* 0x000280001c0f7984 */ /* 0x000f680000000800 */
        /* <DEDUP_REMOVED lines=13> */
[----:B0-----:R-:W-:Y:S04]  /*1b90*/  STG.E desc[UR12][R42.64], R9 ;  /* 0x000000092a007986 */ /* 0x001fe8000c10190c */
[----:B-1----:R-:W-:Y:S04]  /*1ba0*/  STG.E desc[UR12][R42.64+0x80], R7 ;  /* 0x000080072a007986 */ /* 0x002fe8000c10190c */
[----:B--2---:R-:W-:Y:S04]  /*1bb0*/  STG.E desc[UR12][R42.64+0x100], R11 ;  /* 0x0001000b2a007986 */ /* 0x004fe8000c10190c */
[----:B---3--:R-:W-:Y:S04]  /*1bc0*/  STG.E desc[UR12][R42.64+0x180], R13 ;  /* 0x0001800d2a007986 */ /* 0x008fe8000c10190c */
[----:B----4-:R-:W-:Y:S04]  /*1bd0*/  STG.E desc[UR12][R42.64+0x200], R5 ;  /* 0x000200052a007986 */ /* 0x010fe8000c10190c */
[----:B-----5:R-:W-:Y:S04]  /*1be0*/  STG.E desc[UR12][R42.64+0x280], R15 ;  /* 0x0002800f2a007986 */ /* 0x020fe8000c10190c */
[----:B------:R-:W-:Y:S04]  /*1bf0*/  STG.E desc[UR12][R42.64+0x300], R3 ;  /* 0x000300032a007986 */ /* 0x000fe8000c10190c */
        /* <DEDUP_REMOVED lines=11> */
[----:B------:R-:W-:Y:S01]  /*1cb0*/  STG.E desc[UR12][R42.64+0x900], R39 ;  /* 0x000900272a007986 */ /* 0x000fe2000c10190c */
[----:B------:R-:W-:Y:S05]  /*1cc0*/  EXIT ;  /* 0x000000000000794d */ /* 0x000fea0003800000 */
.L_x_0:
[----:B------:R-:W-:-:S04]  /*1cd0*/  ISETP.NE.U32.AND P0, PT, RZ, UR7, PT ;  /* 0x00000007ff007c0c */ /* 0x000fc8000bf05070 */
[----:B------:R-:W-:-:S13]  /*1ce0*/  ISETP.NE.AND.EX P0, PT, RZ, UR4, PT, P0 ;  /* 0x00000004ff007c0c */ /* 0x000fda000bf05300 */
[----:B------:R-:W-:Y:S05]  /*1cf0*/  @!P0 EXIT ;  /* 0x000000000000894d */ /* 0x000fea0003800000 */
[----:B------:R-:W0:Y:S02]  /*1d00*/  LDCU.64 UR4, c[0x0][0x380] ;  /* 0x00007000ff0477ac */ /* 0x000e240008000a00 */
[----:B0-----:R-:W-:-:S06]  /*1d10*/  UIMAD.WIDE UR4, UR6, 0x7b80, UR4 ;  /* 0x00007b80060478a5 */ /* 0x001fcc000f8e0204 */
[----:B------:R-:W-:Y:S02]  /*1d20*/  IMAD.U32 R2, RZ, RZ, UR4 ;  /* 0x00000004ff027e24 */ /* 0x000fe4000f8e00ff */
[----:B------:R-:W-:-:S05]  /*1d30*/  IMAD.U32 R3, RZ, RZ, UR5 ;  /* 0x00000005ff037e24 */ /* 0x000fca000f8e00ff */
[----:B------:R0:W2:Y:S01]  /*1d40*/  LD.E.STRONG.SM R5, desc[UR12][R2.64] ;  /* 0x0000000c02057980 */ /* 0x0000a2000c10b900 */
[----:B------:R-:W1:Y:S02]  /*1d50*/  S2R R43, SR_TID.X ;  /* 0x00000000002b7919 */ /* 0x000e640000002100 */
[C---:B-1----:R-:W-:Y:S02]  /*1d60*/  LOP3.LUT R0, R43.reuse, 0x1f, RZ, 0xc0, !PT ;  /* 0x0000001f2b007812 */ /* 0x042fe400078ec0ff */
[----:B------:R-:W-:-:S05]  /*1d70*/  LOP3.LUT R7, R43, 0x3e0, RZ, 0xc0, !PT ;  /* 0x000003e02b077812 */ /* 0x000fca00078ec0ff */
[----:B------:R-:W-:-:S04]  /*1d80*/  IMAD R34, R7, 0x13, R0 ;  /* 0x0000001307227824 */ /* 0x000fc800078e0200 */
[C---:B------:R-:W-:Y:S01]  /*1d90*/  VIADD R0, R34.reuse, 0x40 ;  /* 0x0000004022007836 */ /* 0x040fe20000000000 */
[C---:B------:R-:W-:Y:S01]  /*1da0*/  ISETP.GE.U32.AND P1, PT, R34.reuse, UR7, PT ;  /* 0x0000000722007c0c */ /* 0x040fe2000bf26070 */
[C---:B------:R-:W-:Y:S01]  /*1db0*/  VIADD R6, R34.reuse, 0x80 ;  /* 0x0000008022067836 */ /* 0x040fe20000000000 */
[C---:B0-----:R-:W-:Y:S01]  /*1dc0*/  LEA R2, P0, R34.reuse, UR4, 0x2 ;  /* 0x0000000422027c11 */ /* 0x041fe2000f8010ff */
[----:B------:R-:W-:Y:S01]  /*1dd0*/  VIADD R4, R34, 0x60 ;  /* 0x0000006022047836 */ /* 0x000fe20000000000 */
[----:B------:R-:W-:Y:S01]  /*1de0*/  ISETP.GE.U32.AND P3, PT, R0, UR7, PT ;  /* 0x0000000700007c0c */ /* 0x000fe2000bf66070 */
[----:B------:R-:W-:Y:S01]  /*1df0*/  VIADD R41, R34, 0x20 ;  /* 0x0000002022297836 */ /* 0x000fe20000000000 */
[----:B------:R-:W-:Y:S01]  /*1e00*/  ISETP.GE.U32.AND P5, PT, R6, UR7, PT ;  /* 0x0000000706007c0c */ /* 0x000fe2000bfa6070 */
[----:B------:R-:W-:Y:S01]  /*1e10*/  VIADD R0, R34, 0xa0 ;  /* 0x000000a022007836 */ /* 0x000fe20000000000 */
[----:B------:R-:W-:Y:S01]  /*1e20*/  ISETP.GE.U32.AND P4, PT, R4, UR7, PT ;  /* 0x0000000704007c0c */ /* 0x000fe2000bf86070 */
[----:B------:R-:W-:Y:S01]  /*1e30*/  VIADD R4, R34, 0xc0 ;  /* 0x000000c022047836 */ /* 0x000fe20000000000 */
[----:B------:R-:W-:Y:S01]  /*1e40*/  ISETP.GE.U32.AND P2, PT, R41, UR7, PT ;  /* 0x0000000729007c0c */ /* 0x000fe2000bf46070 */
[----:B------:R-:W-:Y:S01]  /*1e50*/  IMAD.X R3, RZ, RZ, UR5, P0 ;  /* 0x00000005ff037e24 */ /* 0x000fe200080e06ff */
[----:B------:R-:W-:Y:S01]  /*1e60*/  ISETP.GE.U32.AND P6, PT, R0, UR7, PT ;  /* 0x0000000700007c0c */ /* 0x000fe2000bfc6070 */
[----:B------:R-:W-:Y:S01]  /*1e70*/  VIADD R0, R34, 0xe0 ;  /* 0x000000e022007836 */ /* 0x000fe20000000000 */
[----:B------:R-:W-:Y:S01]  /*1e80*/  ISETP.GE.U32.AND P0, PT, R4, UR7, PT ;  /* 0x0000000704007c0c */ /* 0x000fe2000bf06070 */
[----:B------:R-:W-:-:S02]  /*1e90*/  VIADD R40, R34, 0x100 ;  /* 0x0000010022287836 */ /* 0x000fc40000000000 */
[C---:B------:R-:W-:Y:S02]  /*1ea0*/  VIADD R4, R34.reuse, 0x140 ;  /* 0x0000014022047836 */ /* 0x040fe40000000000 */
[----:B------:R-:W-:Y:S02]  /*1eb0*/  VIADD R39, R34, 0x120 ;  /* 0x0000012022277836 */ /* 0x000fe40000000000 */
[----:B--2---:R-:W-:Y:S02]  /*1ec0*/  IMAD.MOV.U32 R7, RZ, RZ, R5 ;  /* 0x000000ffff077224 */ /* 0x004fe400078e0005 */
[----:B------:R-:W2:Y:S02]  /*1ed0*/  @!P1 LD.E.STRONG.SM R5, desc[UR12][R2.64] ;  /* 0x0000000c02059980 */ /* 0x000ea4000c10b900 */
[--C-:B------:R-:W-:Y:S01]  /*1ee0*/  IMAD.MOV.U32 R15, RZ, RZ, R7.reuse ;  /* 0x000000ffff0f7224 */ /* 0x100fe200078e0007 */
[----:B------:R-:W-:Y:S01]  /*1ef0*/  ISETP.GE.U32.AND P1, PT, R0, UR7, PT ;  /* 0x0000000700007c0c */ /* 0x000fe2000bf26070 */
[----:B------:R-:W-:-:S02]  /*1f00*/  IMAD.MOV.U32 R9, RZ, RZ, R7 ;  /* 0x000000ffff097224 */ /* 0x000fc400078e0007 */
[--C-:B------:R-:W-:Y:S02]  /*1f10*/  IMAD.MOV.U32 R11, RZ, RZ, R7.reuse ;  /* 0x000000ffff0b7224 */ /* 0x100fe400078e0007 */
[----:B------:R-:W-:Y:S01]  /*1f20*/  VIADD R0, R34, 0x160 ;  /* 0x0000016022007836 */ /* 0x000fe20000000000 */
[----:B------:R-:W3:Y:S01]  /*1f30*/  @!P5 LD.E.STRONG.SM R15, desc[UR12][R2.64+0x200] ;  /* 0x0002000c020fd980 */ /* 0x000ee2000c10b900 */
[--C-:B------:R-:W-:Y:S01]  /*1f40*/  IMAD.MOV.U32 R17, RZ, RZ, R7.reuse ;  /* 0x000000ffff117224 */ /* 0x100fe200078e0007 */
[----:B------:R-:W-:Y:S01]  /*1f50*/  ISETP.GE.U32.AND P5, PT, R40, UR7, PT ;  /* 0x0000000728007c0c */ /* 0x000fe2000bfa6070 */
[--C-:B------:R-:W-:Y:S01]  /*1f60*/  IMAD.MOV.U32 R13, RZ, RZ, R7.reuse ;  /* 0x000000ffff0d7224 */ /* 0x100fe200078e0007 */
[----:B------:R-:W4:Y:S01]  /*1f70*/  @!P2 LD.E.STRONG.SM R9, desc[UR12][R2.64+0x80] ;  /* 0x0000800c0209a980 */ /* 0x000f22000c10b900 */
[----:B------:R-:W-:Y:S01]  /*1f80*/  IMAD.MOV.U32 R19, RZ, RZ, R7 ;  /* 0x000000ffff137224 */ /* 0x000fe200078e0007 */
[----:B------:R-:W-:Y:S02]  /*1f90*/  ISETP.GE.U32.AND P2, PT, R4, UR7, PT ;  /* 0x0000000704007c0c */ /* 0x000fe4000bf46070 */
[----:B------:R-:W5:Y:S01]  /*1fa0*/  @!P3 LD.E.STRONG.SM R11, desc[UR12][R2.64+0x100] ;  /* 0x0001000c020bb980 */ /* 0x000f62000c10b900 */
[----:B------:R-:W-:Y:S01]  /*1fb0*/  ISETP.GE.U32.AND P3, PT, R0, UR7, PT ;  /* 0x0000000700007c0c */ /* 0x000fe2000bf66070 */
[----:B------:R-:W-:-:S02]  /*1fc0*/  VIADD R4, R34, 0x180 ;  /* 0x0000018022047836 */ /* 0x000fc40000000000 */
[----:B------:R-:W-:Y:S01]  /*1fd0*/  VIADD R0, R34, 0x1a0 ;  /* 0x000001a022007836 */ /* 0x000fe20000000000 */
[----:B------:R-:W5:Y:S01]  /*1fe0*/  @!P6 LD.E.STRONG.SM R17, desc[UR12][R2.64+0x280] ;  /* 0x0002800c0211e980 */ /* 0x000f62000c10b900 */
[----:B------:R-:W-:Y:S01]  /*1ff0*/  ISETP.GE.U32.AND P6, PT, R39, UR7, PT ;  /* 0x0000000727007c0c */ /* 0x000fe2000bfc6070 */
[--C-:B------:R-:W-:Y:S02]  /*2000*/  IMAD.MOV.U32 R21, RZ, RZ, R7.reuse ;  /* 0x000000ffff157224 */ /* 0x100fe400078e0007 */
[----:B------:R-:W5:Y:S01]  /*2010*/  @!P4 LD.E.STRONG.SM R13, desc[UR12][R2.64+0x180] ;  /* 0x0001800c020dc980 */ /* 0x000f62000c10b900 */
[----:B------:R-:W-:Y:S01]  /*2020*/  IMAD.MOV.U32 R23, RZ, RZ, R7 ;  /* 0x000000ffff177224 */ /* 0x000fe200078e0007 */
[----:B------:R-:W-:Y:S02]  /*2030*/  ISETP.GE.U32.AND P4, PT, R4, UR7, PT ;  /* 0x0000000704007c0c */ /* 0x000fe4000bf86070 */
[----:B------:R-:W5:Y:S01]  /*2040*/  @!P0 LD.E.STRONG.SM R19, desc[UR12][R2.64+0x300] ;  /* 0x0003000c02138980 */ /* 0x000f62000c10b900 */
[----:B------:R-:W-:Y:S01]  /*2050*/  ISETP.GE.U32.AND P0, PT, R0, UR7, PT ;  /* 0x0000000700007c0c */ /* 0x000fe2000bf06070 */
[----:B------:R-:W-:-:S02]  /*2060*/  VIADD R4, R34, 0x1c0 ;  /* 0x000001c022047836 */ /* 0x000fc40000000000 */
[----:B------:R-:W-:Y:S01]  /*2070*/  VIADD R0, R34, 0x1e0 ;  /* 0x000001e022007836 */ /* 0x000fe20000000000 */
[----:B------:R-:W5:Y:S01]  /*2080*/  @!P1 LD.E.STRONG.SM R21, desc[UR12][R2.64+0x380] ;  /* 0x0003800c02159980 */ /* 0x000f62000c10b900 */
[--C-:B------:R-:W-:Y:S01]  /*2090*/  IMAD.MOV.U32 R25, RZ, RZ, R7.reuse ;  /* 0x000000ffff197224 */ /* 0x100fe200078e0007 */
[----:B------:R-:W-:Y:S01]  /*20a0*/  ISETP.GE.U32.AND P1, PT, R4, UR7, PT ;  /* 0x0000000704007c0c */ /* 0x000fe2000bf26070 */
[--C-:B------:R-:W-:Y:S01]  /*20b0*/  IMAD.MOV.U32 R27, RZ, RZ, R7.reuse ;  /* 0x000000ffff1b7224 */ /* 0x100fe200078e0007 */
[----:B------:R-:W5:Y:S01]  /*20c0*/  @!P5 LD.E.STRONG.SM R23, desc[UR12][R2.64+0x400] ;  /* 0x0004000c0217d980 */ /* 0x000f62000c10b900 */
[----:B------:R-:W-:Y:S01]  /*20d0*/  ISETP.GE.U32.AND P5, PT, R0, UR7, PT ;  /* 0x0000000700007c0c */ /* 0x000fe2000bfa6070 */
[----:B------:R-:W-:Y:S02]  /*20e0*/  IMAD.MOV.U32 R29, RZ, RZ, R7 ;  /* 0x000000ffff1d7224 */ /* 0x000fe400078e0007 */
[C---:B------:R-:W-:Y:S01]  /*20f0*/  VIADD R0, R34.reuse, 0x200 ;  /* 0x0000020022007836 */ /* 0x040fe20000000000 */
[----:B------:R-:W5:Y:S01]  /*2100*/  @!P6 LD.E.STRONG.SM R25, desc[UR12][R2.64+0x480] ;  /* 0x0004800c0219e980 */ /* 0x000f62000c10b900 */
[----:B------:R-:W-:-:S02]  /*2110*/  VIADD R4, R34, 0x220 ;  /* 0x0000022022047836 */ /* 0x000fc40000000000 */
[----:B------:R-:W-:Y:S01]  /*2120*/  VIADD R34, R34, 0x240 ;  /* 0x0000024022227836 */ /* 0x000fe20000000000 */
[----:B------:R-:W5:Y:S01]  /*2130*/  @!P2 LD.E.STRONG.SM R27, desc[UR12][R2.64+0x500] ;  /* 0x0005000c021ba980 */ /* 0x000f62000c10b900 */
[----:B------:R-:W-:Y:S02]  /*2140*/  ISETP.GE.U32.AND P6, PT, R0, UR7, PT ;  /* 0x0000000700007c0c */ /* 0x000fe4000bfc6070 */
[----:B------:R-:W-:Y:S01]  /*2150*/  ISETP.GE.U32.AND P2, PT, R4, UR7, PT ;  /* 0x0000000704007c0c */ /* 0x000fe2000bf46070 */
[----:B------:R-:W5:Y:S01]  /*2160*/  @!P3 LD.E.STRONG.SM R29, desc[UR12][R2.64+0x580] ;  /* 0x0005800c021db980 */ /* 0x000f62000c10b900 */
[----:B------:R-:W-:Y:S01]  /*2170*/  ISETP.GE.U32.AND P3, PT, R34, UR7, PT ;  /* 0x0000000722007c0c */ /* 0x000fe2000bf66070 */
[--C-:B------:R-:W-:Y:S02]  /*2180*/  IMAD.MOV.U32 R31, RZ, RZ, R7.reuse ;  /* 0x000000ffff1f7224 */ /* 0x100fe400078e0007 */
[--C-:B------:R-:W-:Y:S02]  /*2190*/  IMAD.MOV.U32 R37, RZ, RZ, R7.reuse ;  /* 0x000000ffff257224 */ /* 0x100fe400078e0007 */
[----:B------:R-:W-:-:S02]  /*21a0*/  IMAD.MOV.U32 R45, RZ, RZ, R7 ;  /* 0x000000ffff2d7224 */ /* 0x000fc400078e0007 */
[--C-:B------:R-:W-:Y:S01]  /*21b0*/  IMAD.MOV.U32 R0, RZ, RZ, R7.reuse ;  /* 0x000000ffff007224 */ /* 0x100fe200078e0007 */
[----:B------:R-:W5:Y:S01]  /*21c0*/  @!P4 LD.E.STRONG.SM R31, desc[UR12][R2.64+0x600] ;  /* 0x0006000c021fc980 */ /* 0x000f62000c10b900 */
[--C-:B------:R-:W-:Y:S02]  /*21d0*/  IMAD.MOV.U32 R4, RZ, RZ, R7.reuse ;  /* 0x000000ffff047224 */ /* 0x100fe400078e0007 */
[----:B------:R-:W-:Y:S01]  /*21e0*/  IMAD.MOV.U32 R6, RZ, RZ, R7 ;  /* 0x000000ffff067224 */ /* 0x000fe200078e0007 */
[----:B------:R-:W5:Y:S04]  /*21f0*/  @!P0 LD.E.STRONG.SM R37, desc[UR12][R2.64+0x680] ;  /* 0x0006800c02258980 */ /* 0x000f68000c10b900 */
[----:B------:R-:W5:Y:S04]  /*2200*/  @!P1 LD.E.STRONG.SM R45, desc[UR12][R2.64+0x700] ;  /* 0x0007000c022d9980 */ /* 0x000f68000c10b900 */
[----:B------:R-:W5:Y:S04]  /*2210*/  @!P5 LD.E.STRONG.SM R0, desc[UR12][R2.64+0x780] ;  /* 0x0007800c0200d980 */ /* 0x000f68000c10b900 */
[----:B------:R-:W5:Y:S04]  /*2220*/  @!P6 LD.E.STRONG.SM R4, desc[UR12][R2.64+0x800] ;  /* 0x0008000c0204e980 */ /* 0x000f68000c10b900 */
[----:B------:R-:W5:Y:S04]  /*2230*/  @!P2 LD.E.STRONG.SM R6, desc[UR12][R2.64+0x880] ;  /* 0x0008800c0206a980 */ /* 0x000f68000c10b900 */
[----:B------:R-:W5:Y:S01]  /*2240*/  @!P3 LD.E.STRONG.SM R7, desc[UR12][R2.64+0x900] ;  /* 0x0009000c0207b980 */ /* 0x000f62000c10b900 */
[----:B------:R-:W0:Y:S01]  /*2250*/  S2R R33, SR_LANEID ;  /* 0x0000000000217919 */ /* 0x000e220000000000 */
[----:B------:R-:W1:Y:S01]  /*2260*/  S2UR UR5, SR_CgaCtaId ;  /* 0x00000000000579c3 */ /* 0x000e620000008800 */
[----:B------:R-:W-:Y:S01]  /*2270*/  SHF.R.U32.HI R35, RZ, 0x5, R43 ;  /* 0x00000005ff237819 */ /* 0x000fe2000001162b */
[----:B------:R-:W-:-:S02]  /*2280*/  UMOV UR4, 0x400 ;  /* 0x0000040000047882 */ /* 0x000fc40000000000 */
[----:B-1----:R-:W-:Y:S02]  /*2290*/  ULEA UR4, UR5, UR4, 0x18 ;  /* 0x0000000405047291 */ /* 0x002fe4000f8ec0ff */
[----:B0-----:R-:W-:-:S05]  /*22a0*/  IMAD R28, R35, 0x260, R33 ;  /* 0x00000260231c7824 */ /* 0x001fca00078e0221 */
[----:B------:R-:W-:-:S05]  /*22b0*/  LEA R28, R28, UR4, 0x2 ;  /* 0x000000041c1c7c11 */ /* 0x000fca000f8e10ff */
[----:B------:R-:W-:Y:S01]  /*22c0*/  IMAD R8, R33, 0x48, R28 ;  /* 0x0000004821087824 */ /* 0x000fe200078e021c */
[----:B------:R-:W-:Y:S01]  /*22d0*/  UISETP.NE.AND UP0, UPT, UR6, URZ, UPT ;  /* 0x000000ff0600728c */ /* 0x000fe2000bf05270 */
        /* <DEDUP_REMOVED lines=41> */
[----:B0-----:R-:W-:Y:S02]  /*2570*/  IADD3 R8, PT, PT, R25, R26, R27 ;  /* 0x0000001a19087210 */ /* 0x001fe40007ffe01b */
[----:B------:R-:W-:Y:S02]  /*2580*/  ISETP.NE.AND P1, PT, R33, 0x1f, PT ;  /* 0x0000001f2100780c */ /* 0x000fe40003f25270 */
[----:B------:R-:W-:Y:S02]  /*2590*/  IADD3 R8, PT, PT, R31, R32, R8 ;  /* 0x000000201f087210 */ /* 0x000fe40007ffe008 */
[----:B------:R-:W-:Y:S02]  /*25a0*/  ISETP.NE.AND P2, PT, R35, 0xc, PT ;  /* 0x0000000c2300780c */ /* 0x000fe40003f45270 */
[----:B------:R-:W-:Y:S02]  /*25b0*/  IADD3 R8, PT, PT, R29, R30, R8 ;  /* 0x0000001e1d087210 */ /* 0x000fe40007ffe008 */
[----:B------:R-:W-:-:S02]  /*25c0*/  ISETP.GE.U32.AND P3, PT, R43, 0x20, PT ;  /* 0x000000202b00780c */ /* 0x000fc40003f66070 */
        /* <DEDUP_REMOVED lines=29> */
[----:B------:R-:W-:-:S03]  /*27a0*/  IMAD.IADD R11, R11, 0x1, R10 ;  /* 0x000000010b0b7824 */ /* 0x000fc600078e020a */
        /* <DEDUP_REMOVED lines=16> */
[----:B------:R-:W-:-:S04]  /*28b0*/  ISETP.NE.AND P0, PT, R35, 0x8, PT ;  /* 0x000000082300780c */ /* 0x000fc80003f05270 */
[----:B------:R-:W-:Y:S02]  /*28c0*/  SEL R8, R15, R8, !P0 ;  /* 0x000000080f087207 */ /* 0x000fe40004000000 */
[C---:B------:R-:W-:Y:S02]  /*28d0*/  ISETP.NE.AND P0, PT, R35.reuse, 0xa, PT ;  /* 0x0000000a2300780c */ /* 0x040fe40003f05270 */
[----:B------:R-:W-:Y:S02]  /*28e0*/  SEL R8, R16, R8, !P1 ;  /* 0x0000000810087207 */ /* 0x000fe40004800000 */
[----:B------:R-:W-:Y:S02]  /*28f0*/  ISETP.NE.AND P1, PT, R35, 0xb, PT ;  /* 0x0000000b2300780c */ /* 0x000fe40003f25270 */
[----:B------:R-:W-:Y:S02]  /*2900*/  SEL R8, R17, R8, !P0 ;  /* 0x0000000811087207 */ /* 0x000fe40004000000 */
[----:B------:R-:W-:-:S02]  /*2910*/  ISETP.NE.AND P0, PT, R33, RZ, PT ;  /* 0x000000ff2100720c */ /* 0x000fc40003f05270 */
[----:B------:R-:W-:Y:S01]  /*2920*/  SEL R8, R18, R8, !P1 ;  /* 0x0000000812087207 */ /* 0x000fe20004800000 */
[----:B------:R-:W-:Y:S01]  /*2930*/  @!P2 IMAD.IADD R8, R19, 0x1, R18 ;  /* 0x000000011308a824 */ /* 0x000fe200078e0212 */
[----:B------:R-:W-:Y:S02]  /*2940*/  SEL R9, R36, RZ, P0 ;  /* 0x000000ff24097207 */ /* 0x000fe40000000000 */
[----:B------:R-:W-:-:S03]  /*2950*/  ISETP.NE.AND P0, PT, R43, RZ, PT ;  /* 0x000000ff2b00720c */ /* 0x000fc60003f05270 */
[----:B------:R-:W-:-:S05]  /*2960*/  @P3 IMAD.IADD R36, R8, 0x1, R9 ;  /* 0x0000000108243824 */ /* 0x000fca00078e0209 */
[----:B------:R-:W-:Y:S01]  /*2970*/  SEL R36, R36, RZ, P0 ;  /* 0x000000ff24247207 */ /* 0x000fe20000000000 */
[----:B------:R-:W-:Y:S06]  /*2980*/  BRA `(.L_x_18) ;  /* 0x0000000c005c7947 */ /* 0x000fec0003800000 */
.L_x_17:
[----:B0-----:R-:W-:Y:S02]  /*2990*/  IADD3 R8, PT, PT, R25, R26, R27 ;  /* 0x0000001a19087210 */ /* 0x001fe40007ffe01b */
[----:B------:R-:W-:Y:S02]  /*29a0*/  ISETP.NE.AND P1, PT, R33, 0x1f, PT ;  /* 0x0000001f2100780c */ /* 0x000fe40003f25270 */
[----:B------:R-:W-:Y:S02]  /*29b0*/  IADD3 R8, PT, PT, R31, R32, R8 ;  /* 0x000000201f087210 */ /* 0x000fe40007ffe008 */
        /* <DEDUP_REMOVED lines=19> */
[----:B------:R-:W-:-:S04]  /*2af0*/  ISETP.NE.AND P0, PT, R35, 0x2, PT ;  /* 0x000000022300780c */ /* 0x000fc80003f05270 */
        /* <DEDUP_REMOVED lines=35> */
[----:B------:R-:W-:Y:S01]  /*2d30*/  ISETP.NE.AND P0, PT, R35, 0xb, PT ;  /* 0x0000000b2300780c */ /* 0x000fe20003f05270 */
[----:B------:R-:W-:-:S03]  /*2d40*/  IMAD.IADD R35, R37, 0x1, -R36 ;  /* 0x0000000125237824 */ /* 0x000fc600078e0a24 */
[----:B------:R-:W-:Y:S02]  /*2d50*/  SEL R8, R18, R8, !P0 ;  /* 0x0000000812087207 */ /* 0x000fe40004000000 */
[----:B------:R-:W-:Y:S01]  /*2d60*/  ISETP.GT.U32.AND P0, PT, R43, 0x1f, PT ;  /* 0x0000001f2b00780c */ /* 0x000fe20003f04070 */
[----:B0-----:R-:W-:Y:S01]  /*2d70*/  IMAD.IADD R11, R19, 0x1, R11 ;  /* 0x00000001130b7824 */ /* 0x001fe200078e020b */
[----:B------:R-:W-:Y:S02]  /*2d80*/  SEL R9, R35, RZ, P2 ;  /* 0x000000ff23097207 */ /* 0x000fe40001000000 */
        /* <DEDUP_REMOVED lines=21> */
.L_x_64:
[----:B------:R-:W-:Y:S05]  /*2ee0*/  @!P0 BRA `(.L_x_21) ;  /* 0x0000000000248947 */ /* 0x000fea0003800000 */
[----:B------:R-:W-:-:S07]  /*2ef0*/  IMAD.MOV.U32 R9, RZ, RZ, 0x1de ;  /* 0x000001deff097424 */ /* 0x000fce00078e00ff */
.L_x_23:
[----:B------:R-:W-:Y:S05]  /*2f00*/  NANOSLEEP R9 ;  /* 0x000000090000735d */ /* 0x000fea0003800000 */
[----:B------:R-:W2:Y:S01]  /*2f10*/  LD.E.64.STRONG.GPU R14, desc[UR12][R16.64+0x100] ;  /* 0x0001000c100e7980 */ /* 0x000ea2000c10fb00 */
[----:B------:R-:W-:Y:S01]  /*2f20*/  UMOV UR5, 0xffffffff ;  /* 0xffffffff00057882 */ /* 0x000fe20000000000 */
[----:B------:R-:W-:Y:S02]  /*2f30*/  SHF.R.U32.HI R9, RZ, 0x1, R9 ;  /* 0x00000001ff097819 */ /* 0x000fe40000011609 */
[----:B--2---:R-:W-:Y:S01]  /*2f40*/  ISETP.NE.AND P0, PT, R14, 0x63, PT ;  /* 0x000000630e00780c */ /* 0x004fe20003f05270 */
[----:B------:R-:W-:-:S12]  /*2f50*/  BRA.DIV UR5, `(.L_x_22) ;  /* 0x0000001a05787947 */ /* 0x000fd8000b800000 */
[----:B------:R-:W-:-:S13]  /*2f60*/  VOTE.ANY P0, !P0 ;  /* 0x0000000000ff7806 */ /* 0x000fda0004000100 */
.L_x_67:
[----:B------:R-:W-:Y:S05]  /*2f70*/  @P0 BRA `(.L_x_23) ;  /* 0xfffffffc00e00947 */ /* 0x000fea000383ffff */
.L_x_21:
[----:B------:R-:W-:Y:S01]  /*2f80*/  UMOV UR5, 0xffffffff ;  /* 0xffffffff00057882 */ /* 0x000fe20000000000 */
[----:B------:R-:W-:Y:S02]  /*2f90*/  ISETP.NE.AND P2, PT, R14, 0x65, PT ;  /* 0x000000650e00780c */ /* 0x000fe40003f45270 */
[----:B------:R-:W-:Y:S11]  /*2fa0*/  BRA.DIV UR5, `(.L_x_24) ;  /* 0x0000001a05847947 */ /* 0x000ff6000b800000 */
[----:B------:R-:W0:Y:S01]  /*2fb0*/  S2R R42, SR_GEMASK ;  /* 0x00000000002a7919 */ /* 0x000e220000003c00 */
[----:B------:R-:W-:Y:S01]  /*2fc0*/  VOTE.ANY R8, PT, !P2 ;  /* 0x0000000000087806 */ /* 0x000fe200050e0100 */
[----:B------:R-:W-:-:S03]  /*2fd0*/  VIADD R19, R33, 0x2 ;  /* 0x0000000221137836 */ /* 0x000fc60000000000 */
[----:B0-----:R-:W-:-:S05]  /*2fe0*/  LOP3.LUT R8, R8, 0x80000000, R42, 0xec, !PT ;  /* 0x8000000008087812 */ /* 0x001fca00078eec2a */
[----:B------:R-:W-:-:S05]  /*2ff0*/  VIADD R9, R8, 0xffffffff ;  /* 0xffffffff08097836 */ /* 0x000fca0000000000 */
[----:B------:R-:W-:-:S04]  /*3000*/  LOP3.LUT R9, R8, R9, RZ, 0xc, !PT ;  /* 0x0000000908097212 */ /* 0x000fc800078e0cff */
[----:B------:R0:W1:Y:S02]  /*3010*/  POPC R38, R9 ;  /* 0x0000000900267309 */ /* 0x0000640000000000 */
[C---:B0-----:R-:W-:Y:S01]  /*3020*/  VIADD R9, R33.reuse, 0x4 ;  /* 0x0000000421097836 */ /* 0x041fe20000000000 */
[----:B-1----:R-:W0:Y:S01]  /*3030*/  SHFL.DOWN PT, R16, R15, 0x1, R38 ;  /* 0x082000000f107989 */ /* 0x002e2200000e0026 */
[----:B------:R-:W-:-:S04]  /*3040*/  ISETP.GE.AND P0, PT, R33, R38, PT ;  /* 0x000000262100720c */ /* 0x000fc80003f06270 */
[----:B0-----:R-:W-:Y:S02]  /*3050*/  SEL R16, R16, RZ, !P0 ;  /* 0x000000ff10107207 */ /* 0x001fe40004000000 */
[----:B------:R-:W-:-:S03]  /*3060*/  ISETP.GT.AND P0, PT, R19, R38, PT ;  /* 0x000000261300720c */ /* 0x000fc60003f04270 */
[----:B------:R-:W-:Y:S02]  /*3070*/  IMAD.IADD R17, R16, 0x1, R15 ;  /* 0x0000000110117824 */ /* 0x000fe400078e020f */
[----:B------:R-:W-:-:S03]  /*3080*/  VIADD R15, R33, 0x10 ;  /* 0x00000010210f7836 */ /* 0x000fc60000000000 */
[----:B------:R-:W0:Y:S02]  /*3090*/  SHFL.DOWN PT, R16, R17, 0x2, R38 ;  /* 0x0840000011107989 */ /* 0x000e2400000e0026 */
[-C--:B------:R-:W-:Y:S02]  /*30a0*/  ISETP.GT.AND P2, PT, R15, R38.reuse, PT ;  /* 0x000000260f00720c */ /* 0x080fe40003f44270 */
[----:B0-----:R-:W-:Y:S02]  /*30b0*/  SEL R16, R16, RZ, !P0 ;  /* 0x000000ff10107207 */ /* 0x001fe40004000000 */
[----:B------:R-:W-:Y:S01]  /*30c0*/  ISETP.GT.AND P0, PT, R9, R38, PT ;  /* 0x000000260900720c */ /* 0x000fe20003f04270 */
[----:B------:R-:W-:Y:S02]  /*30d0*/  VIADD R9, R33, 0x8 ;  /* 0x0000000821097836 */ /* 0x000fe40000000000 */
[----:B------:R-:W-:-:S05]  /*30e0*/  IMAD.IADD R19, R17, 0x1, R16 ;  /* 0x0000000111137824 */ /* 0x000fca00078e0210 */
[----:B------:R-:W0:Y:S02]  /*30f0*/  SHFL.DOWN PT, R16, R19, 0x4, R38 ;  /* 0x0880000013107989 */ /* 0x000e2400000e0026 */
[----:B0-----:R-:W-:Y:S02]  /*3100*/  SEL R16, R16, RZ, !P0 ;  /* 0x000000ff10107207 */ /* 0x001fe40004000000 */
[----:B------:R-:W-:Y:S02]  /*3110*/  ISETP.GT.AND P0, PT, R9, R38, PT ;  /* 0x000000260900720c */ /* 0x000fe40003f04270 */
[----:B------:R-:W0:Y:S01]  /*3120*/  LDC.64 R8, c[0x0][0x390] ;  /* 0x0000e400ff087b82 */ /* 0x000e220000000a00 */
[----:B------:R-:W-:-:S05]  /*3130*/  IMAD.IADD R37, R19, 0x1, R16 ;  /* 0x0000000113257824 */ /* 0x000fca00078e0210 */
[----:B------:R-:W1:Y:S01]  /*3140*/  SHFL.DOWN PT, R16, R37, 0x8, R38 ;  /* 0x0900000025107989 */ /* 0x000e6200000e0026 */
[----:B0-----:R-:W-:Y:S02]  /*3150*/  IADD3 R36, P3, PT, R8, 0x100, RZ ;  /* 0x0000010008247810 */ /* 0x001fe40007f7e0ff */
[----:B-1----:R-:W-:Y:S02]  /*3160*/  SEL R16, R16, RZ, !P0 ;  /* 0x000000ff10107207 */ /* 0x002fe40004000000 */
[----:B------:R-:W-:-:S03]  /*3170*/  ISETP.NE.AND P0, PT, R14, 0x65, PT ;  /* 0x000000650e00780c */ /* 0x000fc60003f05270 */
[----:B------:R-:W-:Y:S02]  /*3180*/  IMAD.IADD R17, R37, 0x1, R16 ;  /* 0x0000000125117824 */ /* 0x000fe400078e0210 */
[----:B------:R-:W-:-:S03]  /*3190*/  IMAD.X R37, RZ, RZ, R9, P3 ;  /* 0x000000ffff257224 */ /* 0x000fc600018e0609 */
[----:B------:R-:W0:Y:S05]  /*31a0*/  SHFL.DOWN PT, R16, R17, 0x10, R38 ;  /* 0x0a00000011107989 */ /* 0x000e2a00000e0026 */
[----:B------:R-:W-:Y:S02]  /*31b0*/  VOTE.ALL P0, P0 ;  /* 0x0000000000ff7806 */ /* 0x000fe40000000000 */
[----:B0-----:R-:W-:-:S05]  /*31c0*/  SEL R16, R16, RZ, !P2 ;  /* 0x000000ff10107207 */ /* 0x001fca0005000000 */
[----:B------:R-:W-:-:S07]  /*31d0*/  IMAD.IADD R19, R17, 0x1, R16 ;  /* 0x0000000111137824 */ /* 0x000fce00078e0210 */
.L_x_76:
[----:B------:R-:W-:Y:S05]  /*31e0*/  @!P0 BRA `(.L_x_25) ;  /* 0x0000000000e48947 */ /* 0x000fea0003800000 */
[----:B------:R-:W-:-:S07]  /*31f0*/  IMAD.MOV.U32 R38, RZ, RZ, 0x1de ;  /* 0x000001deff267424 */ /* 0x000fce00078e00ff */
.L_x_31:
        /* <DEDUP_REMOVED lines=10> */
.L_x_79:
[----:B------:R-:W-:Y:S05]  /*32a0*/  @!P0 BRA `(.L_x_27) ;  /* 0x0000000000248947 */ /* 0x000fea0003800000 */
[----:B------:R-:W-:-:S07]  /*32b0*/  IMAD.MOV.U32 R9, RZ, RZ, R38 ;  /* 0x000000ffff097224 */ /* 0x000fce00078e0026 */
.L_x_29:
[----:B------:R-:W-:Y:S05]  /*32c0*/  NANOSLEEP R9 ;  /* 0x000000090000735d */ /* 0x000fea0003800000 */
[----:B------:R-:W2:Y:S01]  /*32d0*/  LD.E.64.STRONG.GPU R14, desc[UR12][R16.64+-0x100] ;  /* 0xffff000c100e7980 */ /* 0x000ea2000c10fb00 */
[----:B------:R-:W-:Y:S01]  /*32e0*/  UMOV UR5, 0xffffffff ;  /* 0xffffffff00057882 */ /* 0x000fe20000000000 */
[----:B------:R-:W-:Y:S02]  /*32f0*/  SHF.R.U32.HI R9, RZ, 0x1, R9 ;  /* 0x00000001ff097819 */ /* 0x000fe40000011609 */
[----:B--2---:R-:W-:Y:S01]  /*3300*/  ISETP.NE.AND P0, PT, R14, 0x63, PT ;  /* 0x000000630e00780c */ /* 0x004fe20003f05270 */
[----:B------:R-:W-:-:S12]  /*3310*/  BRA.DIV UR5, `(.L_x_28) ;  /* 0x0000001a05d07947 */ /* 0x000fd8000b800000 */
[----:B------:R-:W-:-:S13]  /*3320*/  VOTE.ANY P0, !P0 ;  /* 0x0000000000ff7806 */ /* 0x000fda0004000100 */
.L_x_82:
[----:B------:R-:W-:Y:S05]  /*3330*/  @P0 BRA `(.L_x_29) ;  /* 0xfffffffc00e00947 */ /* 0x000fea000383ffff */
.L_x_27:
[----:B------:R-:W-:Y:S01]  /*3340*/  UMOV UR5, 0xffffffff ;  /* 0xffffffff00057882 */ /* 0x000fe20000000000 */
[----:B------:R-:W-:Y:S02]  /*3350*/  ISETP.NE.AND P0, PT, R14, 0x65, PT ;  /* 0x000000650e00780c */ /* 0x000fe40003f05270 */
[----:B------:R-:W-:Y:S11]  /*3360*/  BRA.DIV UR5, `(.L_x_30) ;  /* 0x0000001a05dc7947 */ /* 0x000ff6000b800000 */
[----:B------:R-:W-:Y:S01]  /*3370*/  VOTE.ANY R8, PT, !P0 ;  /* 0x0000000000087806 */ /* 0x000fe200040e0100 */
[----:B------:R-:W-:-:S03]  /*3380*/  VIADD R18, R18, 0xffffffe0 ;  /* 0xffffffe012127836 */ /* 0x000fc60000000000 */
[----:B------:R-:W-:-:S05]  /*3390*/  LOP3.LUT R8, R8, 0x80000000, R42, 0xec, !PT ;  /* 0x8000000008087812 */ /* 0x000fca00078eec2a */
[----:B------:R-:W-:-:S05]  /*33a0*/  VIADD R9, R8, 0xffffffff ;  /* 0xffffffff08097836 */ /* 0x000fca0000000000 */
[----:B------:R-:W-:Y:S01]  /*33b0*/  LOP3.LUT R9, R8, R9, RZ, 0xc, !PT ;  /* 0x0000000908097212 */ /* 0x000fe200078e0cff */
[----:B------:R-:W-:-:S05]  /*33c0*/  VIADD R8, R33, 0x2 ;  /* 0x0000000221087836 */ /* 0x000fca0000000000 */
[----:B------:R-:W0:Y:S02]  /*33d0*/  POPC R9, R9 ;  /* 0x0000000900097309 */ /* 0x000e240000000000 */
[----:B0-----:R-:W0:Y:S01]  /*33e0*/  SHFL.DOWN PT, R16, R15, 0x1, R9 ;  /* 0x082000000f107989 */ /* 0x001e2200000e0009 */
[----:B------:R-:W-:-:S04]  /*33f0*/  ISETP.GE.AND P0, PT, R33, R9, PT ;  /* 0x000000092100720c */ /* 0x000fc80003f06270 */
[----:B0-----:R-:W-:Y:S02]  /*3400*/  SEL R16, R16, RZ, !P0 ;  /* 0x000000ff10107207 */ /* 0x001fe40004000000 */
[----:B------:R-:W-:Y:S01]  /*3410*/  ISETP.GT.AND P0, PT, R8, R9, PT ;  /* 0x000000090800720c */ /* 0x000fe20003f04270 */
[----:B------:R-:W-:Y:S02]  /*3420*/  VIADD R8, R33, 0x4 ;  /* 0x0000000421087836 */ /* 0x000fe40000000000 */
[----:B------:R-:W-:-:S05]  /*3430*/  IMAD.IADD R44, R16, 0x1, R15 ;  /* 0x00000001102c7824 */ /* 0x000fca00078e020f */
[----:B------:R-:W0:Y:S02]  /*3440*/  SHFL.DOWN PT, R16, R44, 0x2, R9 ;  /* 0x084000002c107989 */ /* 0x000e2400000e0009 */
        /* <DEDUP_REMOVED lines=8> */
[----:B------:R-:W-:-:S03]  /*34d0*/  IMAD.IADD R45, R17, 0x1, R16 ;  /* 0x00000001112d7824 */ /* 0x000fc600078e0210 */
[----:B------:R-:W-:Y:S02]  /*34e0*/  ISETP.GT.AND P2, PT, R8, R9, PT ;  /* 0x000000090800720c */ /* 0x000fe40003f44270 */
        /* <DEDUP_REMOVED lines=8> */
.L_x_91:
[----:B------:R-:W-:Y:S05]  /*3570*/  @P0 BRA `(.L_x_31) ;  /* 0xfffffffc00200947 */ /* 0x000fea000383ffff */
.L_x_25:
        /* <DEDUP_REMOVED lines=15> */
.L_x_19:
[----:B------:R-:W-:Y:S05]  /*3670*/  WARPSYNC.ALL ;  /* 0x0000000000007948 */ /* 0x000fea0003800000 */
[----:B------:R-:W0:Y:S08]  /*3680*/  S2UR UR5, SR_CgaCtaId ;  /* 0x00000000000579c3 */ /* 0x000e300000008800 */
[----:B------:R-:W-:Y:S01]  /*3690*/  BAR.SYNC.DEFER_BLOCKING 0x0 ;  /* 0x0000000000007b1d */ /* 0x000fe20000010000 */
[----:B------:R-:W-:-:S05]  /*36a0*/  ISETP.NE.AND P0, PT, R43, RZ, PT ;  /* 0x000000ff2b00720c */ /* 0x000fca0003f05270 */
[----:B------:R-:W-:Y:S02]  /*36b0*/  UMOV UR4, 0x400 ;  /* 0x0000040000047882 */ /* 0x000fe40000000000 */
[----:B0-----:R-:W-:-:S09]  /*36c0*/  ULEA UR4, UR5, UR4, 0x18 ;  /* 0x0000000405047291 */ /* 0x001fd2000f8ec0ff */
[----:B------:R-:W0:Y:S02]  /*36d0*/  LDS R9, [UR4+0x54] ;  /* 0x00005404ff097984 */ /* 0x000e240008000800 */
[----:B0-----:R-:W-:-:S05]  /*36e0*/  SEL R9, R9, RZ, P0 ;  /* 0x000000ff09097207 */ /* 0x001fca0000000000 */
[----:B------:R-:W-:-:S07]  /*36f0*/  IMAD.IADD R36, R9, 0x1, R8 ;  /* 0x0000000109247824 */ /* 0x000fce00078e0208 */
.L_x_18:
[----:B------:R-:W-:Y:S01]  /*3700*/  IMAD.IADD R27, R27, 0x1, R36 ;  /* 0x000000011b1b7824 */ /* 0x000fe200078e0224 */
[----:B------:R-:W0:Y:S01]  /*3710*/  S2R R9, SR_LANEID ;  /* 0x0000000000097919 */ /* 0x000e220000000000 */
[----:B------:R-:W-:Y:S02]  /*3720*/  BAR.SYNC.DEFER_BLOCKING 0x0 ;  /* 0x0000000000007b1d */ /* 0x000fe40000010000 */
[----:B------:R-:W-:Y:S01]  /*3730*/  IMAD.IADD R26, R26, 0x1, R27 ;  /* 0x000000011a1a7824 */ /* 0x000fe200078e021b */
[----:B------:R-:W-:Y:S01]  /*3740*/  ISETP.NE.AND P0, PT, R43, RZ, PT ;  /* 0x000000ff2b00720c */ /* 0x000fe20003f05270 */
[----:B-1----:R-:W-:Y:S02]  /*3750*/  IMAD.U32 R12, RZ, RZ, UR7 ;  /* 0x00000007ff0c7e24 */ /* 0x002fe4000f8e00ff */
[----:B------:R-:W-:Y:S01]  /*3760*/  IMAD.IADD R25, R25, 0x1, R26 ;  /* 0x0000000119197824 */ /* 0x000fe200078e021a */
[----:B------:R-:W1:Y:S01]  /*3770*/  LDCU.64 UR8, c[0x0][0x388] ;  /* 0x00007100ff0877ac */ /* 0x000e620008000a00 */
[----:B------:R-:W2:Y:S02]  /*3780*/  S2R R10, SR_TID.X ;  /* 0x00000000000a7919 */ /* 0x000ea40000002100 */
[----:B------:R-:W-:-:S04]  /*3790*/  IMAD.IADD R32, R32, 0x1, R25 ;  /* 0x0000000120207824 */ /* 0x000fc800078e0219 */
[----:B------:R-:W-:-:S04]  /*37a0*/  IMAD.IADD R31, R31, 0x1, R32 ;  /* 0x000000011f1f7824 */ /* 0x000fc800078e0220 */
[----:B------:R-:W-:-:S04]  /*37b0*/  IMAD.IADD R30, R30, 0x1, R31 ;  /* 0x000000011e1e7824 */ /* 0x000fc800078e021f */
[----:B------:R-:W-:-:S04]  /*37c0*/  IMAD.IADD R29, R29, 0x1, R30 ;  /* 0x000000011d1d7824 */ /* 0x000fc800078e021e */
[----:B------:R-:W-:Y:S02]  /*37d0*/  IMAD.IADD R24, R24, 0x1, R29 ;  /* 0x0000000118187824 */ /* 0x000fe400078e021d */
[----:B0-----:R-:W-:Y:S02]  /*37e0*/  IMAD R8, R9, 0x48, R28 ;  /* 0x0000004809087824 */ /* 0x001fe400078e021c */
[----:B------:R-:W-:-:S03]  /*37f0*/  IMAD.IADD R23, R23, 0x1, R24 ;  /* 0x0000000117177824 */ /* 0x000fc600078e0218 */
[----:B------:R-:W-:Y:S01]  /*3800*/  STS [R8], R27 ;  /* 0x0000001b08007388 */ /* 0x000fe20000000800 */
[----:B------:R-:W-:-:S03]  /*3810*/  IMAD.IADD R22, R22, 0x1, R23 ;  /* 0x0000000116167824 */ /* 0x000fc600078e0217 */
[----:B------:R-:W-:Y:S01]  /*3820*/  STS [R8+0x4], R26 ;  /* 0x0000041a08007388 */ /* 0x000fe20000000800 */
        /* <DEDUP_REMOVED lines=17> */
[----:B------:R-:W-:Y:S04]  /*3940*/  STS [R8+0x28], R21 ;  /* 0x0000281508007388 */ /* 0x000fe80000000800 */
[----:B------:R-:W-:Y:S04]  /*3950*/  STS [R8+0x2c], R20 ;  /* 0x00002c1408007388 */ /* 0x000fe80000000800 */
[----:B------:R-:W-:Y:S04]  /*3960*/  STS [R8+0x30], R7 ;  /* 0x0000300708007388 */ /* 0x000fe80000000800 */
[----:B------:R-:W-:Y:S04]  /*3970*/  STS [R8+0x34], R6 ;  /* 0x0000340608007388 */ /* 0x000fe80000000800 */
[----:B------:R-:W-:Y:S04]  /*3980*/  STS [R8+0x38], R5 ;  /* 0x0000380508007388 */ /* 0x000fe80000000800 */
[----:B------:R-:W-:Y:S04]  /*3990*/  STS [R8+0x3c], R4 ;  /* 0x00003c0408007388 */ /* 0x000fe80000000800 */
[----:B------:R2:W-:Y:S04]  /*39a0*/  STS [R8+0x40], R3 ;  /* 0x0000400308007388 */ /* 0x0005e80000000800 */
[----:B------:R-:W-:Y:S04]  /*39b0*/  STS [R8+0x44], R9 ;  /* 0x0000440908007388 */ /* 0x000fe80000000800 */
[----:B------:R0:W-:Y:S01]  /*39c0*/  STS [R8+0x48], R0 ;  /* 0x0000480008007388 */ /* 0x0001e20000000800 */
[----:B------:R-:W-:-:S03]  /*39d0*/  NOP ;  /* 0x0000000000007918 */ /* 0x000fc60000000000 */
[----:B------:R-:W-:Y:S01]  /*39e0*/  LDS R35, [R28] ;  /* 0x000000001c237984 */ /* 0x000fe20000000800 */
[C---:B--2---:R-:W-:Y:S02]  /*39f0*/  LOP3.LUT R3, R10.reuse, 0x1f, RZ, 0xc0, !PT ;  /* 0x0000001f0a037812 */ /* 0x044fe400078ec0ff */
[----:B------:R-:W-:Y:S01]  /*3a00*/  LOP3.LUT R10, R10, 0x3e0, RZ, 0xc0, !PT ;  /* 0x000003e00a0a7812 */ /* 0x000fe200078ec0ff */
[----:B------:R-:W-:Y:S04]  /*3a10*/  LDS R37, [R28+0x80] ;  /* 0x000080001c257984 */ /* 0x000fe80000000800 */
[----:B------:R-:W-:Y:S01]  /*3a20*/  LDS R43, [R28+0x100] ;  /* 0x000100001c2b7984 */ /* 0x000fe20000000800 */
[----:B------:R-:W-:-:S03]  /*3a30*/  IMAD R10, R10, 0x13, R3 ;  /* 0x000000130a0a7824 */ /* 0x000fc600078e0203 */
[----:B------:R-:W-:Y:S04]  /*3a40*/  LDS R45, [R28+0x180] ;  /* 0x000180001c2d7984 */ /* 0x000fe80000000800 */
        /* <DEDUP_REMOVED lines=15> */
[----:B------:R-:W-:Y:S01]  /*3b40*/  @!P0 STS [UR4+0x7b80], R12 ;  /* 0x007b800cff008988 */ /* 0x000fe20008000804 */
[----:B------:R-:W-:Y:S01]  /*3b50*/  BAR.SYNC.DEFER_BLOCKING 0x0 ;  /* 0x0000000000007b1d */ /* 0x000fe20000010000 */
[----:B------:R-:W-:-:S05]  /*3b60*/  IADD3 R3, P0, PT, R10, UR10, RZ ;  /* 0x0000000a0a037c10 */ /* 0x000fca000ff1e0ff */
[----:B------:R-:W2:Y:S01]  /*3b70*/  S2R R2, SR_TID.X ;  /* 0x0000000000027919 */ /* 0x000ea20000002100 */
[----:B------:R-:W3:Y:S01]  /*3b80*/  LDS R0, [UR4+0x7b80] ;  /* 0x007b8004ff007984 */ /* 0x000ee20008000800 */
[C---:B--2---:R-:W-:Y:S02]  /*3b90*/  LOP3.LUT R4, R2.reuse, 0x3e0, RZ, 0xc0, !PT ;  /* 0x000003e002047812 */ /* 0x044fe400078ec0ff */
[----:B------:R-:W-:-:S05]  /*3ba0*/  LOP3.LUT R2, R2, 0x1f, RZ, 0xc0, !PT ;  /* 0x0000001f02027812 */ /* 0x000fca00078ec0ff */
[----:B------:R-:W-:Y:S02]  /*3bb0*/  IMAD R6, R4, 0x13, R2 ;  /* 0x0000001304067824 */ /* 0x000fe400078e0202 */
[----:B------:R-:W-:Y:S01]  /*3bc0*/  IMAD.X R4, RZ, RZ, UR11, P0 ;  /* 0x0000000bff047e24 */ /* 0x000fe200080e06ff */
[----:B-1----:R-:W-:Y:S01]  /*3bd0*/  LEA R2, P0, R3, UR8, 0x2 ;  /* 0x0000000803027c11 */ /* 0x002fe2000f8010ff */
[----:B0-----:R-:W-:-:S03]  /*3be0*/  VIADD R8, R6, 0x40 ;  /* 0x0000004006087836 */ /* 0x001fc60000000000 */
[----:B------:R-:W-:Y:S01]  /*3bf0*/  LEA.HI.X R3, R3, UR9, R4, 0x2, P0 ;  /* 0x0000000903037c11 */ /* 0x000fe200080f1404 */
[C---:B------:R-:W-:Y:S01]  /*3c00*/  VIADD R4, R6.reuse, 0x80 ;  /* 0x0000008006047836 */ /* 0x040fe20000000000 */
[-C--:B---3--:R-:W-:Y:S01]  /*3c10*/  ISETP.GE.AND P2, PT, R41, R0.reuse, PT ;  /* 0x000000002900720c */ /* 0x088fe20003f46270 */
[----:B------:R-:W-:Y:S01]  /*3c20*/  VIADD R41, R6, 0x60 ;  /* 0x0000006006297836 */ /* 0x000fe20000000000 */
[-C--:B------:R-:W-:Y:S01]  /*3c30*/  ISETP.GE.AND P3, PT, R8, R0.reuse, PT ;  /* 0x000000000800720c */ /* 0x080fe20003f66270 */
[----:B------:R-:W-:Y:S01]  /*3c40*/  VIADD R8, R6, 0xa0 ;  /* 0x000000a006087836 */ /* 0x000fe20000000000 */
[-C--:B------:R-:W-:Y:S02]  /*3c50*/  ISETP.GE.AND P1, PT, R10, R0.reuse, PT ;  /* 0x000000000a00720c */ /* 0x080fe40003f26270 */
[-C--:B------:R-:W-:Y:S01]  /*3c60*/  ISETP.GE.AND P4, PT, R41, R0.reuse, PT ;  /* 0x000000002900720c */ /* 0x080fe20003f86270 */
[----:B------:R-:W-:Y:S01]  /*3c70*/  VIADD R41, R6, 0xc0 ;  /* 0x000000c006297836 */ /* 0x000fe20000000000 */
[-C--:B------:R-:W-:Y:S01]  /*3c80*/  ISETP.GE.AND P5, PT, R4, R0.reuse, PT ;  /* 0x000000000400720c */ /* 0x080fe20003fa6270 */
[----:B------:R-:W-:Y:S01]  /*3c90*/  VIADD R4, R6, 0xe0 ;  /* 0x000000e006047836 */ /* 0x000fe20000000000 */
[----:B------:R-:W-:-:S02]  /*3ca0*/  ISETP.GE.AND P6, PT, R8, R0, PT ;  /* 0x000000000800720c */ /* 0x000fc40003fc6270 */
[-C--:B------:R-:W-:Y:S01]  /*3cb0*/  ISETP.GE.AND P0, PT, R41, R0.reuse, PT ;  /* 0x000000002900720c */ /* 0x080fe20003f06270 */
[----:B------:R-:W-:Y:S01]  /*3cc0*/  VIADD R41, R6, 0x140 ;  /* 0x0000014006297836 */ /* 0x000fe20000000000 */
[----:B------:R0:W-:Y:S01]  /*3cd0*/  @!P2 STG.E desc[UR12][R2.64+0x80], R37 ;  /* 0x000080250200a986 */ /* 0x0001e2000c10190c */
[----:B------:R-:W-:-:S03]  /*3ce0*/  ISETP.GE.AND P2, PT, R40, R0, PT ;  /* 0x000000002800720c */ /* 0x000fc60003f46270 */
[----:B------:R-:W-:Y:S01]  /*3cf0*/  @!P3 STG.E desc[UR12][R2.64+0x100], R43 ;  /* 0x0001002b0200b986 */ /* 0x000fe2000c10190c */
[-C--:B------:R-:W-:Y:S01]  /*3d00*/  ISETP.GE.AND P3, PT, R39, R0.reuse, PT ;  /* 0x000000002700720c */ /* 0x080fe20003f66270 */
[----:B------:R-:W-:Y:S02]  /*3d10*/  VIADD R39, R6, 0x160 ;  /* 0x0000016006277836 */ /* 0x000fe40000000000 */
[----:B------:R1:W-:Y:S01]  /*3d20*/  @!P1 STG.E desc[UR12][R2.64], R35 ;  /* 0x0000002302009986 */ /* 0x0003e2000c10190c */
[----:B------:R-:W-:-:S03]  /*3d30*/  ISETP.GE.AND P1, PT, R4, R0, PT ;  /* 0x000000000400720c */ /* 0x000fc60003f26270 */
[----:B------:R-:W-:Y:S01]  /*3d40*/  @!P4 STG.E desc[UR12][R2.64+0x180], R45 ;  /* 0x0001802d0200c986 */ /* 0x000fe2000c10190c */
[-C--:B------:R-:W-:Y:S01]  /*3d50*/  ISETP.GE.AND P4, PT, R41, R0.reuse, PT ;  /* 0x000000002900720c */ /* 0x080fe20003f86270 */
[C---:B0-----:R-:W-:Y:S02]  /*3d60*/  VIADD R37, R6.reuse, 0x1a0 ;  /* 0x000001a006257836 */ /* 0x041fe40000000000 */
[----:B------:R0:W-:Y:S01]  /*3d70*/  @!P5 STG.E desc[UR12][R2.64+0x200], R33 ;  /* 0x000200210200d986 */ /* 0x0001e2000c10190c */
[-C--:B------:R-:W-:Y:S01]  /*3d80*/  ISETP.GE.AND P5, PT, R39, R0.reuse, PT ;  /* 0x000000002700720c */ /* 0x080fe20003fa6270 */
[C---:B-1----:R-:W-:Y:S02]  /*3d90*/  VIADD R35, R6.reuse, 0x180 ;  /* 0x0000018006237836 */ /* 0x042fe40000000000 */
[----:B------:R1:W-:Y:S04]  /*3da0*/  @!P6 STG.E desc[UR12][R2.64+0x280], R31 ;  /* 0x0002801f0200e986 */ /* 0x0003e8000c10190c */
[----:B------:R2:W-:Y:S01]  /*3db0*/  @!P0 STG.E desc[UR12][R2.64+0x300], R29 ;  /* 0x0003001d02008986 */ /* 0x0005e2000c10190c */
[-C--:B------:R-:W-:Y:S01]  /*3dc0*/  ISETP.GE.AND P6, PT, R35, R0.reuse, PT ;  /* 0x000000002300720c */ /* 0x080fe20003fc6270 */
[C---:B------:R-:W-:Y:S01]  /*3dd0*/  VIADD R35, R6.reuse, 0x1c0 ;  /* 0x000001c006237836 */ /* 0x040fe20000000000 */
[-C--:B------:R-:W-:Y:S01]  /*3de0*/  ISETP.GE.AND P0, PT, R37, R0.reuse, PT ;  /* 0x000000002500720c */ /* 0x080fe20003f06270 */
[C---:B------:R-:W-:Y:S01]  /*3df0*/  VIADD R37, R6.reuse, 0x1e0 ;  /* 0x000001e006257836 */ /* 0x040fe20000000000 */
[----:B------:R2:W-:Y:S01]  /*3e00*/  @!P1 STG.E desc[UR12][R2.64+0x380], R27 ;  /* 0x0003801b02009986 */ /* 0x0005e2000c10190c */
[C---:B0-----:R-:W-:Y:S01]  /*3e10*/  VIADD R33, R6.reuse, 0x200 ;  /* 0x0000020006217836 */ /* 0x041fe20000000000 */
[-C--:B------:R-:W-:Y:S01]  /*3e20*/  ISETP.GE.AND P1, PT, R35, R0.reuse, PT ;  /* 0x000000002300720c */ /* 0x080fe20003f26270 */
[----:B-1----:R-:W-:Y:S01]  /*3e30*/  VIADD R31, R6, 0x220 ;  /* 0x00000220061f7836 */ /* 0x002fe20000000000 */
[----:B------:R2:W-:Y:S01]  /*3e40*/  @!P2 STG.E desc[UR12][R2.64+0x400], R25 ;  /* 0x000400190200a986 */ /* 0x0005e2000c10190c */
[----:B------:R-:W-:-:S03]  /*3e50*/  ISETP.GE.AND P2, PT, R37, R0, PT ;  /* 0x000000002500720c */ /* 0x000fc60003f46270 */
[----:B------:R2:W-:Y:S01]  /*3e60*/  @!P3 STG.E desc[UR12][R2.64+0x480], R19 ;  /* 0x000480130200b986 */ /* 0x0005e2000c10190c */
[----:B------:R-:W-:-:S03]  /*3e70*/  ISETP.GE.AND P3, PT, R33, R0, PT ;  /* 0x000000002100720c */ /* 0x000fc60003f66270 */
[----:B------:R2:W-:Y:S01]  /*3e80*/  @!P4 STG.E desc[UR12][R2.64+0x500], R21 ;  /* 0x000500150200c986 */ /* 0x0005e2000c10190c */
[----:B------:R-:W-:-:S03]  /*3e90*/  ISETP.GE.AND P4, PT, R31, R0, PT ;  /* 0x000000001f00720c */ /* 0x000fc60003f86270 */
[----:B------:R2:W-:Y:S01]  /*3ea0*/  @!P5 STG.E desc[UR12][R2.64+0x580], R17 ;  /* 0x000580110200d986 */ /* 0x0005e2000c10190c */
[----:B------:R-:W-:-:S03]  /*3eb0*/  ISETP.GE.AND P5, PT, R34, R0, PT ;  /* 0x000000002200720c */ /* 0x000fc60003fa6270 */
[----:B------:R2:W-:Y:S04]  /*3ec0*/  @!P6 STG.E desc[UR12][R2.64+0x600], R15 ;  /* 0x0006000f0200e986 */ /* 0x0005e8000c10190c */
[----:B------:R2:W-:Y:S04]  /*3ed0*/  @!P0 STG.E desc[UR12][R2.64+0x680], R13 ;  /* 0x0006800d02008986 */ /* 0x0005e8000c10190c */
[----:B------:R2:W-:Y:S04]  /*3ee0*/  @!P1 STG.E desc[UR12][R2.64+0x700], R11 ;  /* 0x0007000b02009986 */ /* 0x0005e8000c10190c */
[----:B------:R2:W-:Y:S04]  /*3ef0*/  @!P2 STG.E desc[UR12][R2.64+0x780], R9 ;  /* 0x000780090200a986 */ /* 0x0005e8000c10190c */
[----:B------:R2:W-:Y:S04]  /*3f00*/  @!P3 STG.E desc[UR12][R2.64+0x800], R7 ;  /* 0x000800070200b986 */ /* 0x0005e8000c10190c */
[----:B------:R2:W-:Y:S01]  /*3f10*/  @!P4 STG.E desc[UR12][R2.64+0x880], R5 ;  /* 0x000880050200c986 */ /* 0x0005e2000c10190c */
[----:B------:R-:W-:Y:S05]  /*3f20*/  @P5 EXIT ;  /* 0x000000000000594d */ /* 0x000fea0003800000 */
[----:B------:R-:W-:Y:S01]  /*3f30*/  STG.E desc[UR12][R2.64+0x900], R23 ;  /* 0x0009001702007986 */ /* 0x000fe2000c10190c */
[----:B------:R-:W-:Y:S05]  /*3f40*/  EXIT ;  /* 0x000000000000794d */ /* 0x000fea0003800000 */
.L_x_5:
[----:B------:R-:W-:Y:S01]  /*3f50*/  BSSY B1, `(.L_x_32) ;  /* 0x0000006000017945 */ /* 0x000fe20003800000 */
[----:B------:R-:W-:Y:S01]  /*3f60*/  PLOP3.LUT P0, PT, P0, PT, PT, 0x8, 0x80 ;  /* 0x000000000080781c */ /* 0x000fe2000070e170 */
[----:B------:R-:W-:-:S12]  /*3f70*/  IMAD.MOV.U32 R8, RZ, RZ, -0x1 ;  /* 0xffffffffff087424 */ /* 0x000fd800078e00ff */
[----:B------:R-:W-:Y:S05]  /*3f80*/  WARPSYNC.COLLECTIVE R8, `(.L_x_33) ;  /* 0x0000000008087348 */ /* 0x000fea0003c00000 */
[----:B------:R-:W-:Y:S01]  /*3f90*/  VOTE.ANY P0, P0 ;  /* 0x0000000000ff7806 */ /* 0x000fe20000000100 */
[----:B------:R-:W-:-:S12]  /*3fa0*/  ENDCOLLECTIVE ;  /* 0x000000000000791b */ /* 0x000fd80003800000 */
.L_x_33:
[----:B------:R-:W-:Y:S05]  /*3fb0*/  BSYNC B1 ;  /* 0x0000000000017941 */ /* 0x000fea0003800000 */
.L_x_32:
[----:B------:R-:W-:Y:S05]  /*3fc0*/  BRA `(.L_x_34) ;  /* 0xffffffcc00f87947 */ /* 0x000fea000383ffff */
.L_x_7:
[----:B------:R-:W-:Y:S01]  /*3fd0*/  BSSY B1, `(.L_x_35) ;  /* 0x0000006000017945 */ /* 0x000fe20003800000 */
[----:B------:R-:W-:Y:S01]  /*3fe0*/  PLOP3.LUT P0, PT, P0, PT, PT, 0x8, 0x80 ;  /* 0x000000000080781c */ /* 0x000fe2000070e170 */
[----:B------:R-:W-:-:S12]  /*3ff0*/  IMAD.MOV.U32 R8, RZ, RZ, -0x1 ;  /* 0xffffffffff087424 */ /* 0x000fd800078e00ff */
[----:B------:R-:W-:Y:S05]  /*4000*/  WARPSYNC.COLLECTIVE R8, `(.L_x_36) ;  /* 0x0000000008087348 */ /* 0x000fea0003c00000 */
[----:B------:R-:W-:Y:S01]  /*4010*/  VOTE.ANY P0, P0 ;  /* 0x0000000000ff7806 */ /* 0x000fe20000000100 */
[----:B------:R-:W-:-:S12]  /*4020*/  ENDCOLLECTIVE ;  /* 0x000000000000791b */ /* 0x000fd80003800000 */
.L_x_36:
[----:B------:R-:W-:Y:S05]  /*4030*/  BSYNC B1 ;  /* 0x0000000000017941 */ /* 0x000fea0003800000 */
.L_x_35:
[----:B------:R-:W-:Y:S05]  /*4040*/  BRA `(.L_x_37) ;  /* 0xffffffcc00fc7947 */ /* 0x000fea000383ffff */
.L_x_9:
[----:B------:R-:W0:Y:S01]  /*4050*/  S2R R45, SR_GEMASK ;  /* 0x00000000002d7919 */ /* 0x000e220000003c00 */
[----:B------:R-:W-:Y:S01]  /*4060*/  BSSY B1, `(.L_x_38) ;  /* 0x0000007000017945 */ /* 0x000fe20003800000 */
[----:B------:R-:W-:Y:S01]  /*4070*/  ISETP.NE.AND P0, PT, R14, 0x65, PT ;  /* 0x000000650e00780c */ /* 0x000fe20003f05270 */
[----:B------:R-:W-:Y:S01]  /*4080*/  IMAD.MOV.U32 R8, RZ, RZ, -0x1 ;  /* 0xffffffffff087424 */ /* 0x000fe200078e00ff */
[----:B------:R-:W-:-:S13]  /*4090*/  PLOP3.LUT P2, PT, P2, PT, PT, 0x8, 0x80 ;  /* 0x000000000080781c */ /* 0x000fda000174e170 */
[----:B0-----:R-:W-:Y:S05]  /*40a0*/  WARPSYNC.COLLECTIVE R8, `(.L_x_39) ;  /* 0x0000000008087348 */ /* 0x001fea0003c00000 */
[----:B------:R-:W-:Y:S01]  /*40b0*/  VOTE.ANY R8, PT, P2 ;  /* 0x0000000000087806 */ /* 0x000fe200010e0100 */
[----:B0-----:R-:W-:Y:S06]  /*40c0*/  ENDCOLLECTIVE ;  /* 0x000000000000791b */ /* 0x001fec0003800000 */
.L_x_39:
[----:B------:R-:W-:Y:S05]  /*40d0*/  BSYNC B1 ;  /* 0x0000000000017941 */ /* 0x000fea0003800000 */
.L_x_38:
[----:B------:R-:W-:Y:S01]  /*40e0*/  LOP3.LUT R8, R8, 0x80000000, R45, 0xec, !PT ;  /* 0x8000000008087812 */ /* 0x000fe200078eec2d */
[----:B------:R-:W-:Y:S02]  /*40f0*/  IMAD.MOV.U32 R10, RZ, RZ, 0x1 ;  /* 0x00000001ff0a7424 */ /* 0x000fe400078e00ff */
[----:B------:R-:W-:Y:S02]  /*4100*/  VIADD R33, R44, 0x2 ;  /* 0x000000022c217836 */ /* 0x000fe40000000000 */
[----:B------:R-:W-:Y:S02]  /*4110*/  VIADD R9, R8, 0xffffffff ;  /* 0xffffffff08097836 */ /* 0x000fe40000000000 */
[C---:B------:R-:W-:Y:S02]  /*4120*/  VIADD R32, R44.reuse, 0x4 ;  /* 0x000000042c207836 */ /* 0x040fe40000000000 */
[----:B------:R-:W-:Y:S01]  /*4130*/  VIADD R19, R44, 0x8 ;  /* 0x000000082c137836 */ /* 0x000fe20000000000 */
[----:B------:R-:W-:Y:S01]  /*4140*/  LOP3.LUT R38, R8, R9, RZ, 0xc, !PT ;  /* 0x0000000908267212 */ /* 0x000fe200078e0cff */
[----:B------:R-:W-:-:S02]  /*4150*/  IMAD.MOV.U32 R8, RZ, RZ, -0x1 ;  /* 0xffffffffff087424 */ /* 0x000fc400078e00ff */
[----:B------:R-:W-:-:S03]  /*4160*/  VIADD R34, R44, 0x10 ;  /* 0x000000102c227836 */ /* 0x000fc60000000000 */
[----:B------:R-:W0:Y:S02]  /*4170*/  POPC R38, R38 ;  /* 0x0000002600267309 */ /* 0x000e240000000000 */
[----:B0-----:R-:W-:-:S07]  /*4180*/  IMAD.MOV.U32 R9, RZ, RZ, R38 ;  /* 0x000000ffff097224 */ /* 0x001fce00078e0026 */
[----:B------:R-:W-:Y:S05]  /*4190*/  WARPSYNC.COLLECTIVE R8, `(.L_x_40) ;  /* 0x0000000008087348 */ /* 0x000fea0003c00000 */
[----:B------:R0:W1:Y:S02]  /*41a0*/  SHFL.DOWN P2, R16, R15, R10, R9 ;  /* 0x0800000a0f107389 */ /* 0x0000640000040009 */
[----:B01----:R-:W-:Y:S05]  /*41b0*/  ENDCOLLECTIVE ;  /* 0x000000000000791b */ /* 0x003fea0003800000 */
.L_x_40:
[----:B------:R-:W-:Y:S01]  /*41c0*/  IMAD.MOV.U32 R10, RZ, RZ, 0x2 ;  /* 0x00000002ff0a7424 */ /* 0x000fe200078e00ff */
[----:B------:R-:W-:-:S04]  /*41d0*/  ISETP.GE.AND P2, PT, R44, R38, PT ;  /* 0x000000262c00720c */ /* 0x000fc80003f46270 */
[----:B------:R-:W-:-:S05]  /*41e0*/  SEL R16, R16, RZ, !P2 ;  /* 0x000000ff10107207 */ /* 0x000fca0005000000 */
[----:B------:R-:W-:-:S04]  /*41f0*/  IMAD.IADD R17, R16, 0x1, R15 ;  /* 0x0000000110117824 */ /* 0x000fc800078e020f */
[----:B------:R-:W-:-:S07]  /*4200*/  IMAD.MOV.U32 R15, RZ, RZ, R17 ;  /* 0x000000ffff0f7224 */ /* 0x000fce00078e0011 */
[----:B------:R-:W-:Y:S05]  /*4210*/  WARPSYNC.COLLECTIVE R8, `(.L_x_41) ;  /* 0x0000000008087348 */ /* 0x000fea0003c00000 */
[----:B------:R0:W1:Y:S02]  /*4220*/  SHFL.DOWN P2, R16, R15, R10, R9 ;  /* 0x0800000a0f107389 */ /* 0x0000640000040009 */
[----:B01----:R-:W-:Y:S05]  /*4230*/  ENDCOLLECTIVE ;  /* 0x000000000000791b */ /* 0x003fea0003800000 */
.L_x_41:
[----:B------:R-:W-:Y:S01]  /*4240*/  IMAD.MOV.U32 R10, RZ, RZ, 0x4 ;  /* 0x00000004ff0a7424 */ /* 0x000fe200078e00ff */
[----:B------:R-:W-:-:S04]  /*4250*/  ISETP.GT.AND P2, PT, R33, R38, PT ;  /* 0x000000262100720c */ /* 0x000fc80003f44270 */
[----:B------:R-:W-:-:S05]  /*4260*/  SEL R16, R16, RZ, !P2 ;  /* 0x000000ff10107207 */ /* 0x000fca0005000000 */
[----:B------:R-:W-:-:S04]  /*4270*/  IMAD.IADD R35, R17, 0x1, R16 ;  /* 0x0000000111237824 */ /* 0x000fc800078e0210 */
[----:B------:R-:W-:-:S07]  /*4280*/  IMAD.MOV.U32 R15, RZ, RZ, R35 ;  /* 0x000000ffff0f7224 */ /* 0x000fce00078e0023 */
[----:B------:R-:W-:Y:S05]  /*4290*/  WARPSYNC.COLLECTIVE R8, `(.L_x_42) ;  /* 0x0000000008087348 */ /* 0x000fea0003c00000 */
[----:B------:R0:W1:Y:S02]  /*42a0*/  SHFL.DOWN P2, R16, R15, R10, R9 ;  /* 0x0800000a0f107389 */ /* 0x0000640000040009 */
[----:B01----:R-:W-:Y:S05]  /*42b0*/  ENDCOLLECTIVE ;  /* 0x000000000000791b */ /* 0x003fea0003800000 */
.L_x_42:
        /* <DEDUP_REMOVED lines=8> */
.L_x_43:
        /* <DEDUP_REMOVED lines=8> */
.L_x_44:
[----:B------:R-:W0:Y:S01]  /*43c0*/  LDC.64 R8, c[0x0][0x390] ;  /* 0x0000e400ff087b82 */ /* 0x000e220000000a00 */
[----:B------:R-:W-:-:S04]  /*43d0*/  ISETP.GT.AND P2, PT, R34, R38, PT ;  /* 0x000000262200720c */ /* 0x000fc80003f44270 */
[----:B------:R-:W-:-:S05]  /*43e0*/  SEL R16, R16, RZ, !P2 ;  /* 0x000000ff10107207 */ /* 0x000fca0005000000 */
[----:B------:R-:W-:Y:S01]  /*43f0*/  IMAD.IADD R36, R17, 0x1, R16 ;  /* 0x0000000111247824 */ /* 0x000fe200078e0210 */
[----:B0-----:R-:W-:Y:S01]  /*4400*/  IADD3 R35, P2, PT, R8, 0x100, RZ ;  /* 0x0000010008237810 */ /* 0x001fe20007f5e0ff */
[----:B------:R-:W-:-:S04]  /*4410*/  IMAD.MOV.U32 R8, RZ, RZ, -0x1 ;  /* 0xffffffffff087424 */ /* 0x000fc800078e00ff */
[----:B------:R-:W-:-:S08]  /*4420*/  IMAD.X R37, RZ, RZ, R9, P2 ;  /* 0x000000ffff257224 */ /* 0x000fd000010e0609 */
[----:B------:R-:W-:Y:S05]  /*4430*/  WARPSYNC.COLLECTIVE R8, `(.L_x_45) ;  /* 0x0000000008087348 */ /* 0x000fea0003c00000 */
[----:B------:R-:W-:Y:S01]  /*4440*/  VOTE.ALL P0, P0 ;  /* 0x0000000000ff7806 */ /* 0x000fe20000000000 */
[----:B------:R-:W-:-:S12]  /*4450*/  ENDCOLLECTIVE ;  /* 0x000000000000791b */ /* 0x000fd80003800000 */
.L_x_45:
[----:B------:R-:W-:Y:S05]  /*4460*/  BRA `(.L_x_46) ;  /* 0xffffffcc00907947 */ /* 0x000fea000383ffff */
.L_x_11:
[----:B------:R-:W-:Y:S01]  /*4470*/  BSSY B1, `(.L_x_47) ;  /* 0x0000006000017945 */ /* 0x000fe20003800000 */
[----:B------:R-:W-:Y:S01]  /*4480*/  PLOP3.LUT P0, PT, P0, PT, PT, 0x8, 0x80 ;  /* 0x000000000080781c */ /* 0x000fe2000070e170 */
[----:B------:R-:W-:-:S12]  /*4490*/  IMAD.MOV.U32 R8, RZ, RZ, -0x1 ;  /* 0xffffffffff087424 */ /* 0x000fd800078e00ff */
[----:B------:R-:W-:Y:S05]  /*44a0*/  WARPSYNC.COLLECTIVE R8, `(.L_x_48) ;  /* 0x0000000008087348 */ /* 0x000fea0003c00000 */
[----:B------:R-:W-:Y:S01]  /*44b0*/  VOTE.ANY P0, P0 ;  /* 0x0000000000ff7806 */ /* 0x000fe20000000100 */
[----:B------:R-:W-:-:S12]  /*44c0*/  ENDCOLLECTIVE ;  /* 0x000000000000791b */ /* 0x000fd80003800000 */
.L_x_48:
[----:B------:R-:W-:Y:S05]  /*44d0*/  BSYNC B1 ;  /* 0x0000000000017941 */ /* 0x000fea0003800000 */
.L_x_47:
[----:B------:R-:W-:Y:S05]  /*44e0*/  BRA `(.L_x_49) ;  /* 0xffffffcc00a07947 */ /* 0x000fea000383ffff */
.L_x_13:
[----:B------:R-:W-:Y:S01]  /*44f0*/  BSSY B1, `(.L_x_50) ;  /* 0x0000006000017945 */ /* 0x000fe20003800000 */
[----:B------:R-:W-:Y:S01]  /*4500*/  PLOP3.LUT P0, PT, P0, PT, PT, 0x8, 0x80 ;  /* 0x000000000080781c */ /* 0x000fe2000070e170 */
[----:B------:R-:W-:-:S12]  /*4510*/  IMAD.MOV.U32 R8, RZ, RZ, -0x1 ;  /* 0xffffffffff087424 */ /* 0x000fd800078e00ff */
[----:B------:R-:W-:Y:S05]  /*4520*/  WARPSYNC.COLLECTIVE R8, `(.L_x_51) ;  /* 0x0000000008087348 */ /* 0x000fea0003c00000 */
[----:B------:R-:W-:Y:S01]  /*4530*/  VOTE.ANY P0, P0 ;  /* 0x0000000000ff7806 */ /* 0x000fe20000000100 */
[----:B------:R-:W-:-:S12]  /*4540*/  ENDCOLLECTIVE ;  /* 0x000000000000791b */ /* 0x000fd80003800000 */
.L_x_51:
[----:B------:R-:W-:Y:S05]  /*4550*/  BSYNC B1 ;  /* 0x0000000000017941 */ /* 0x000fea0003800000 */
.L_x_50:
[----:B------:R-:W-:Y:S05]  /*4560*/  BRA `(.L_x_52) ;  /* 0xffffffcc00a47947 */ /* 0x000fea000383ffff */
.L_x_15:
[----:B------:R-:W-:Y:S01]  /*4570*/  BSSY B1, `(.L_x_53) ;  /* 0x0000006000017945 */ /* 0x000fe20003800000 */
[----:B------:R-:W-:Y:S01]  /*4580*/  PLOP3.LUT P2, PT, P0, PT, PT, 0x8, 0x80 ;  /* 0x000000000080781c */ /* 0x000fe2000074e170 */
[----:B------:R-:W-:-:S12]  /*4590*/  IMAD.MOV.U32 R8, RZ, RZ, -0x1 ;  /* 0xffffffffff087424 */ /* 0x000fd800078e00ff */
[----:B------:R-:W-:Y:S05]  /*45a0*/  WARPSYNC.COLLECTIVE R8, `(.L_x_54) ;  /* 0x0000000008087348 */ /* 0x000fea0003c00000 */
[----:B------:R-:W-:Y:S01]  /*45b0*/  VOTE.ANY R8, PT, P2 ;  /* 0x0000000000087806 */ /* 0x000fe200010e0100 */
[----:B------:R-:W-:Y:S06]  /*45c0*/  ENDCOLLECTIVE ;  /* 0x000000000000791b */ /* 0x000fec0003800000 */
.L_x_54:
[----:B------:R-:W-:Y:S05]  /*45d0*/  BSYNC B1 ;  /* 0x0000000000017941 */ /* 0x000fea0003800000 */
.L_x_53:
[----:B------:R-:W-:Y:S01]  /*45e0*/  LOP3.LUT R8, R8, 0x80000000, R45, 0xec, !PT ;  /* 0x8000000008087812 */ /* 0x000fe200078eec2d */
[----:B------:R-:W-:Y:S02]  /*45f0*/  IMAD.MOV.U32 R10, RZ, RZ, 0x1 ;  /* 0x00000001ff0a7424 */ /* 0x000fe400078e00ff */
[----:B------:R-:W-:Y:S02]  /*4600*/  VIADD R18, R18, 0xffffffe0 ;  /* 0xffffffe012127836 */ /* 0x000fe40000000000 */
[----:B------:R-:W-:-:S05]  /*4610*/  VIADD R9, R8, 0xffffffff ;  /* 0xffffffff08097836 */ /* 0x000fca0000000000 */
[----:B------:R-:W-:Y:S01]  /*4620*/  LOP3.LUT R17, R8, R9, RZ, 0xc, !PT ;  /* 0x0000000908117212 */ /* 0x000fe200078e0cff */
[----:B------:R-:W-:-:S03]  /*4630*/  IMAD.MOV.U32 R8, RZ, RZ, -0x1 ;  /* 0xffffffffff087424 */ /* 0x000fc600078e00ff */
[----:B------:R0:W1:Y:S04]  /*4640*/  POPC R9, R17 ;  /* 0x0000001100097309 */ /* 0x0000680000000000 */
[----:B01----:R-:W-:Y:S05]  /*4650*/  WARPSYNC.COLLECTIVE R8, `(.L_x_55) ;  /* 0x0000000008087348 */ /* 0x003fea0003c00000 */
[----:B-1----:R1:W2:Y:S02]  /*4660*/  SHFL.DOWN P2, R16, R15, R10, R9 ;  /* 0x0800000a0f107389 */ /* 0x0022a40000040009 */
[----:B012---:R-:W-:Y:S05]  /*4670*/  ENDCOLLECTIVE ;  /* 0x000000000000791b */ /* 0x007fea0003800000 */
.L_x_55:
[----:B------:R-:W-:Y:S01]  /*4680*/  ISETP.GE.AND P0, PT, R44, R9, PT ;  /* 0x000000092c00720c */ /* 0x000fe20003f06270 */
[----:B------:R-:W-:-:S03]  /*4690*/  IMAD.MOV.U32 R10, RZ, RZ, 0x2 ;  /* 0x00000002ff0a7424 */ /* 0x000fc600078e00ff */
[----:B------:R-:W-:Y:S02]  /*46a0*/  SEL R16, R16, RZ, !P0 ;  /* 0x000000ff10107207 */ /* 0x000fe40004000000 */
[----:B------:R-:W-:-:S03]  /*46b0*/  ISETP.GT.AND P0, PT, R33, R9, PT ;  /* 0x000000092100720c */ /* 0x000fc60003f04270 */
[----:B------:R-:W-:-:S10]  /*46c0*/  IMAD.IADD R15, R16, 0x1, R15 ;  /* 0x00000001100f7824 */ /* 0x000fd400078e020f */
[----:B------:R-:W-:Y:S05]  /*46d0*/  WARPSYNC.COLLECTIVE R8, `(.L_x_56) ;  /* 0x0000000008087348 */ /* 0x000fea0003c00000 */
[----:B------:R0:W1:Y:S02]  /*46e0*/  SHFL.DOWN P2, R16, R15, R10, R9 ;  /* 0x0800000a0f107389 */ /* 0x0000640000040009 */
[----:B01----:R-:W-:Y:S05]  /*46f0*/  ENDCOLLECTIVE ;  /* 0x000000000000791b */ /* 0x003fea0003800000 */
.L_x_56:
[----:B------:R-:W-:Y:S01]  /*4700*/  IMAD.MOV.U32 R10, RZ, RZ, 0x4 ;  /* 0x00000004ff0a7424 */ /* 0x000fe200078e00ff */
[----:B------:R-:W-:Y:S02]  /*4710*/  SEL R16, R16, RZ, !P0 ;  /* 0x000000ff10107207 */ /* 0x000fe40004000000 */
[----:B------:R-:W-:-:S03]  /*4720*/  ISETP.GT.AND P0, PT, R32, R9, PT ;  /* 0x000000092000720c */ /* 0x000fc60003f04270 */
[----:B------:R-:W-:-:S10]  /*4730*/  IMAD.IADD R15, R15, 0x1, R16 ;  /* 0x000000010f0f7824 */ /* 0x000fd400078e0210 */
[----:B------:R-:W-:Y:S05]  /*4740*/  WARPSYNC.COLLECTIVE R8, `(.L_x_57) ;  /* 0x0000000008087348 */ /* 0x000fea0003c00000 */
[----:B------:R0:W1:Y:S02]  /*4750*/  SHFL.DOWN P2, R16, R15, R10, R9 ;  /* 0x0800000a0f107389 */ /* 0x0000640000040009 */
[----:B01----:R-:W-:Y:S05]  /*4760*/  ENDCOLLECTIVE ;  /* 0x000000000000791b */ /* 0x003fea0003800000 */
.L_x_57:
[----:B------:R-:W-:Y:S01]  /*4770*/  IMAD.MOV.U32 R10, RZ, RZ, 0x8 ;  /* 0x00000008ff0a7424 */ /* 0x000fe200078e00ff */
[----:B------:R-:W-:Y:S02]  /*4780*/  SEL R16, R16, RZ, !P0 ;  /* 0x000000ff10107207 */ /* 0x000fe40004000000 */
[----:B------:R-:W-:-:S03]  /*4790*/  ISETP.GT.AND P0, PT, R19, R9, PT ;  /* 0x000000091300720c */ /* 0x000fc60003f04270 */
[----:B------:R-:W-:-:S10]  /*47a0*/  IMAD.IADD R15, R15, 0x1, R16 ;  /* 0x000000010f0f7824 */ /* 0x000fd400078e0210 */
[----:B------:R-:W-:Y:S05]  /*47b0*/  WARPSYNC.COLLECTIVE R8, `(.L_x_58) ;  /* 0x0000000008087348 */ /* 0x000fea0003c00000 */
[----:B------:R0:W1:Y:S02]  /*47c0*/  SHFL.DOWN P2, R16, R15, R10, R9 ;  /* 0x0800000a0f107389 */ /* 0x0000640000040009 */
[----:B01----:R-:W-:Y:S05]  /*47d0*/  ENDCOLLECTIVE ;  /* 0x000000000000791b */ /* 0x003fea0003800000 */
.L_x_58:
[----:B------:R-:W-:Y:S01]  /*47e0*/  IMAD.MOV.U32 R10, RZ, RZ, 0x10 ;  /* 0x00000010ff0a7424 */ /* 0x000fe200078e00ff */
[----:B------:R-:W-:Y:S02]  /*47f0*/  SEL R16, R16, RZ, !P0 ;  /* 0x000000ff10107207 */ /* 0x000fe40004000000 */
[----:B------:R-:W-:-:S03]  /*4800*/  ISETP.GT.AND P0, PT, R34, R9, PT ;  /* 0x000000092200720c */ /* 0x000fc60003f04270 */
[----:B------:R-:W-:-:S10]  /*4810*/  IMAD.IADD R15, R15, 0x1, R16 ;  /* 0x000000010f0f7824 */ /* 0x000fd400078e0210 */
[----:B------:R-:W-:Y:S05]  /*4820*/  WARPSYNC.COLLECTIVE R8, `(.L_x_59) ;  /* 0x0000000008087348 */ /* 0x000fea0003c00000 */
[----:B------:R0:W1:Y:S02]  /*4830*/  SHFL.DOWN P2, R16, R15, R10, R9 ;  /* 0x0800000a0f107389 */ /* 0x0000640000040009 */
[----:B01----:R-:W-:Y:S05]  /*4840*/  ENDCOLLECTIVE ;  /* 0x000000000000791b */ /* 0x003fea0003800000 */
.L_x_59:
[----:B------:R-:W-:Y:S02]  /*4850*/  SEL R16, R16, RZ, !P0 ;  /* 0x000000ff10107207 */ /* 0x000fe40004000000 */
[----:B------:R-:W-:Y:S02]  /*4860*/  ISETP.NE.AND P0, PT, R14, 0x65, PT ;  /* 0x000000650e00780c */ /* 0x000fe40003f05270 */
[----:B------:R-:W-:-:S11]  /*4870*/  IADD3 R36, PT, PT, R15, R16, R36 ;  /* 0x000000100f247210 */ /* 0x000fd60007ffe024 */
[----:B------:R-:W-:Y:S05]  /*4880*/  WARPSYNC.COLLECTIVE R8, `(.L_x_60) ;  /* 0x0000000008087348 */ /* 0x000fea0003c00000 */
[----:B------:R-:W-:Y:S01]  /*4890*/  VOTE.ALL P0, P0 ;  /* 0x0000000000ff7806 */ /* 0x000fe20000000000 */
[----:B------:R-:W-:-:S12]  /*48a0*/  ENDCOLLECTIVE ;  /* 0x000000000000791b */ /* 0x000fd80003800000 */
.L_x_60:
[----:B------:R-:W-:Y:S05]  /*48b0*/  BRA `(.L_x_61) ;  /* 0xffffffcc00507947 */ /* 0x000fea000383ffff */
.L_x_20:
[----:B------:R-:W-:Y:S01]  /*48c0*/  BSSY B0, `(.L_x_62) ;  /* 0x0000006000007945 */ /* 0x000fe20003800000 */
[----:B------:R-:W-:Y:S01]  /*48d0*/  PLOP3.LUT P0, PT, P0, PT, PT, 0x8, 0x80 ;  /* 0x000000000080781c */ /* 0x000fe2000070e170 */
[----:B------:R-:W-:-:S12]  /*48e0*/  IMAD.MOV.U32 R8, RZ, RZ, -0x1 ;  /* 0xffffffffff087424 */ /* 0x000fd800078e00ff */
[----:B------:R-:W-:Y:S05]  /*48f0*/  WARPSYNC.COLLECTIVE R8, `(.L_x_63) ;  /* 0x0000000008087348 */ /* 0x000fea0003c00000 */
[----:B------:R-:W-:Y:S01]  /*4900*/  VOTE.ANY P0, P0 ;  /* 0x0000000000ff7806 */ /* 0x000fe20000000100 */
[----:B------:R-:W-:-:S12]  /*4910*/  ENDCOLLECTIVE ;  /* 0x000000000000791b */ /* 0x000fd80003800000 */
.L_x_63:
[----:B------:R-:W-:Y:S05]  /*4920*/  BSYNC B0 ;  /* 0x0000000000007941 */ /* 0x000fea0003800000 */
.L_x_62:
[----:B------:R-:W-:Y:S05]  /*4930*/  BRA `(.L_x_64) ;  /* 0xffffffe400687947 */ /* 0x000fea000383ffff */
.L_x_22:
[----:B------:R-:W-:Y:S01]  /*4940*/  BSSY B0, `(.L_x_65) ;  /* 0x0000006000007945 */ /* 0x000fe20003800000 */
[----:B------:R-:W-:Y:S01]  /*4950*/  PLOP3.LUT P0, PT, P0, PT, PT, 0x8, 0x80 ;  /* 0x000000000080781c */ /* 0x000fe2000070e170 */
[----:B------:R-:W-:-:S12]  /*4960*/  IMAD.MOV.U32 R8, RZ, RZ, -0x1 ;  /* 0xffffffffff087424 */ /* 0x000fd800078e00ff */
[----:B------:R-:W-:Y:S05]  /*4970*/  WARPSYNC.COLLECTIVE R8, `(.L_x_66) ;  /* 0x0000000008087348 */ /* 0x000fea0003c00000 */
[----:B------:R-:W-:Y:S01]  /*4980*/  VOTE.ANY P0, P0 ;  /* 0x0000000000ff7806 */ /* 0x000fe20000000100 */
[----:B------:R-:W-:-:S12]  /*4990*/  ENDCOLLECTIVE ;  /* 0x000000000000791b */ /* 0x000fd80003800000 */
.L_x_66:
[----:B------:R-:W-:Y:S05]  /*49a0*/  BSYNC B0 ;  /* 0x0000000000007941 */ /* 0x000fea0003800000 */
.L_x_65:
[----:B------:R-:W-:Y:S05]  /*49b0*/  BRA `(.L_x_67) ;  /* 0xffffffe4006c7947 */ /* 0x000fea000383ffff */
.L_x_24:
        /* <DEDUP_REMOVED lines=8> */
.L_x_69:
[----:B------:R-:W-:Y:S05]  /*4a40*/  BSYNC B0 ;  /* 0x0000000000007941 */ /* 0x000fea0003800000 */
.L_x_68:
[----:B------:R-:W-:Y:S01]  /*4a50*/  LOP3.LUT R8, R8, 0x80000000, R42, 0xec, !PT ;  /* 0x8000000008087812 */ /* 0x000fe200078eec2a */
[----:B------:R-:W-:Y:S02]  /*4a60*/  IMAD.MOV.U32 R10, RZ, RZ, 0x1 ;  /* 0x00000001ff0a7424 */ /* 0x000fe400078e00ff */
[----:B------:R-:W-:Y:S02]  /*4a70*/  VIADD R19, R33, 0x2 ;  /* 0x0000000221137836 */ /* 0x000fe40000000000 */
[----:B------:R-:W-:-:S05]  /*4a80*/  VIADD R9, R8, 0xffffffff ;  /* 0xffffffff08097836 */ /* 0x000fca0000000000 */
[----:B------:R-:W-:Y:S01]  /*4a90*/  LOP3.LUT R38, R8, R9, RZ, 0xc, !PT ;  /* 0x0000000908267212 */ /* 0x000fe200078e0cff */
[----:B------:R-:W-:-:S05]  /*4aa0*/  IMAD.MOV.U32 R8, RZ, RZ, -0x1 ;  /* 0xffffffffff087424 */ /* 0x000fca00078e00ff */
[----:B------:R-:W0:Y:S02]  /*4ab0*/  POPC R38, R38 ;  /* 0x0000002600267309 */ /* 0x000e240000000000 */
[----:B0-----:R-:W-:Y:S01]  /*4ac0*/  IMAD.MOV.U32 R9, RZ, RZ, R38 ;  /* 0x000000ffff097224 */ /* 0x001fe200078e0026 */
[----:B------:R-:W-:-:S13]  /*4ad0*/  ISETP.GT.AND P3, PT, R19, R38, PT ;  /* 0x000000261300720c */ /* 0x000fda0003f64270 */
[----:B------:R-:W-:Y:S05]  /*4ae0*/  WARPSYNC.COLLECTIVE R8, `(.L_x_70) ;  /* 0x0000000008087348 */ /* 0x000fea0003c00000 */
[----:B------:R0:W1:Y:S02]  /*4af0*/  SHFL.DOWN P2, R16, R15, R10, R9 ;  /* 0x0800000a0f107389 */ /* 0x0000640000040009 */
[----:B01----:R-:W-:Y:S05]  /*4b00*/  ENDCOLLECTIVE ;  /* 0x000000000000791b */ /* 0x003fea0003800000 */
.L_x_70:
        /* <DEDUP_REMOVED lines=8> */
.L_x_71:
[----:B------:R-:W-:Y:S01]  /*4b90*/  IMAD.MOV.U32 R10, RZ, RZ, 0x4 ;  /* 0x00000004ff0a7424 */ /* 0x000fe200078e00ff */
[----:B------:R-:W-:-:S05]  /*4ba0*/  SEL R16, R16, RZ, !P3 ;  /* 0x000000ff10107207 */ /* 0x000fca0005800000 */
[----:B------:R-:W-:Y:S02]  /*4bb0*/  IMAD.IADD R19, R17, 0x1, R16 ;  /* 0x0000000111137824 */ /* 0x000fe400078e0210 */
[----:B------:R-:W-:Y:S02]  /*4bc0*/  VIADD R17, R33, 0x4 ;  /* 0x0000000421117836 */ /* 0x000fe40000000000 */
[----:B------:R-:W-:-:S03]  /*4bd0*/  IMAD.MOV.U32 R15, RZ, RZ, R19 ;  /* 0x000000ffff0f7224 */ /* 0x000fc600078e0013 */
[----:B------:R-:W-:Y:S01]  /*4be0*/  ISETP.GT.AND P3, PT, R17, R38, PT ;  /* 0x000000261100720c */ /* 0x000fe20003f64270 */
[----:B------:R-:W-:-:S12]  /*4bf0*/  VIADD R17, R33, 0x8 ;  /* 0x0000000821117836 */ /* 0x000fd80000000000 */
[----:B------:R-:W-:Y:S05]  /*4c00*/  WARPSYNC.COLLECTIVE R8, `(.L_x_72) ;  /* 0x0000000008087348 */ /* 0x000fea0003c00000 */
[----:B------:R0:W1:Y:S02]  /*4c10*/  SHFL.DOWN P2, R16, R15, R10, R9 ;  /* 0x0800000a0f107389 */ /* 0x0000640000040009 */
[----:B01----:R-:W-:Y:S05]  /*4c20*/  ENDCOLLECTIVE ;  /* 0x000000000000791b */ /* 0x003fea0003800000 */
.L_x_72:
[----:B------:R-:W-:Y:S01]  /*4c30*/  IMAD.MOV.U32 R10, RZ, RZ, 0x8 ;  /* 0x00000008ff0a7424 */ /* 0x000fe200078e00ff */
[----:B------:R-:W-:Y:S02]  /*4c40*/  SEL R16, R16, RZ, !P3 ;  /* 0x000000ff10107207 */ /* 0x000fe40005800000 */
[----:B------:R-:W-:-:S03]  /*4c50*/  ISETP.GT.AND P3, PT, R17, R38, PT ;  /* 0x000000261100720c */ /* 0x000fc60003f64270 */
[----:B------:R-:W-:Y:S02]  /*4c60*/  IMAD.IADD R37, R19, 0x1, R16 ;  /* 0x0000000113257824 */ /* 0x000fe400078e0210 */
[----:B------:R-:W-:Y:S02]  /*4c70*/  VIADD R19, R33, 0x10 ;  /* 0x0000001021137836 */ /* 0x000fe40000000000 */
[----:B------:R-:W-:-:S07]  /*4c80*/  IMAD.MOV.U32 R15, RZ, RZ, R37 ;  /* 0x000000ffff0f7224 */ /* 0x000fce00078e0025 */
[----:B------:R-:W-:Y:S05]  /*4c90*/  WARPSYNC.COLLECTIVE R8, `(.L_x_73) ;  /* 0x0000000008087348 */ /* 0x000fea0003c00000 */
[----:B------:R0:W1:Y:S02]  /*4ca0*/  SHFL.DOWN P2, R16, R15, R10, R9 ;  /* 0x0800000a0f107389 */ /* 0x0000640000040009 */
[----:B01----:R-:W-:Y:S05]  /*4cb0*/  ENDCOLLECTIVE ;  /* 0x000000000000791b */ /* 0x003fea0003800000 */
.L_x_73:
[----:B------:R-:W-:Y:S01]  /*4cc0*/  IMAD.MOV.U32 R10, RZ, RZ, 0x10 ;  /* 0x00000010ff0a7424 */ /* 0x000fe200078e00ff */
[----:B------:R-:W-:-:S05]  /*4cd0*/  SEL R16, R16, RZ, !P3 ;  /* 0x000000ff10107207 */ /* 0x000fca0005800000 */
[----:B------:R-:W-:-:S04]  /*4ce0*/  IMAD.IADD R17, R37, 0x1, R16 ;  /* 0x0000000125117824 */ /* 0x000fc800078e0210 */
[----:B------:R-:W-:-:S07]  /*4cf0*/  IMAD.MOV.U32 R15, RZ, RZ, R17 ;  /* 0x000000ffff0f7224 */ /* 0x000fce00078e0011 */
[----:B------:R-:W-:Y:S05]  /*4d00*/  WARPSYNC.COLLECTIVE R8, `(.L_x_74) ;  /* 0x0000000008087348 */ /* 0x000fea0003c00000 */
[----:B------:R0:W1:Y:S02]  /*4d10*/  SHFL.DOWN P2, R16, R15, R10, R9 ;  /* 0x0800000a0f107389 */ /* 0x0000640000040009 */
[----:B01----:R-:W-:Y:S05]  /*4d20*/  ENDCOLLECTIVE ;  /* 0x000000000000791b */ /* 0x003fea0003800000 */
.L_x_74:
        /* <DEDUP_REMOVED lines=10> */
.L_x_75:
[----:B------:R-:W-:Y:S05]  /*4dd0*/  BRA `(.L_x_76) ;  /* 0xffffffe400007947 */ /* 0x000fea000383ffff */
.L_x_26:
[----:B------:R-:W-:Y:S01]  /*4de0*/  BSSY B0, `(.L_x_77) ;  /* 0x0000006000007945 */ /* 0x000fe20003800000 */
[----:B------:R-:W-:Y:S01]  /*4df0*/  PLOP3.LUT P0, PT, P0, PT, PT, 0x8, 0x80 ;  /* 0x000000000080781c */ /* 0x000fe2000070e170 */
[----:B------:R-:W-:-:S12]  /*4e00*/  IMAD.MOV.U32 R8, RZ, RZ, -0x1 ;  /* 0xffffffffff087424 */ /* 0x000fd800078e00ff */
[----:B------:R-:W-:Y:S05]  /*4e10*/  WARPSYNC.COLLECTIVE R8, `(.L_x_78) ;  /* 0x0000000008087348 */ /* 0x000fea0003c00000 */
[----:B------:R-:W-:Y:S01]  /*4e20*/  VOTE.ANY P0, P0 ;  /* 0x0000000000ff7806 */ /* 0x000fe20000000100 */
[----:B------:R-:W-:-:S12]  /*4e30*/  ENDCOLLECTIVE ;  /* 0x000000000000791b */ /* 0x000fd80003800000 */
.L_x_78:
[----:B------:R-:W-:Y:S05]  /*4e40*/  BSYNC B0 ;  /* 0x0000000000007941 */ /* 0x000fea0003800000 */
.L_x_77:
[----:B------:R-:W-:Y:S05]  /*4e50*/  BRA `(.L_x_79) ;  /* 0xffffffe400107947 */ /* 0x000fea000383ffff */
.L_x_28:
[----:B------:R-:W-:Y:S01]  /*4e60*/  BSSY B0, `(.L_x_80) ;  /* 0x0000006000007945 */ /* 0x000fe20003800000 */
[----:B------:R-:W-:Y:S01]  /*4e70*/  PLOP3.LUT P0, PT, P0, PT, PT, 0x8, 0x80 ;  /* 0x000000000080781c */ /* 0x000fe2000070e170 */
[----:B------:R-:W-:-:S12]  /*4e80*/  IMAD.MOV.U32 R8, RZ, RZ, -0x1 ;  /* 0xffffffffff087424 */ /* 0x000fd800078e00ff */
[----:B------:R-:W-:Y:S05]  /*4e90*/  WARPSYNC.COLLECTIVE R8, `(.L_x_81) ;  /* 0x0000000008087348 */ /* 0x000fea0003c00000 */
[----:B------:R-:W-:Y:S01]  /*4ea0*/  VOTE.ANY P0, P0 ;  /* 0x0000000000ff7806 */ /* 0x000fe20000000100 */
[----:B------:R-:W-:-:S12]  /*4eb0*/  ENDCOLLECTIVE ;  /* 0x000000000000791b */ /* 0x000fd80003800000 */
.L_x_81:
[----:B------:R-:W-:Y:S05]  /*4ec0*/  BSYNC B0 ;  /* 0x0000000000007941 */ /* 0x000fea0003800000 */
.L_x_80:
[----:B------:R-:W-:Y:S05]  /*4ed0*/  BRA `(.L_x_82) ;  /* 0xffffffe400147947 */ /* 0x000fea000383ffff */
.L_x_30:
[----:B------:R-:W-:Y:S01]  /*4ee0*/  BSSY B0, `(.L_x_83) ;  /* 0x0000006000007945 */ /* 0x000fe20003800000 */
[----:B------:R-:W-:Y:S01]  /*4ef0*/  PLOP3.LUT P2, PT, P0, PT, PT, 0x8, 0x80 ;  /* 0x000000000080781c */ /* 0x000fe2000074e170 */
[----:B------:R-:W-:-:S12]  /*4f00*/  IMAD.MOV.U32 R8, RZ, RZ, -0x1 ;  /* 0xffffffffff087424 */ /* 0x000fd800078e00ff */
[----:B------:R-:W-:Y:S05]  /*4f10*/  WARPSYNC.COLLECTIVE R8, `(.L_x_84) ;  /* 0x0000000008087348 */ /* 0x000fea0003c00000 */
[----:B------:R-:W-:Y:S01]  /*4f20*/  VOTE.ANY R8, PT, P2 ;  /* 0x0000000000087806 */ /* 0x000fe200010e0100 */
[----:B------:R-:W-:Y:S06]  /*4f30*/  ENDCOLLECTIVE ;  /* 0x000000000000791b */ /* 0x000fec0003800000 */
.L_x_84:
[----:B------:R-:W-:Y:S05]  /*4f40*/  BSYNC B0 ;  /* 0x0000000000007941 */ /* 0x000fea0003800000 */
.L_x_83:
        /* <DEDUP_REMOVED lines=10> */
.L_x_85:
[----:B------:R-:W-:Y:S01]  /*4ff0*/  ISETP.GE.AND P0, PT, R33, R9, PT ;  /* 0x000000092100720c */ /* 0x000fe20003f06270 */
[----:B------:R-:W-:-:S03]  /*5000*/  IMAD.MOV.U32 R10, RZ, RZ, 0x2 ;  /* 0x00000002ff0a7424 */ /* 0x000fc600078e00ff */
[----:B------:R-:W-:-:S05]  /*5010*/  SEL R16, R16, RZ, !P0 ;  /* 0x000000ff10107207 */ /* 0x000fca0004000000 */
[----:B------:R-:W-:Y:S02]  /*5020*/  IMAD.IADD R44, R16, 0x1, R15 ;  /* 0x00000001102c7824 */ /* 0x000fe400078e020f */
[----:B------:R-:W-:Y:S02]  /*5030*/  VIADD R16, R33, 0x2 ;  /* 0x0000000221107836 */ /* 0x000fe40000000000 */
[----:B------:R-:W-:-:S03]  /*5040*/  IMAD.MOV.U32 R15, RZ, RZ, R44 ;  /* 0x000000ffff0f7224 */ /* 0x000fc600078e002c */
[----:B------:R-:W-:-:S13]  /*5050*/  ISETP.GT.AND P0, PT, R16, R9, PT ;  /* 0x000000091000720c */ /* 0x000fda0003f04270 */
[----:B------:R-:W-:Y:S05]  /*5060*/  WARPSYNC.COLLECTIVE R8, `(.L_x_86) ;  /* 0x0000000008087348 */ /* 0x000fea0003c00000 */
[----:B------:R0:W1:Y:S02]  /*5070*/  SHFL.DOWN P2, R16, R15, R10, R9 ;  /* 0x0800000a0f107389 */ /* 0x0000640000040009 */
[----:B01----:R-:W-:Y:S05]  /*5080*/  ENDCOLLECTIVE ;  /* 0x000000000000791b */ /* 0x003fea0003800000 */
.L_x_86:
[----:B------:R-:W-:Y:S01]  /*5090*/  IMAD.MOV.U32 R10, RZ, RZ, 0x4 ;  /* 0x00000004ff0a7424 */ /* 0x000fe200078e00ff */
[----:B------:R-:W-:Y:S01]  /*50a0*/  SEL R17, R16, RZ, !P0 ;  /* 0x000000ff10117207 */ /* 0x000fe20004000000 */
[----:B------:R-:W-:-:S04]  /*50b0*/  VIADD R16, R33, 0x4 ;  /* 0x0000000421107836 */ /* 0x000fc80000000000 */
[----:B------:R-:W-:Y:S01]  /*50c0*/  IMAD.IADD R17, R44, 0x1, R17 ;  /* 0x000000012c117824 */ /* 0x000fe200078e0211 */
[----:B------:R-:W-:-:S03]  /*50d0*/  ISETP.GT.AND P0, PT, R16, R9, PT ;  /* 0x000000091000720c */ /* 0x000fc60003f04270 */
[----:B------:R-:W-:-:S10]  /*50e0*/  IMAD.MOV.U32 R15, RZ, RZ, R17 ;  /* 0x000000ffff0f7224 */ /* 0x000fd400078e0011 */
[----:B------:R-:W-:Y:S05]  /*50f0*/  WARPSYNC.COLLECTIVE R8, `(.L_x_87) ;  /* 0x0000000008087348 */ /* 0x000fea0003c00000 */
[----:B------:R0:W1:Y:S02]  /*5100*/  SHFL.DOWN P2, R16, R15, R10, R9 ;  /* 0x0800000a0f107389 */ /* 0x0000640000040009 */
[----:B01----:R-:W-:Y:S05]  /*5110*/  ENDCOLLECTIVE ;  /* 0x000000000000791b */ /* 0x003fea0003800000 */
.L_x_87:
[----:B------:R-:W-:Y:S01]  /*5120*/  IMAD.MOV.U32 R10, RZ, RZ, 0x8 ;  /* 0x00000008ff0a7424 */ /* 0x000fe200078e00ff */
[----:B------:R-:W-:-:S05]  /*5130*/  SEL R16, R16, RZ, !P0 ;  /* 0x000000ff10107207 */ /* 0x000fca0004000000 */
[----:B------:R-:W-:Y:S02]  /*5140*/  IMAD.IADD R45, R17, 0x1, R16 ;  /* 0x00000001112d7824 */ /* 0x000fe400078e0210 */
[C---:B------:R-:W-:Y:S02]  /*5150*/  VIADD R16, R33.reuse, 0x8 ;  /* 0x0000000821107836 */ /* 0x040fe40000000000 */
[----:B------:R-:W-:Y:S02]  /*5160*/  IMAD.MOV.U32 R15, RZ, RZ, R45 ;  /* 0x000000ffff0f7224 */ /* 0x000fe400078e002d */
[----:B------:R-:W-:Y:S01]  /*5170*/  VIADD R17, R33, 0x10 ;  /* 0x0000001021117836 */ /* 0x000fe20000000000 */
[----:B------:R-:W-:-:S13]  /*5180*/  ISETP.GT.AND P0, PT, R16, R9, PT ;  /* 0x000000091000720c */ /* 0x000fda0003f04270 */
[----:B------:R-:W-:Y:S05]  /*5190*/  WARPSYNC.COLLECTIVE R8, `(.L_x_88) ;  /* 0x0000000008087348 */ /* 0x000fea0003c00000 */
[----:B------:R0:W1:Y:S02]  /*51a0*/  SHFL.DOWN P2, R16, R15, R10, R9 ;  /* 0x0800000a0f107389 */ /* 0x0000640000040009 */
[----:B01----:R-:W-:Y:S05]  /*51b0*/  ENDCOLLECTIVE ;  /* 0x000000000000791b */ /* 0x003fea0003800000 */
.L_x_88:
[----:B------:R-:W-:Y:S01]  /*51c0*/  IMAD.MOV.U32 R10, RZ, RZ, 0x10 ;  /* 0x00000010ff0a7424 */ /* 0x000fe200078e00ff */
[----:B------:R-:W-:Y:S02]  /*51d0*/  SEL R16, R16, RZ, !P0 ;  /* 0x000000ff10107207 */ /* 0x000fe40004000000 */
[----:B------:R-:W-:-:S03]  /*51e0*/  ISETP.GT.AND P0, PT, R17, R9, PT ;  /* 0x000000091100720c */ /* 0x000fc60003f04270 */
[----:B------:R-:W-:-:S04]  /*51f0*/  IMAD.IADD R44, R45, 0x1, R16 ;  /* 0x000000012d2c7824 */ /* 0x000fc800078e0210 */
[----:B------:R-:W-:-:S07]  /*5200*/  IMAD.MOV.U32 R15, RZ, RZ, R44 ;  /* 0x000000ffff0f7224 */ /* 0x000fce00078e002c */
[----:B------:R-:W-:Y:S05]  /*5210*/  WARPSYNC.COLLECTIVE R8, `(.L_x_89) ;  /* 0x0000000008087348 */ /* 0x000fea0003c00000 */
[----:B------:R0:W1:Y:S02]  /*5220*/  SHFL.DOWN P2, R16, R15, R10, R9 ;  /* 0x0800000a0f107389 */ /* 0x0000640000040009 */
[----:B01----:R-:W-:Y:S05]  /*5230*/  ENDCOLLECTIVE ;  /* 0x000000000000791b */ /* 0x003fea0003800000 */
.L_x_89:
[----:B------:R-:W-:Y:S02]  /*5240*/  SEL R16, R16, RZ, !P0 ;  /* 0x000000ff10107207 */ /* 0x000fe40004000000 */
[----:B------:R-:W-:Y:S02]  /*5250*/  ISETP.NE.AND P0, PT, R14, 0x65, PT ;  /* 0x000000650e00780c */ /* 0x000fe40003f05270 */
[----:B------:R-:W-:-:S11]  /*5260*/  IADD3 R19, PT, PT, R44, R16, R19 ;  /* 0x000000102c137210 */ /* 0x000fd60007ffe013 */
[----:B------:R-:W-:Y:S05]  /*5270*/  WARPSYNC.COLLECTIVE R8, `(.L_x_90) ;  /* 0x0000000008087348 */ /* 0x000fea0003c00000 */
[----:B------:R-:W-:Y:S01]  /*5280*/  VOTE.ALL P0, P0 ;  /* 0x0000000000ff7806 */ /* 0x000fe20000000000 */
[----:B------:R-:W-:-:S12]  /*5290*/  ENDCOLLECTIVE ;  /* 0x000000000000791b */ /* 0x000fd80003800000 */
.L_x_90:
[----:B------:R-:W-:Y:S05]  /*52a0*/  BRA `(.L_x_91) ;  /* 0xffffffe000b07947 */ /* 0x000fea000383ffff */
.L_x_92:
[----:B------:R-:W-:-:S00]  /*52b0*/  BRA `(.L_x_92) ;  /* 0xfffffffc00fc7947 */ /* 0x000fc0000383ffff */
[----:B------:R-:W-:-:S00]  /*52c0*/  NOP ;  /* 0x0000000000007918 */ /* 0x000fc00000000000 */
        /* <DEDUP_REMOVED lines=11> */
.L_x_196:


//--------------------- .text._ZN3cub18CUB_300001_SM_10006detail4scan16DeviceScanKernelINS2_10policy_hubIiiijN4cuda3std3__44plusIvEEE10Policy1000EPiSC_NS0_13ScanTileStateIiLb1EEES9_NS0_8NullTypeEjiLb0ESF_EEvT0_T1_T2_iT3_T4_T5_ --------------------------
	.section	.text._ZN3cub18CUB_300001_SM_10006detail4scan16DeviceScanKernelINS2_10policy_hubIiiijN4cuda3std3__44plusIvEEE10Policy1000EPiSC_NS0_13ScanTileStateIiLb1EEES9_NS0_8NullTypeEjiLb0ESF_EEvT0_T1_T2_iT3_T4_T5_,"ax",@progbits
	.align	128
        .global         _ZN3cub18CUB_300001_SM_10006detail4scan16DeviceScanKernelINS2_10policy_hubIiiijN4cuda3std3__44plusIvEEE10Policy1000EPiSC_NS0_13ScanTileStateIiLb1EEES9_NS0_8NullTypeEjiLb0ESF_EEvT0_T1_T2_iT3_T4_T5_
        .type           _ZN3cub18CUB_300001_SM_10006detail4scan16DeviceScanKernelINS2_10policy_hubIiiijN4cuda3std3__44plusIvEEE10Policy1000EPiSC_NS0_13ScanTileStateIiLb1EEES9_NS0_8NullTypeEjiLb0ESF_EEvT0_T1_T2_iT3_T4_T5_,@function
        .size           _ZN3cub18CUB_300001_SM_10006detail4scan16DeviceScanKernelINS2_10policy_hubIiiijN4cuda3std3__44plusIvEEE10Policy1000EPiSC_NS0_13ScanTileStateIiLb1EEES9_NS0_8NullTypeEjiLb0ESF_EEvT0_T1_T2_iT3_T4_T5_,(.L_x_197 - _ZN3cub18CUB_300001_SM_10006detail4scan16DeviceScanKernelINS2_10policy_hubIiiijN4cuda3std3__44plusIvEEE10Policy1000EPiSC_NS0_13ScanTileStateIiLb1EEES9_NS0_8NullTypeEjiLb0ESF_EEvT0_T1_T2_iT3_T4_T5_)
        .other          _ZN3cub18CUB_300001_SM_10006detail4scan16DeviceScanKernelINS2_10policy_hubIiiijN4cuda3std3__44plusIvEEE10Policy1000EPiSC_NS0_13ScanTileStateIiLb1EEES9_NS0_8NullTypeEjiLb0ESF_EEvT0_T1_T2_iT3_T4_T5_,@"STO_CUDA_ENTRY STV_DEFAULT"
_ZN3cub18CUB_300001_SM_10006detail4scan16DeviceScanKernelINS2_10policy_hubIiiijN4cuda3std3__44plusIvEEE10Policy1000EPiSC_NS0_13ScanTileStateIiLb1EEES9_NS0_8NullTypeEjiLb0ESF_EEvT0_T1_T2_iT3_T4_T5_:
.text._ZN3cub18CUB_300001_SM_10006detail4scan16DeviceScanKernelINS2_10policy_hubIiiijN4cuda3std3__44plusIvEEE10Policy1000EPiSC_NS0_13ScanTileStateIiLb1EEES9_NS0_8NullTypeEjiLb0ESF_EEvT0_T1_T2_iT3_T4_T5_:
[----:B------:R-:W-:Y:S08]  /*0000*/  LDC R1, c[0x0][0x37c] ;  /* 0x0000df00ff017b82 */ /* 0x000ff00000000800 */
[----:B------:R-:W0:Y:S01]  /*0010*/  S2UR UR4, SR_CTAID.X ;  /* 0x00000000000479c3 */ /* 0x000e220000002500 */
[----:B------:R-:W1:Y:S01]  /*0020*/  LDCU UR5, c[0x0][0x3a0] ;  /* 0x00007400ff0577ac */ /* 0x000e620008000800 */
[----:B------:R-:W2:Y:S06]  /*0030*/  LDCU.64 UR8, c[0x0][0x358] ;  /* 0x00006b00ff0877ac */ /* 0x000eac0008000a00 */
[----:B------:R-:W0:Y:S02]  /*0040*/  LDC R39, c[0x0][0x398] ;  /* 0x0000e600ff277b82 */ /* 0x000e240000000800 */
[----:B0-----:R-:W-:-:S04]  /*0050*/  VIADD R39, R39, UR4 ;  /* 0x0000000427277c36 */ /* 0x001fc80008000000 */
[----:B------:R-:W-:-:S05]  /*0060*/  IMAD R5, R39, 0x2100, RZ ;  /* 0x0000210027057824 */ /* 0x000fca00078e02ff */
[----:B-1----:R-:W-:-:S04]  /*0070*/  IADD3 R0, PT, PT, -R5, UR5, RZ ;  /* 0x0000000505007c10 */ /* 0x002fc8000fffe1ff */
[----:B------:R-:W-:-:S13]  /*0080*/  ISETP.GE.U32.AND P0, PT, R0, 0x2101, PT ;  /* 0x000021010000780c */ /* 0x000fda0003f06070 */
[----:B--2---:R-:W-:Y:S05]  /*0090*/  @!P0 BRA `(.L_x_93) ;  /* 0x0000001c00888947 */ /* 0x004fea0003800000 */
[----:B------:R-:W0:Y:S01]  /*00a0*/  S2R R50, SR_TID.X ;  /* 0x0000000000327919 */ /* 0x000e220000002100 */
[----:B------:R-:W1:Y:S01]  /*00b0*/  LDCU.64 UR4, c[0x0][0x380] ;  /* 0x00007000ff0477ac */ /* 0x000e620008000a00 */
[C---:B0-----:R-:W-:Y:S02]  /*00c0*/  LOP3.LUT R0, R50.reuse, 0x1f, RZ, 0xc0, !PT ;  /* 0x0000001f32007812 */ /* 0x041fe400078ec0ff */
[----:B------:R-:W-:-:S05]  /*00d0*/  LOP3.LUT R3, R50, 0x3e0, RZ, 0xc0, !PT ;  /* 0x000003e032037812 */ /* 0x000fca00078ec0ff */
[----:B------:R-:W-:-:S05]  /*00e0*/  IMAD R0, R3, 0x16, R0 ;  /* 0x0000001603007824 */ /* 0x000fca00078e0200 */
[----:B------:R-:W-:-:S05]  /*00f0*/  IADD3 R0, P0, PT, R5, R0, RZ ;  /* 0x0000000005007210 */ /* 0x000fca0007f1e0ff */
[----:B------:R-:W-:Y:S02]  /*0100*/  IMAD.X R45, RZ, RZ, RZ, P0 ;  /* 0x000000ffff2d7224 */ /* 0x000fe400000e06ff */
[----:B------:R-:W-:-:S03]  /*0110*/  IMAD.SHL.U32 R46, R0, 0x4, RZ ;  /* 0x00000004002e7824 */ /* 0x000fc600078e00ff */
[----:B------:R-:W-:Y:S02]  /*0120*/  SHF.L.U64.HI R45, R0, 0x2, R45 ;  /* 0x00000002002d7819 */ /* 0x000fe4000001022d */
[----:B-1----:R-:W-:-:S04]  /*0130*/  IADD3 R2, P0, PT, R46, UR4, RZ ;  /* 0x000000042e027c10 */ /* 0x002fc8000ff1e0ff */
[----:B------:R-:W-:-:S05]  /*0140*/  IADD3.X R3, PT, PT, R45, UR5, RZ, P0, !PT ;  /* 0x000000052d037c10 */ /* 0x000fca00087fe4ff */
[----:B------:R-:W2:Y:S04]  /*0150*/  LDG.E R5, desc[UR8][R2.64] ;  /* 0x0000000802057981 */ /* 0x000ea8000c1e1900 */
[----:B------:R-:W3:Y:S04]  /*0160*/  LDG.E R7, desc[UR8][R2.64+0x80] ;  /* 0x0000800802077981 */ /* 0x000ee8000c1e1900 */
[----:B------:R-:W4:Y:S04]  /*0170*/  LDG.E R9, desc[UR8][R2.64+0x100] ;  /* 0x0001000802097981 */ /* 0x000f28000c1e1900 */
[----:B------:R-:W5:Y:S04]  /*0180*/  LDG.E R11, desc[UR8][R2.64+0x180] ;  /* 0x00018008020b7981 */ /* 0x000f68000c1e1900 */
        /* <DEDUP_REMOVED lines=17> */
[----:B------:R-:W5:Y:S01]  /*02a0*/  LDG.E R4, desc[UR8][R2.64+0xa80] ;  /* 0x000a800802047981 */ /* 0x000f62000c1e1900 */
[----:B------:R-:W0:Y:S01]  /*02b0*/  S2UR UR5, SR_CgaCtaId ;  /* 0x00000000000579c3 */ /* 0x000e220000008800 */
[----:B------:R-:W-:Y:S01]  /*02c0*/  SHF.R.U32.HI R16, RZ, 0x5, R50 ;  /* 0x00000005ff107819 */ /* 0x000fe20000011632 */
[----:B------:R-:W-:Y:S01]  /*02d0*/  UMOV UR4, 0x400 ;  /* 0x0000040000047882 */ /* 0x000fe20000000000 */
[----:B------:R-:W1:Y:S01]  /*02e0*/  S2R R48, SR_LANEID ;  /* 0x0000000000307919 */ /* 0x000e620000000000 */
[----:B------:R-:W-:Y:S01]  /*02f0*/  ISETP.NE.AND P0, PT, R39, RZ, PT ;  /* 0x000000ff2700720c */ /* 0x000fe20003f05270 */
        /* <DEDUP_REMOVED lines=28> */
[----:B------:R0:W1:Y:S04]  /*04c0*/  LDS.64 R36, [R0] ;  /* 0x0000000000247984 */ /* 0x0000680000000a00 */
[----:B------:R0:W2:Y:S04]  /*04d0*/  LDS.64 R34, [R0+0x8] ;  /* 0x0000080000227984 */ /* 0x0000a80000000a00 */
[----:B------:R0:W3:Y:S04]  /*04e0*/  LDS.64 R32, [R0+0x10] ;  /* 0x0000100000207984 */ /* 0x0000e80000000a00 */
[----:B------:R0:W4:Y:S04]  /*04f0*/  LDS.64 R18, [R0+0x18] ;  /* 0x0000180000127984 */ /* 0x0001280000000a00 */
[----:B------:R0:W0:Y:S04]  /*0500*/  LDS.64 R14, [R0+0x20] ;  /* 0x00002000000e7984 */ /* 0x0000280000000a00 */
[----:B------:R0:W0:Y:S04]  /*0510*/  LDS.64 R12, [R0+0x28] ;  /* 0x00002800000c7984 */ /* 0x0000280000000a00 */
[----:B------:R0:W0:Y:S04]  /*0520*/  LDS.64 R10, [R0+0x30] ;  /* 0x00003000000a7984 */ /* 0x0000280000000a00 */
[----:B------:R0:W0:Y:S04]  /*0530*/  LDS.64 R8, [R0+0x38] ;  /* 0x0000380000087984 */ /* 0x0000280000000a00 */
[----:B------:R0:W0:Y:S04]  /*0540*/  LDS.64 R6, [R0+0x40] ;  /* 0x0000400000067984 */ /* 0x0000280000000a00 */
[----:B------:R0:W0:Y:S04]  /*0550*/  LDS.64 R4, [R0+0x48] ;  /* 0x0000480000047984 */ /* 0x0000280000000a00 */
[----:B------:R0:W0:Y:S01]  /*0560*/  LDS.64 R2, [R0+0x50] ;  /* 0x0000500000027984 */ /* 0x0000220000000a00 */
[----:B------:R-:W-:Y:S06]  /*0570*/  BAR.SYNC.DEFER_BLOCKING 0x0 ;  /* 0x0000000000007b1d */ /* 0x000fec0000010000 */
[----:B-1----:R-:W-:Y:S05]  /*0580*/  @P0 BRA `(.L_x_95) ;  /* 0x00000004001c0947 */ /* 0x002fea0003800000 */
[----:B0-2---:R-:W-:Y:S02]  /*0590*/  IADD3 R17, PT, PT, R34, R37, R36 ;  /* 0x0000002522117210 */ /* 0x005fe40007ffe024 */
[----:B------:R-:W-:Y:S02]  /*05a0*/  ISETP.NE.AND P1, PT, R48, 0x1f, PT ;  /* 0x0000001f3000780c */ /* 0x000fe40003f25270 */
[----:B---3--:R-:W-:Y:S02]  /*05b0*/  IADD3 R17, PT, PT, R32, R35, R17 ;  /* 0x0000002320117210 */ /* 0x008fe40007ffe011 */
[----:B------:R-:W-:Y:S02]  /*05c0*/  ISETP.GE.U32.AND P2, PT, R50, 0x20, PT ;  /* 0x000000203200780c */ /* 0x000fe40003f46070 */
[----:B----4-:R-:W-:Y:S02]  /*05d0*/  IADD3 R17, PT, PT, R18, R33, R17 ;  /* 0x0000002112117210 */ /* 0x010fe40007ffe011 */
[----:B------:R-:W-:-:S02]  /*05e0*/  ISETP.NE.AND P3, PT, R48, RZ, PT ;  /* 0x000000ff3000720c */ /* 0x000fc40003f65270 */
[----:B------:R-:W-:-:S03]  /*05f0*/  IADD3 R17, PT, PT, R14, R19, R17 ;  /* 0x000000130e117210 */ /* 0x000fc60007ffe011 */
[----:B------:R-:W-:Y:S02]  /*0600*/  @!P1 LEA R41, R16, UR4, 0x2 ;  /* 0x0000000410299c11 */ /* 0x000fe4000f8e10ff */
[----:B------:R-:W-:-:S04]  /*0610*/  IADD3 R17, PT, PT, R12, R15, R17 ;  /* 0x0000000f0c117210 */ /* 0x000fc80007ffe011 */
[----:B------:R-:W-:-:S04]  /*0620*/  IADD3 R17, PT, PT, R10, R13, R17 ;  /* 0x0000000d0a117210 */ /* 0x000fc80007ffe011 */
[----:B------:R-:W-:-:S04]  /*0630*/  IADD3 R17, PT, PT, R8, R11, R17 ;  /* 0x0000000b08117210 */ /* 0x000fc80007ffe011 */
[----:B------:R-:W-:-:S04]  /*0640*/  IADD3 R17, PT, PT, R6, R9, R17 ;  /* 0x0000000906117210 */ /* 0x000fc80007ffe011 */
[----:B------:R-:W-:-:S04]  /*0650*/  IADD3 R17, PT, PT, R4, R7, R17 ;  /* 0x0000000704117210 */ /* 0x000fc80007ffe011 */
[----:B------:R-:W-:-:S05]  /*0660*/  IADD3 R20, PT, PT, R2, R5, R17 ;  /* 0x0000000502147210 */ /* 0x000fca0007ffe011 */
[----:B------:R-:W-:-:S05]  /*0670*/  IMAD.IADD R17, R3, 0x1, R20 ;  /* 0x0000000103117824 */ /* 0x000fca00078e0214 */
        /* <DEDUP_REMOVED lines=19> */
[----:B------:R-:W-:Y:S01]  /*07b0*/  SEL R20, R21, R20, !P0 ;  /* 0x0000001415147207 */ /* 0x000fe20004000000 */
[----:B------:R-:W-:Y:S01]  /*07c0*/  IMAD.IADD R21, R40, 0x1, -R17 ;  /* 0x0000000128157824 */ /* 0x000fe200078e0a11 */
[----:B------:R-:W-:Y:S01]  /*07d0*/  ISETP.NE.AND P0, PT, R16, 0x3, PT ;  /* 0x000000031000780c */ /* 0x000fe20003f05270 */
[----:B------:R-:W-:-:S03]  /*07e0*/  IMAD.IADD R23, R23, 0x1, R22 ;  /* 0x0000000117177824 */ /* 0x000fc600078e0216 */
[----:B------:R-:W-:Y:S01]  /*07f0*/  SEL R20, R22, R20, !P0 ;  /* 0x0000001416147207 */ /* 0x000fe20004000000 */
[----:B-1----:R-:W-:Y:S01]  /*0800*/  IMAD.IADD R24, R23, 0x1, R24 ;  /* 0x0000000117187824 */ /* 0x002fe200078e0218 */
[C---:B------:R-:W-:Y:S02]  /*0810*/  ISETP.NE.AND P0, PT, R16.reuse, 0x4, PT ;  /* 0x000000041000780c */ /* 0x040fe40003f05270 */
[----:B------:R-:W-:Y:S01]  /*0820*/  SEL R17, R21, RZ, P3 ;  /* 0x000000ff15117207 */ /* 0x000fe20001800000 */
        /* <DEDUP_REMOVED lines=18> */
[----:B------:R-:W-:Y:S02]  /*0950*/  ISETP.NE.AND P1, PT, R16, 0xb, PT ;  /* 0x0000000b1000780c */ /* 0x000fe40003f25270 */
[----:B------:R-:W-:Y:S02]  /*0960*/  SEL R20, R29, R20, !P0 ;  /* 0x000000141d147207 */ /* 0x000fe40004000000 */
[----:B------:R-:W-:-:S02]  /*0970*/  ISETP.NE.AND P0, PT, R50, RZ, PT ;  /* 0x000000ff3200720c */ /* 0x000fc40003f05270 */
[----:B------:R-:W-:-:S05]  /*0980*/  SEL R20, R30, R20, !P1 ;  /* 0x000000141e147207 */ /* 0x000fca0004800000 */
[----:B------:R-:W-:-:S06]  /*0990*/  @P2 IMAD.IADD R21, R20, 0x1, R17 ;  /* 0x0000000114152824 */ /* 0x000fcc00078e0211 */
[----:B------:R-:W-:Y:S05]  /*09a0*/  @P0 BRA `(.L_x_96) ;  /* 0x0000000c00f40947 */ /* 0x000fea0003800000 */
[----:B------:R-:W0:Y:S01]  /*09b0*/  LDC.64 R16, c[0x0][0x390] ;  /* 0x0000e400ff107b82 */ /* 0x000e220000000a00 */
[----:B------:R-:W-:Y:S02]  /*09c0*/  IMAD.MOV.U32 R30, RZ, RZ, 0x65 ;  /* 0x00000065ff1e7424 */ /* 0x000fe400078e00ff */
[----:B------:R-:W-:-:S03]  /*09d0*/  IMAD.MOV.U32 R21, RZ, RZ, RZ ;  /* 0x000000ffff157224 */ /* 0x000fc600078e00ff */
[----:B0-----:R0:W-:Y:S01]  /*09e0*/  ST.E.64.STRONG.GPU desc[UR8][R16.64+0x100], R30 ;  /* 0x0001001e10007985 */ /* 0x0011e2000c10fb08 */
[----:B------:R-:W-:Y:S05]  /*09f0*/  BRA `(.L_x_96) ;  /* 0x0000000c00e07947 */ /* 0x000fea0003800000 */
.L_x_95:
[----:B0-2---:R-:W-:Y:S02]  /*0a00*/  IADD3 R17, PT, PT, R34, R37, R36 ;  /* 0x0000002522117210 */ /* 0x005fe40007ffe024 */
[----:B------:R-:W-:Y:S02]  /*0a10*/  ISETP.NE.AND P1, PT, R48, 0x1f, PT ;  /* 0x0000001f3000780c */ /* 0x000fe40003f25270 */
[----:B---3--:R-:W-:Y:S02]  /*0a20*/  IADD3 R17, PT, PT, R32, R35, R17 ;  /* 0x0000002320117210 */ /* 0x008fe40007ffe011 */
[----:B------:R-:W-:Y:S02]  /*0a30*/  ISETP.NE.AND P2, PT, R48, RZ, PT ;  /* 0x000000ff3000720c */ /* 0x000fe40003f45270 */
[----:B----4-:R-:W-:-:S04]  /*0a40*/  IADD3 R17, PT, PT, R18, R33, R17 ;  /* 0x0000002112117210 */ /* 0x010fc80007ffe011 */
        /* <DEDUP_REMOVED lines=56> */
[----:B------:R-:W-:-:S02]  /*0dd0*/  ISETP.GT.U32.AND P0, PT, R50, 0x1f, PT ;  /* 0x0000001f3200780c */ /* 0x000fc40003f04070 */
[----:B------:R-:W-:Y:S02]  /*0de0*/  SEL R20, R30, R20, !P1 ;  /* 0x000000141e147207 */ /* 0x000fe40004800000 */
[----:B------:R-:W-:-:S03]  /*0df0*/  ISETP.GE.U32.AND P1, PT, R50, 0x20, PT ;  /* 0x000000203200780c */ /* 0x000fc60003f26070 */
[----:B------:R-:W-:-:S05]  /*0e00*/  IMAD.IADD R20, R20, 0x1, R21 ;  /* 0x0000000114147824 */ /* 0x000fca00078e0215 */
[----:B------:R-:W-:Y:S01]  /*0e10*/  SEL R47, R17, R20, !P1 ;  /* 0x00000014112f7207 */ /* 0x000fe20004800000 */
[----:B------:R-:W-:Y:S06]  /*0e20*/  @P0 BRA `(.L_x_97) ;  /* 0x0000000800b00947 */ /* 0x000fec0003800000 */
[----:B------:R-:W0:Y:S01]  /*0e30*/  LDC.64 R16, c[0x0][0x390] ;  /* 0x0000e400ff107b82 */ /* 0x000e220000000a00 */
[----:B------:R-:W-:Y:S02]  /*0e40*/  ISETP.NE.AND P1, PT, R50, RZ, PT ;  /* 0x000000ff3200720c */ /* 0x000fe40003f25270 */
[----:B------:R-:W-:-:S05]  /*0e50*/  LOP3.LUT R20, RZ, R50, RZ, 0x33, !PT ;  /* 0x00000032ff147212 */ /* 0x000fca00078e33ff */
[----:B------:R-:W-:-:S06]  /*0e60*/  IMAD.IADD R23, R39, 0x1, R20 ;  /* 0x0000000127177824 */ /* 0x000fcc00078e0214 */
        /* <DEDUP_REMOVED lines=11> */
.L_x_127:
[----:B------:R-:W-:Y:S05]  /*0f20*/  @!P0 BRA `(.L_x_99) ;  /* 0x0000000000748947 */ /* 0x000fea0003800000 */
[----:B------:R-:W-:-:S07]  /*0f30*/  IMAD.MOV.U32 R22, RZ, RZ, 0x3b8 ;  /* 0x000003b8ff167424 */ /* 0x000fce00078e00ff */
.L_x_101:
[----:B------:R-:W-:Y:S02]  /*0f40*/  VIADD R24, R22, 0x1 ;  /* 0x0000000116187836 */ /* 0x000fe40000000000 */
[----:B------:R-:W-:Y:S02]  /*0f50*/  IMAD R39, R39, 0x41a7, RZ ;  /* 0x000041a727277824 */ /* 0x000fe400078e02ff */
[----:B------:R-:W0:Y:S01]  /*0f60*/  I2F.U32.RP R25, R24 ;  /* 0x0000001800197306 */ /* 0x000e220000209000 */
[----:B------:R-:W-:Y:S01]  /*0f70*/  IMAD.MOV R29, RZ, RZ, -R24 ;  /* 0x000000ffff1d7224 */ /* 0x000fe200078e0a18 */
[----:B------:R-:W-:Y:S02]  /*0f80*/  ISETP.NE.U32.AND P2, PT, R24, RZ, PT ;  /* 0x000000ff1800720c */ /* 0x000fe40003f45070 */
[----:B------:R-:W-:-:S04]  /*0f90*/  LOP3.LUT R39, R39, 0x7fffffff, RZ, 0xc0, !PT ;  /* 0x7fffffff27277812 */ /* 0x000fc800078ec0ff */
[----:B0-----:R-:W0:Y:S02]  /*0fa0*/  MUFU.RCP R25, R25 ;  /* 0x0000001900197308 */ /* 0x001e240000001000 */
[----:B0-----:R-:W-:-:S06]  /*0fb0*/  VIADD R20, R25, 0xffffffe ;  /* 0x0ffffffe19147836 */ /* 0x001fcc0000000000 */
[----:B------:R0:W1:Y:S02]  /*0fc0*/  F2I.FTZ.U32.TRUNC.NTZ R21, R20 ;  /* 0x0000001400157305 */ /* 0x000064000021f000 */
[----:B0-----:R-:W-:Y:S02]  /*0fd0*/  IMAD.MOV.U32 R20, RZ, RZ, RZ ;  /* 0x000000ffff147224 */ /* 0x001fe400078e00ff */
[----:B-1----:R-:W-:-:S04]  /*0fe0*/  IMAD R29, R29, R21, RZ ;  /* 0x000000151d1d7224 */ /* 0x002fc800078e02ff */
[----:B------:R-:W-:-:S06]  /*0ff0*/  IMAD.HI.U32 R28, R21, R29, R20 ;  /* 0x0000001d151c7227 */ /* 0x000fcc00078e0014 */
[----:B------:R-:W-:-:S04]  /*1000*/  IMAD.HI.U32 R28, R28, R39, RZ ;  /* 0x000000271c1c7227 */ /* 0x000fc800078e00ff */
[----:B------:R-:W-:-:S04]  /*1010*/  IMAD.MOV R28, RZ, RZ, -R28 ;  /* 0x000000ffff1c7224 */ /* 0x000fc800078e0a1c */
[----:B------:R-:W-:-:S05]  /*1020*/  IMAD R21, R24, R28, R39 ;  /* 0x0000001c18157224 */ /* 0x000fca00078e0227 */
[----:B------:R-:W-:-:S13]  /*1030*/  ISETP.GE.U32.AND P0, PT, R21, R24, PT ;  /* 0x000000181500720c */ /* 0x000fda0003f06070 */
[----:B------:R-:W-:-:S05]  /*1040*/  @P0 IMAD.IADD R21, R21, 0x1, -R24 ;  /* 0x0000000115150824 */ /* 0x000fca00078e0a18 */
[----:B------:R-:W-:-:S13]  /*1050*/  ISETP.GE.U32.AND P0, PT, R21, R24, PT ;  /* 0x000000181500720c */ /* 0x000fda0003f06070 */
[----:B------:R-:W-:Y:S01]  /*1060*/  @P0 IMAD.IADD R21, R21, 0x1, -R24 ;  /* 0x0000000115150824 */ /* 0x000fe200078e0a18 */
[----:B------:R-:W-:-:S04]  /*1070*/  @!P2 LOP3.LUT R21, RZ, R24, RZ, 0x33, !PT ;  /* 0x00000018ff15a212 */ /* 0x000fc800078e33ff */
[----:B------:R-:W-:Y:S05]  /*1080*/  NANOSLEEP R21 ;  /* 0x000000150000735d */ /* 0x000fea0003800000 */
[----:B------:R-:W2:Y:S01]  /*1090*/  LD.E.64.STRONG.GPU R28, desc[UR8][R16.64+0x100] ;  /* 0x00010008101c7980 */ /* 0x000ea2000c10fb00 */
[----:B------:R-:W-:Y:S01]  /*10a0*/  UMOV UR5, 0xffffffff ;  /* 0xffffffff00057882 */ /* 0x000fe20000000000 */
[----:B------:R-:W-:Y:S02]  /*10b0*/  SHF.R.U32.HI R22, RZ, 0x1, R22 ;  /* 0x00000001ff167819 */ /* 0x000fe40000011616 */
[----:B--2---:R-:W-:Y:S01]  /*10c0*/  ISETP.NE.AND P0, PT, R28, 0x63, PT ;  /* 0x000000631c00780c */ /* 0x004fe20003f05270 */
[----:B------:R-:W-:-:S12]  /*10d0*/  BRA.DIV UR5, `(.L_x_100) ;  /* 0x0000003205f47947 */ /* 0x000fd8000b800000 */
[----:B------:R-:W-:-:S13]  /*10e0*/  VOTE.ANY P0, !P0 ;  /* 0x0000000000ff7806 */ /* 0x000fda0004000100 */
.L_x_130:
[----:B------:R-:W-:Y:S05]  /*10f0*/  @P0 BRA `(.L_x_101) ;  /* 0xfffffffc00900947 */ /* 0x000fea000383ffff */
.L_x_99:
        /* <DEDUP_REMOVED lines=22> */
[----:B------:R-:W-:Y:S02]  /*1260*/  IMAD.IADD R43, R41, 0x1, R22 ;  /* 0x00000001292b7824 */ /* 0x000fe400078e0216 */
[----:B------:R-:W0:Y:S03]  /*1270*/  LDC.64 R40, c[0x0][0x390] ;  /* 0x0000e400ff287b82 */ /* 0x000e260000000a00 */
[----:B------:R-:W1:Y:S01]  /*1280*/  SHFL.DOWN PT, R22, R43, 0x4, R16 ;  /* 0x088000002b167989 */ /* 0x000e6200000e0010 */
[----:B0-----:R-:W-:Y:S02]  /*1290*/  IADD3 R40, P3, PT, R40, 0x100, RZ ;  /* 0x0000010028287810 */ /* 0x001fe40007f7e0ff */
[----:B-1----:R-:W-:Y:S02]  /*12a0*/  SEL R22, R22, RZ, !P0 ;  /* 0x000000ff16167207 */ /* 0x002fe40004000000 */
[----:B------:R-:W-:Y:S01]  /*12b0*/  ISETP.GT.AND P0, PT, R24, R16, PT ;  /* 0x000000101800720c */ /* 0x000fe20003f04270 */
[----:B------:R-:W-:-:S02]  /*12c0*/  IMAD.X R41, RZ, RZ, R41, P3 ;  /* 0x000000ffff297224 */ /* 0x000fc400018e0629 */
[----:B------:R-:W-:-:S05]  /*12d0*/  IMAD.IADD R51, R43, 0x1, R22 ;  /* 0x000000012b337824 */ /* 0x000fca00078e0216 */
[----:B------:R-:W0:Y:S02]  /*12e0*/  SHFL.DOWN PT, R22, R51, 0x8, R16 ;  /* 0x0900000033167989 */ /* 0x000e2400000e0010 */
[----:B0-----:R-:W-:Y:S02]  /*12f0*/  SEL R22, R22, RZ, !P0 ;  /* 0x000000ff16167207 */ /* 0x001fe40004000000 */
[----:B------:R-:W-:-:S03]  /*1300*/  ISETP.NE.AND P0, PT, R28, 0x65, PT ;  /* 0x000000651c00780c */ /* 0x000fc60003f05270 */
[----:B------:R-:W-:-:S05]  /*1310*/  IMAD.IADD R29, R51, 0x1, R22 ;  /* 0x00000001331d7824 */ /* 0x000fca00078e0216 */
[----:B------:R-:W0:Y:S05]  /*1320*/  SHFL.DOWN PT, R22, R29, 0x10, R16 ;  /* 0x0a0000001d167989 */ /* 0x000e2a00000e0010 */
[----:B------:R-:W-:Y:S02]  /*1330*/  VOTE.ALL P0, P0 ;  /* 0x0000000000ff7806 */ /* 0x000fe40000000000 */
[----:B0-----:R-:W-:-:S05]  /*1340*/  SEL R22, R22, RZ, !P2 ;  /* 0x000000ff16167207 */ /* 0x001fca0005000000 */
[----:B------:R-:W-:-:S07]  /*1350*/  IMAD.IADD R43, R29, 0x1, R22 ;  /* 0x000000011d2b7824 */ /* 0x000fce00078e0216 */
.L_x_139:
[----:B------:R-:W-:Y:S05]  /*1360*/  @!P0 BRA `(.L_x_103) ;  /* 0x0000000400248947 */ /* 0x000fea0003800000 */
[----:B------:R-:W-:-:S07]  /*1370*/  IMAD.MOV.U32 R44, RZ, RZ, 0x3b8 ;  /* 0x000003b8ff2c7424 */ /* 0x000fce00078e00ff */
.L_x_109:
        /* <DEDUP_REMOVED lines=10> */
.L_x_142:
[----:B------:R-:W-:Y:S05]  /*1420*/  @!P0 BRA `(.L_x_105) ;  /* 0x0000000000748947 */ /* 0x000fea0003800000 */
[----:B------:R-:W-:-:S07]  /*1430*/  IMAD.MOV.U32 R22, RZ, RZ, R44 ;  /* 0x000000ffff167224 */ /* 0x000fce00078e002c */
.L_x_107:
[----:B------:R-:W-:Y:S02]  /*1440*/  VIADD R28, R22, 0x1 ;  /* 0x00000001161c7836 */ /* 0x000fe40000000000 */
[----:B------:R-:W-:Y:S02]  /*1450*/  IMAD R51, R39, 0x41a7, RZ ;  /* 0x000041a727337824 */ /* 0x000fe400078e02ff */
[----:B------:R-:W0:Y:S01]  /*1460*/  I2F.U32.RP R29, R28 ;  /* 0x0000001c001d7306 */ /* 0x000e220000209000 */
[----:B------:R-:W-:Y:S01]  /*1470*/  IMAD.MOV R53, RZ, RZ, -R28 ;  /* 0x000000ffff357224 */ /* 0x000fe200078e0a1c */
[----:B------:R-:W-:-:S06]  /*1480*/  ISETP.NE.U32.AND P2, PT, R28, RZ, PT ;  /* 0x000000ff1c00720c */ /* 0x000fcc0003f45070 */
[----:B0-----:R-:W0:Y:S02]  /*1490*/  MUFU.RCP R29, R29 ;  /* 0x0000001d001d7308 */ /* 0x001e240000001000 */
[----:B0-----:R-:W-:-:S06]  /*14a0*/  VIADD R20, R29, 0xffffffe ;  /* 0x0ffffffe1d147836 */ /* 0x001fcc0000000000 */
[----:B------:R0:W1:Y:S02]  /*14b0*/  F2I.FTZ.U32.TRUNC.NTZ R21, R20 ;  /* 0x0000001400157305 */ /* 0x000064000021f000 */
[----:B0-----:R-:W-:Y:S02]  /*14c0*/  IMAD.MOV.U32 R20, RZ, RZ, RZ ;  /* 0x000000ffff147224 */ /* 0x001fe400078e00ff */
[----:B-1----:R-:W-:-:S04]  /*14d0*/  IMAD R39, R53, R21, RZ ;  /* 0x0000001535277224 */ /* 0x002fc800078e02ff */
[----:B------:R-:W-:Y:S01]  /*14e0*/  IMAD.HI.U32 R52, R21, R39, R20 ;  /* 0x0000002715347227 */ /* 0x000fe200078e0014 */
[----:B------:R-:W-:-:S05]  /*14f0*/  LOP3.LUT R39, R51, 0x7fffffff, RZ, 0xc0, !PT ;  /* 0x7fffffff33277812 */ /* 0x000fca00078ec0ff */
        /* <DEDUP_REMOVED lines=15> */
.L_x_145:
[----:B------:R-:W-:Y:S05]  /*15f0*/  @P0 BRA `(.L_x_107) ;  /* 0xfffffffc00900947 */ /* 0x000fea000383ffff */
.L_x_105:
        /* <DEDUP_REMOVED lines=31> */
.L_x_154:
[----:B------:R-:W-:Y:S05]  /*17f0*/  @P0 BRA `(.L_x_109) ;  /* 0xfffffff800e00947 */ /* 0x000fea000383ffff */
.L_x_103:
        /* <DEDUP_REMOVED lines=8> */
[----:B0-----:R-:W-:-:S05]  /*1880*/  @!P1 LEA R16, R17, R16, 0x18 ;  /* 0x0000001011109211 */ /* 0x001fca00078ec0ff */
[----:B------:R1:W-:Y:S04]  /*1890*/  @!P1 STS [R16+0x8], R31 ;  /* 0x0000081f10009388 */ /* 0x0003e80000000800 */
[----:B------:R1:W-:Y:S01]  /*18a0*/  @!P1 STS [R16+0x4], R43 ;  /* 0x0000042b10009388 */ /* 0x0003e20000000800 */
[----:B--2---:R-:W-:Y:S01]  /*18b0*/  @!P0 LEA R22, R21, R20, 0x18 ;  /* 0x0000001415168211 */ /* 0x004fe200078ec0ff */
[----:B------:R-:W-:Y:S02]  /*18c0*/  IMAD.MOV.U32 R20, RZ, RZ, R47 ;  /* 0x000000ffff147224 */ /* 0x000fe400078e002f */
[----:B------:R-:W-:Y:S02]  /*18d0*/  @!P0 IMAD.MOV.U32 R20, RZ, RZ, R43 ;  /* 0x000000ffff148224 */ /* 0x000fe400078e002b */
[----:B------:R1:W-:Y:S05]  /*18e0*/  @!P0 STS [R22+0x4c], R43 ;  /* 0x00004c2b16008388 */ /* 0x0003ea0000000800 */
.L_x_97:
[----:B------:R-:W-:Y:S05]  /*18f0*/  WARPSYNC.ALL ;  /* 0x0000000000007948 */ /* 0x000fea0003800000 */
[----:B------:R-:W0:Y:S08]  /*1900*/  S2UR UR6, SR_CgaCtaId ;  /* 0x00000000000679c3 */ /* 0x000e300000008800 */
[----:B------:R-:W-:Y:S01]  /*1910*/  BAR.SYNC.DEFER_BLOCKING 0x0 ;  /* 0x0000000000007b1d */ /* 0x000fe20000010000 */
[----:B------:R-:W-:-:S05]  /*1920*/  ISETP.NE.AND P0, PT, R50, RZ, PT ;  /* 0x000000ff3200720c */ /* 0x000fca0003f05270 */
[----:B------:R-:W-:Y:S02]  /*1930*/  UMOV UR5, 0x400 ;  /* 0x0000040000057882 */ /* 0x000fe40000000000 */
[----:B0-----:R-:W-:-:S09]  /*1940*/  ULEA UR5, UR6, UR5, 0x18 ;  /* 0x0000000506057291 */ /* 0x001fd2000f8ec0ff */
[----:B-1----:R-:W0:Y:S02]  /*1950*/  LDS R16, [UR5+0x4c] ;  /* 0x00004c05ff107984 */ /* 0x002e240008000800 */
[----:B0-----:R-:W-:-:S05]  /*1960*/  SEL R21, R16, RZ, P0 ;  /* 0x000000ff10157207 */ /* 0x001fca0000000000 */
[----:B------:R-:W-:-:S07]  /*1970*/  IMAD.IADD R21, R21, 0x1, R20 ;  /* 0x0000000115157824 */ /* 0x000fce00078e0214 */
.L_x_96:
[----:B------:R-:W-:Y:S05]  /*1980*/  BSYNC.RECONVERGENT B0 ;  /* 0x0000000000007941 */ /* 0x000fea0003800200 */
.L_x_94:
[----:B------:R-:W-:Y:S01]  /*1990*/  IMAD.IADD R36, R36, 0x1, R21 ;  /* 0x0000000124247824 */ /* 0x000fe200078e0215 */
[----:B------:R-:W-:Y:S03]  /*19a0*/  BAR.SYNC.DEFER_BLOCKING 0x0 ;  /* 0x0000000000007b1d */ /* 0x000fe60000010000 */
[----:B------:R-:W-:-:S03]  /*19b0*/  IMAD.IADD R37, R37, 0x1, R36 ;  /* 0x0000000125257824 */ /* 0x000fc600078e0224 */
[----:B------:R-:W1:Y:S01]  /*19c0*/  LDCU.64 UR6, c[0x0][0x388] ;  /* 0x00007100ff0677ac */ /* 0x000e620008000a00 */
[----:B------:R-:W-:-:S04]  /*19d0*/  IMAD.IADD R34, R34, 0x1, R37 ;  /* 0x0000000122227824 */ /* 0x000fc800078e0225 */
[----:B------:R-:W-:-:S04]  /*19e0*/  IMAD.IADD R35, R35, 0x1, R34 ;  /* 0x0000000123237824 */ /* 0x000fc800078e0222 */
[----:B------:R-:W-:-:S04]  /*19f0*/  IMAD.IADD R32, R32, 0x1, R35 ;  /* 0x0000000120207824 */ /* 0x000fc800078e0223 */
[----:B------:R-:W-:-:S04]  /*1a00*/  IMAD.IADD R33, R33, 0x1, R32 ;  /* 0x0000000121217824 */ /* 0x000fc800078e0220 */
[----:B------:R-:W-:Y:S01]  /*1a10*/  IMAD.IADD R18, R18, 0x1, R33 ;  /* 0x0000000112127824 */ /* 0x000fe200078e0221 */
[----:B------:R-:W-:Y:S01]  /*1a20*/  STS.64 [R0], R36 ;  /* 0x0000002400007388 */ /* 0x000fe20000000a00 */
[----:B-1----:R-:W-:Y:S02]  /*1a30*/  IADD3 R46, P0, PT, R46, UR6, RZ ;  /* 0x000000062e2e7c10 */ /* 0x002fe4000ff1e0ff */
[----:B------:R-:W-:Y:S01]  /*1a40*/  IMAD.IADD R19, R19, 0x1, R18 ;  /* 0x0000000113137824 */ /* 0x000fe200078e0212 */
[----:B------:R-:W-:Y:S01]  /*1a50*/  STS.64 [R0+0x8], R34 ;  /* 0x0000082200007388 */ /* 0x000fe20000000a00 */
[----:B------:R-:W-:Y:S02]  /*1a60*/  IADD3.X R47, PT, PT, R45, UR7, RZ, P0, !PT ;  /* 0x000000072d2f7c10 */ /* 0x000fe400087fe4ff */
[----:B------:R-:W-:Y:S01]  /*1a70*/  IMAD.IADD R14, R14, 0x1, R19 ;  /* 0x000000010e0e7824 */ /* 0x000fe200078e0213 */
[----:B------:R-:W-:Y:S03]  /*1a80*/  STS.64 [R0+0x10], R32 ;  /* 0x0000102000007388 */ /* 0x000fe60000000a00 */
[----:B------:R-:W-:Y:S01]  /*1a90*/  IMAD.IADD R15, R15, 0x1, R14 ;  /* 0x000000010f0f7824 */ /* 0x000fe200078e020e */
[----:B------:R-:W-:Y:S03]  /*1aa0*/  STS.64 [R0+0x18], R18 ;  /* 0x0000181200007388 */ /* 0x000fe60000000a00 */
[----:B------:R-:W-:Y:S01]  /*1ab0*/  IMAD.IADD R12, R12, 0x1, R15 ;  /* 0x000000010c0c7824 */ /* 0x000fe200078e020f */
[----:B------:R-:W-:Y:S03]  /*1ac0*/  STS.64 [R0+0x20], R14 ;  /* 0x0000200e00007388 */ /* 0x000fe60000000a00 */
[----:B------:R-:W-:-:S04]  /*1ad0*/  IMAD.IADD R13, R13, 0x1, R12 ;  /* 0x000000010d0d7824 */ /* 0x000fc800078e020c */
        /* <DEDUP_REMOVED lines=14> */
[----:B------:R-:W-:-:S05]  /*1bc0*/  IMAD.IADD R3, R3, 0x1, R2 ;  /* 0x0000000103037824 */ /* 0x000fca00078e0202 */
[----:B------:R-:W-:Y:S01]  /*1bd0*/  STS.64 [R0+0x50], R2 ;  /* 0x0000500200007388 */ /* 0x000fe20000000a00 */
[----:B------:R-:W-:-:S03]  /*1be0*/  NOP ;  /* 0x0000000000007918 */ /* 0x000fc60000000000 */
[----:B0-----:R-:W0:Y:S04]  /*1bf0*/  LDS R17, [R38] ;  /* 0x0000000026117984 */ /* 0x001e280000000800 */
        /* <DEDUP_REMOVED lines=44> */
.L_x_93:
[----:B------:R-:W-:-:S13]  /*1ec0*/  ISETP.NE.AND P0, PT, R0, RZ, PT ;  /* 0x000000ff0000720c */ /* 0x000fda0003f05270 */
[----:B------:R-:W-:Y:S05]  /*1ed0*/  @!P0 EXIT ;  /* 0x000000000000894d */ /* 0x000fea0003800000 */
[----:B------:R-:W0:Y:S02]  /*1ee0*/  LDC.64 R2, c[0x0][0x380] ;  /* 0x0000e000ff027b82 */ /* 0x000e240000000a00 */
[----:B0-----:R-:W-:-:S05]  /*1ef0*/  IMAD.WIDE.U32 R2, R5, 0x4, R2 ;  /* 0x0000000405027825 */ /* 0x001fca00078e0002 */
[----:B------:R0:W2:Y:S01]  /*1f00*/  LDG.E R7, desc[UR8][R2.64] ;  /* 0x0000000802077981 */ /* 0x0000a2000c1e1900 */
[----:B------:R-:W1:Y:S02]  /*1f10*/  S2R R52, SR_TID.X ;  /* 0x0000000000347919 */ /* 0x000e640000002100 */
[C---:B-1----:R-:W-:Y:S02]  /*1f20*/  LOP3.LUT R4, R52.reuse, 0x1f, RZ, 0xc0, !PT ;  /* 0x0000001f34047812 */ /* 0x042fe400078ec0ff */
[----:B------:R-:W-:-:S05]  /*1f30*/  LOP3.LUT R5, R52, 0x3e0, RZ, 0xc0, !PT ;  /* 0x000003e034057812 */ /* 0x000fca00078ec0ff */
[----:B------:R-:W-:-:S04]  /*1f40*/  IMAD R15, R5, 0x16, R4 ;  /* 0x00000016050f7824 */ /* 0x000fc800078e0204 */
[C---:B------:R-:W-:Y:S01]  /*1f50*/  VIADD R5, R15.reuse, 0x20 ;  /* 0x000000200f057836 */ /* 0x040fe20000000000 */
[C---:B------:R-:W-:Y:S01]  /*1f60*/  ISETP.GE.U32.AND P6, PT, R15.reuse, R0, PT ;  /* 0x000000000f00720c */ /* 0x040fe20003fc6070 */
[C---:B------:R-:W-:Y:S01]  /*1f70*/  VIADD R9, R15.reuse, 0x40 ;  /* 0x000000400f097836 */ /* 0x040fe20000000000 */
[C---:B------:R-:W-:Y:S01]  /*1f80*/  LEA R4, P1, R15.reuse, R2, 0x2 ;  /* 0x000000020f047211 */ /* 0x040fe200078210ff */
[----:B------:R-:W-:Y:S01]  /*1f90*/  VIADD R11, R15, 0xa0 ;  /* 0x000000a00f0b7836 */ /* 0x000fe20000000000 */
[-C--:B------:R-:W-:Y:S01]  /*1fa0*/  ISETP.GE.U32.AND P5, PT, R5, R0.reuse, PT ;  /* 0x000000000500720c */ /* 0x080fe20003fa6070 */
[----:B------:R-:W-:Y:S01]  /*1fb0*/  VIADD R5, R15, 0xc0 ;  /* 0x000000c00f057836 */ /* 0x000fe20000000000 */
[-C--:B------:R-:W-:Y:S01]  /*1fc0*/  ISETP.GE.U32.AND P0, PT, R9, R0.reuse, PT ;  /* 0x000000000900720c */ /* 0x080fe20003f06070 */
[----:B------:R-:W-:Y:S01]  /*1fd0*/  VIADD R9, R15, 0x100 ;  /* 0x000001000f097836 */ /* 0x000fe20000000000 */
[-C--:B------:R-:W-:Y:S01]  /*1fe0*/  ISETP.GE.U32.AND P4, PT, R11, R0.reuse, PT ;  /* 0x000000000b00720c */ /* 0x080fe20003f86070 */
[----:B------:R-:W-:Y:S01]  /*1ff0*/  VIADD R11, R15, 0x120 ;  /* 0x000001200f0b7836 */ /* 0x000fe20000000000 */
[-C--:B------:R-:W-:Y:S01]  /*2000*/  ISETP.GE.U32.AND P3, PT, R5, R0.reuse, PT ;  /* 0x000000000500720c */ /* 0x080fe20003f66070 */
[----:B------:R-:W-:Y:S01]  /*2010*/  IMAD.X R5, RZ, RZ, R3, P1 ;  /* 0x000000ffff057224 */ /* 0x000fe200008e0603 */
[-C--:B------:R-:W-:Y:S01]  /*2020*/  ISETP.GE.U32.AND P2, PT, R9, R0.reuse, PT ;  /* 0x000000000900720c */ /* 0x080fe20003f46070 */
[----:B0-----:R-:W-:Y:S01]  /*2030*/  VIADD R3, R15, 0x140 ;  /* 0x000001400f037836 */ /* 0x001fe20000000000 */
[----:B------:R-:W-:Y:S01]  /*2040*/  ISETP.GE.U32.AND P1, PT, R11, R0, PT ;  /* 0x000000000b00720c */ /* 0x000fe20003f26070 */
[----:B------:R-:W-:-:S02]  /*2050*/  VIADD R11, R15, 0x1e0 ;  /* 0x000001e00f0b7836 */ /* 0x000fc40000000000 */
[C---:B------:R-:W-:Y:S02]  /*2060*/  VIADD R13, R15.reuse, 0x240 ;  /* 0x000002400f0d7836 */ /* 0x040fe40000000000 */
[C---:B------:R-:W-:Y:S02]  /*2070*/  VIADD R51, R15.reuse, 0x60 ;  /* 0x000000600f337836 */ /* 0x040fe40000000000 */
[C---:B------:R-:W-:Y:S02]  /*2080*/  VIADD R50, R15.reuse, 0x80 ;  /* 0x000000800f327836 */ /* 0x040fe40000000000 */
[C---:B------:R-:W-:Y:S02]  /*2090*/  VIADD R49, R15.reuse, 0xe0 ;  /* 0x000000e00f317836 */ /* 0x040fe40000000000 */
[C---:B------:R-:W-:Y:S02]  /*20a0*/  VIADD R48, R15.reuse, 0x160 ;  /* 0x000001600f307836 */ /* 0x040fe40000000000 */
[----:B------:R-:W-:-:S02]  /*20b0*/  VIADD R47, R15, 0x180 ;  /* 0x000001800f2f7836 */ /* 0x000fc40000000000 */
[C---:B------:R-:W-:Y:S02]  /*20c0*/  VIADD R46, R15.reuse, 0x1a0 ;  /* 0x000001a00f2e7836 */ /* 0x040fe40000000000 */
[C---:B------:R-:W-:Y:S02]  /*20d0*/  VIADD R45, R15.reuse, 0x1c0 ;  /* 0x000001c00f2d7836 */ /* 0x040fe40000000000 */
[C---:B------:R-:W-:Y:S02]  /*20e0*/  VIADD R41, R15.reuse, 0x200 ;  /* 0x000002000f297836 */ /* 0x040fe40000000000 */
[C---:B------:R-:W-:Y:S02]  /*20f0*/  VIADD R40, R15.reuse, 0x260 ;  /* 0x000002600f287836 */ /* 0x040fe40000000000 */
[----:B------:R-:W-:Y:S02]  /*2100*/  VIADD R2, R15, 0x2a0 ;  /* 0x000002a00f027836 */ /* 0x000fe40000000000 */
[----:B--2---:R-:W-:-:S02]  /*2110*/  IMAD.MOV.U32 R17, RZ, RZ, R7 ;  /* 0x000000ffff117224 */ /* 0x004fc400078e0007 */
[----:B------:R-:W2:Y:S02]  /*2120*/  @!P6 LDG.E R7, desc[UR8][R4.64] ;  /* 0x000000080407e981 */ /* 0x000ea4000c1e1900 */
[----:B------:R-:W-:Y:S01]  /*2130*/  IMAD.MOV.U32 R9, RZ, RZ, R17 ;  /* 0x000000ffff097224 */ /* 0x000fe200078e0011 */
[----:B------:R-:W-:Y:S01]  /*2140*/  ISETP.GE.U32.AND P6, PT, R3, R0, PT ;  /* 0x000000000300720c */ /* 0x000fe20003fc6070 */
[----:B------:R-:W-:-:S04]  /*2150*/  VIADD R3, R15, 0x220 ;  /* 0x000002200f037836 */ /* 0x000fc80000000000 */
[----:B------:R-:W3:Y:S01]  /*2160*/  @!P5 LDG.E R9, desc[UR8][R4.64+0x80] ;  /* 0x000080080409d981 */ /* 0x000ee2000c1e1900 */
[-C--:B------:R-:W-:Y:S01]  /*2170*/  ISETP.GE.U32.AND P5, PT, R11, R0.reuse, PT ;  /* 0x000000000b00720c */ /* 0x080fe20003fa6070 */
[--C-:B------:R-:W-:Y:S02]  /*2180*/  IMAD.MOV.U32 R11, RZ, RZ, R17.reuse ;  /* 0x000000ffff0b7224 */ /* 0x100fe400078e0011 */
[--C-:B------:R-:W-:Y:S02]  /*2190*/  IMAD.MOV.U32 R19, RZ, RZ, R17.reuse ;  /* 0x000000ffff137224 */ /* 0x100fe400078e0011 */
[--C-:B------:R-:W-:Y:S02]  /*21a0*/  IMAD.MOV.U32 R21, RZ, RZ, R17.reuse ;  /* 0x000000ffff157224 */ /* 0x100fe400078e0011 */
[----:B------:R-:W4:Y:S01]  /*21b0*/  @!P0 LDG.E R11, desc[UR8][R4.64+0x100] ;  /* 0x00010008040b8981 */ /* 0x000f22000c1e1900 */
[--C-:B------:R-:W-:Y:S01]  /*21c0*/  IMAD.MOV.U32 R25, RZ, RZ, R17.reuse ;  /* 0x000000ffff197224 */ /* 0x100fe200078e0011 */
[----:B------:R-:W-:Y:S01]  /*21d0*/  ISETP.GE.U32.AND P0, PT, R3, R0, PT ;  /* 0x000000000300720c */ /* 0x000fe20003f06070 */
[--C-:B------:R-:W-:Y:S01]  /*21e0*/  IMAD.MOV.U32 R27, RZ, RZ, R17.reuse ;  /* 0x000000ffff1b7224 */ /* 0x100fe200078e0011 */
[----:B------:R-:W5:Y:S01]  /*21f0*/  @!P4 LDG.E R19, desc[UR8][R4.64+0x280] ;  /* 0x000280080413c981 */ /* 0x000f62000c1e1900 */
[----:B------:R-:W-:-:S02]  /*2200*/  IMAD.MOV.U32 R29, RZ, RZ, R17 ;  /* 0x000000ffff1d7224 */ /* 0x000fc400078e0011 */
[----:B------:R-:W-:Y:S01]  /*2210*/  VIADD R3, R15, 0x280 ;  /* 0x000002800f037836 */ /* 0x000fe20000000000 */
[----:B------:R-:W5:Y:S01]  /*2220*/  @!P3 LDG.E R21, desc[UR8][R4.64+0x300] ;  /* 0x000300080415b981 */ /* 0x000f62000c1e1900 */
[----:B------:R-:W-:-:S03]  /*2230*/  ISETP.GE.U32.AND P4, PT, R13, R0, PT ;  /* 0x000000000d00720c */ /* 0x000fc60003f86070 */
[----:B------:R-:W5:Y:S01]  /*2240*/  @!P2 LDG.E R25, desc[UR8][R4.64+0x400] ;  /* 0x000400080419a981 */ /* 0x000f62000c1e1900 */
[-C--:B------:R-:W-:Y:S02]  /*2250*/  ISETP.GE.U32.AND P3, PT, R3, R0.reuse, PT ;  /* 0x000000000300720c */ /* 0x080fe40003f66070 */
[-C--:B------:R-:W-:Y:S01]  /*2260*/  ISETP.GE.U32.AND P2, PT, R51, R0.reuse, PT ;  /* 0x000000003300720c */ /* 0x080fe20003f46070 */
[----:B------:R-:W5:Y:S01]  /*2270*/  @!P1 LDG.E R27, desc[UR8][R4.64+0x480] ;  /* 0x00048008041b9981 */ /* 0x000f62000c1e1900 */
[----:B------:R-:W-:-:S03]  /*2280*/  ISETP.GE.U32.AND P1, PT, R50, R0, PT ;  /* 0x000000003200720c */ /* 0x000fc60003f26070 */
[----:B------:R-:W5:Y:S01]  /*2290*/  @!P6 LDG.E R29, desc[UR8][R4.64+0x500] ;  /* 0x00050008041de981 */ /* 0x000f62000c1e1900 */
[----:B------:R-:W-:Y:S01]  /*22a0*/  ISETP.GE.U32.AND P6, PT, R49, R0, PT ;  /* 0x000000003100720c */ /* 0x000fe20003fc6070 */
[--C-:B------:R-:W-:Y:S02]  /*22b0*/  IMAD.MOV.U32 R43, RZ, RZ, R17.reuse ;  /* 0x000000ffff2b7224 */ /* 0x100fe400078e0011 */
[--C-:B------:R-:W-:Y:S02]  /*22c0*/  IMAD.MOV.U32 R6, RZ, RZ, R17.reuse ;  /* 0x000000ffff067224 */ /* 0x100fe400078e0011 */
[--C-:B------:R-:W-:Y:S02]  /*22d0*/  IMAD.MOV.U32 R8, RZ, RZ, R17.reuse ;  /* 0x000000ffff087224 */ /* 0x100fe400078e0011 */
[--C-:B------:R-:W-:Y:S01]  /*22e0*/  IMAD.MOV.U32 R10, RZ, RZ, R17.reuse ;  /* 0x000000ffff0a7224 */ /* 0x100fe200078e0011 */
[----:B------:R-:W5:Y:S01]  /*22f0*/  @!P5 LDG.E R43, desc[UR8][R4.64+0x780] ;  /* 0x00078008042bd981 */ /* 0x000f62000c1e1900 */
[----:B------:R-:W-:-:S02]  /*2300*/  IMAD.MOV.U32 R13, RZ, RZ, R17 ;  /* 0x000000ffff0d7224 */ /* 0x000fc400078e0011 */
[--C-:B------:R-:W-:Y:S01]  /*2310*/  IMAD.MOV.U32 R15, RZ, RZ, R17.reuse ;  /* 0x000000ffff0f7224 */ /* 0x100fe200078e0011 */
[----:B------:R-:W5:Y:S01]  /*2320*/  @!P0 LDG.E R6, desc[UR8][R4.64+0x880] ;  /* 0x0008800804068981 */ /* 0x000f62000c1e1900 */
[----:B------:R-:W-:Y:S01]  /*2330*/  IMAD.MOV.U32 R23, RZ, RZ, R17 ;  /* 0x000000ffff177224 */ /* 0x000fe200078e0011 */
[-C--:B------:R-:W-:Y:S02]  /*2340*/  ISETP.GE.U32.AND P5, PT, R48, R0.reuse, PT ;  /* 0x000000003000720c */ /* 0x080fe40003fa6070 */
[----:B------:R-:W5:Y:S01]  /*2350*/  @!P4 LDG.E R8, desc[UR8][R4.64+0x900] ;  /* 0x000900080408c981 */ /* 0x000f62000c1e1900 */
[-C--:B------:R-:W-:Y:S02]  /*2360*/  ISETP.GE.U32.AND P0, PT, R47, R0.reuse, PT ;  /* 0x000000002f00720c */ /* 0x080fe40003f06070 */
[-C--:B------:R-:W-:Y:S01]  /*2370*/  ISETP.GE.U32.AND P4, PT, R46, R0.reuse, PT ;  /* 0x000000002e00720c */ /* 0x080fe20003f86070 */
[----:B------:R-:W5:Y:S01]  /*2380*/  @!P3 LDG.E R10, desc[UR8][R4.64+0xa00] ;  /* 0x000a0008040ab981 */ /* 0x000f62000c1e1900 */
[----:B------:R-:W-:-:S03]  /*2390*/  ISETP.GE.U32.AND P3, PT, R45, R0, PT ;  /* 0x000000002d00720c */ /* 0x000fc60003f66070 */
[----:B------:R-:W5:Y:S01]  /*23a0*/  @!P2 LDG.E R13, desc[UR8][R4.64+0x180] ;  /* 0x00018008040da981 */ /* 0x000f62000c1e1900 */
[----:B------:R-:W-:-:S03]  /*23b0*/  ISETP.GE.U32.AND P2, PT, R41, R0, PT ;  /* 0x000000002900720c */ /* 0x000fc60003f46070 */
        /* <DEDUP_REMOVED lines=10> */
[----:B------:R-:W-:Y:S01]  /*2460*/  IMAD.MOV.U32 R16, RZ, RZ, R17 ;  /* 0x000000ffff107224 */ /* 0x000fe200078e0011 */
[----:B------:R-:W5:Y:S04]  /*2470*/  @!P0 LDG.E R33, desc[UR8][R4.64+0x600] ;  /* 0x0006000804218981 */ /* 0x000f68000c1e1900 */
[----:B------:R-:W5:Y:S04]  /*2480*/  @!P4 LDG.E R35, desc[UR8][R4.64+0x680] ;  /* 0x000680080423c981 */ /* 0x000f68000c1e1900 */
[----:B------:R-:W5:Y:S04]  /*2490*/  @!P3 LDG.E R37, desc[UR8][R4.64+0x700] ;  /* 0x000700080425b981 */ /* 0x000f68000c1e1900 */
[----:B------:R-:W5:Y:S04]  /*24a0*/  @!P2 LDG.E R53, desc[UR8][R4.64+0x800] ;  /* 0x000800080435a981 */ /* 0x000f68000c1e1900 */
[----:B------:R-:W5:Y:S04]  /*24b0*/  @!P1 LDG.E R16, desc[UR8][R4.64+0x980] ;  /* 0x0009800804109981 */ /* 0x000f68000c1e1900 */
[----:B------:R-:W5:Y:S01]  /*24c0*/  @!P6 LDG.E R17, desc[UR8][R4.64+0xa80] ;  /* 0x000a80080411e981 */ /* 0x000f62000c1e1900 */
[----:B------:R-:W0:Y:S01]  /*24d0*/  S2R R3, SR_LANEID ;  /* 0x0000000000037919 */ /* 0x000e220000000000 */
[----:B------:R-:W1:Y:S01]  /*24e0*/  S2UR UR5, SR_CgaCtaId ;  /* 0x00000000000579c3 */ /* 0x000e620000008800 */
[----:B------:R-:W-:Y:S01]  /*24f0*/  SHF.R.U32.HI R42, RZ, 0x5, R52 ;  /* 0x00000005ff2a7819 */ /* 0x000fe20000011634 */
[----:B------:R-:W-:Y:S01]  /*2500*/  UMOV UR4, 0x400 ;  /* 0x0000040000047882 */ /* 0x000fe20000000000 */
[----:B------:R-:W-:Y:S01]  /*2510*/  ISETP.NE.AND P0, PT, R39, RZ, PT ;  /* 0x000000ff2700720c */ /* 0x000fe20003f05270 */
[----:B-1----:R-:W-:-:S02]  /*2520*/  ULEA UR4, UR5, UR4, 0x18 ;  /* 0x0000000405047291 */ /* 0x002fc4000f8ec0ff */
[----:B0-----:R-:W-:-:S05]  /*2530*/  IMAD R38, R42, 0x2c0, R3 ;  /* 0x000002c02a267824 */ /* 0x001fca00078e0203 */
        /* <DEDUP_REMOVED lines=41> */
[----:B------:R-:W-:Y:S02]  /*27d0*/  ISETP.NE.AND P2, PT, R42, 0xb, PT ;  /* 0x0000000b2a00780c */ /* 0x000fe40003f45270 */
[----:B----4-:R-:W-:Y:S02]  /*27e0*/  IADD3 R16, PT, PT, R10, R9, R16 ;  /* 0x000000090a107210 */ /* 0x010fe40007ffe010 */
[----:B------:R-:W-:-:S02]  /*27f0*/  ISETP.GE.U32.AND P3, PT, R52, 0x20, PT ;  /* 0x000000203400780c */ /* 0x000fc40003f66070 */
        /* <DEDUP_REMOVED lines=46> */
[----:B------:R-:W-:Y:S02]  /*2ae0*/  SEL R16, R22, R16, !P0 ;  /* 0x0000001016107207 */ /* 0x000fe40004000000 */
[----:B------:R-:W-:-:S04]  /*2af0*/  ISETP.NE.AND P0, PT, R42, 0x8, PT ;  /* 0x000000082a00780c */ /* 0x000fc80003f05270 */
[----:B------:R-:W-:Y:S02]  /*2b00*/  SEL R16, R23, R16, !P0 ;  /* 0x0000001017107207 */ /* 0x000fe40004000000 */
[----:B------:R-:W-:Y:S02]  /*2b10*/  ISETP.NE.AND P0, PT, R42, 0xa, PT ;  /* 0x0000000a2a00780c */ /* 0x000fe40003f05270 */
[----:B------:R-:W-:Y:S02]  /*2b20*/  SEL R16, R24, R16, !P1 ;  /* 0x0000001018107207 */ /* 0x000fe40004800000 */
[----:B------:R-:W-:Y:S02]  /*2b30*/  ISETP.NE.AND P1, PT, R3, RZ, PT ;  /* 0x000000ff0300720c */ /* 0x000fe40003f25270 */
[----:B------:R-:W-:Y:S01]  /*2b40*/  SEL R16, R25, R16, !P0 ;  /* 0x0000001019107207 */ /* 0x000fe20004000000 */
[----:B------:R-:W-:Y:S01]  /*2b50*/  @!P2 IMAD.IADD R16, R26, 0x1, R25 ;  /* 0x000000011a10a824 */ /* 0x000fe200078e0219 */
[----:B------:R-:W-:-:S02]  /*2b60*/  SEL R3, R39, RZ, P1 ;  /* 0x000000ff27037207 */ /* 0x000fc40000800000 */
[----:B------:R-:W-:-:S03]  /*2b70*/  ISETP.NE.AND P0, PT, R52, RZ, PT ;  /* 0x000000ff3400720c */ /* 0x000fc60003f05270 */
[----:B------:R-:W-:-:S05]  /*2b80*/  @P3 IMAD.IADD R39, R16, 0x1, R3 ;  /* 0x0000000110273824 */ /* 0x000fca00078e0203 */
[----:B------:R-:W-:Y:S01]  /*2b90*/  SEL R39, R39, RZ, P0 ;  /* 0x000000ff27277207 */ /* 0x000fe20000000000 */
[----:B------:R-:W-:Y:S06]  /*2ba0*/  BRA `(.L_x_111) ;  /* 0x0000000c00f87947 */ /* 0x000fec0003800000 */
.L_x_110:
[----:B0-2---:R-:W-:Y:S02]  /*2bb0*/  IADD3 R16, PT, PT, R6, R5, R4 ;  /* 0x0000000506107210 */ /* 0x005fe40007ffe004 */
[C---:B------:R-:W-:Y:S02]  /*2bc0*/  ISETP.NE.AND P1, PT, R3.reuse, 0x1f, PT ;  /* 0x0000001f0300780c */ /* 0x040fe40003f25270 */
        /* <DEDUP_REMOVED lines=22> */
[----:B------:R-:W-:Y:S01]  /*2d30*/  ISETP.NE.AND P0, PT, R42, 0x2, PT ;  /* 0x000000022a00780c */ /* 0x000fe20003f05270 */
[----:B------:R-:W0:Y:S02]  /*2d40*/  S2R R53, SR_TID.X ;  /* 0x0000000000357919 */ /* 0x000e240000002100 */
[----:B------:R-:W-:Y:S01]  /*2d50*/  IMAD.IADD R43, R44, 0x1, -R43 ;  /* 0x000000012c2b7824 */ /* 0x000fe200078e0a2b */
[----:B------:R-:W-:Y:S01]  /*2d60*/  @!P1 STS [R52+0x10], R44 ;  /* 0x0000102c34009388 */ /* 0x000fe20000000800 */
[----:B------:R-:W-:Y:S01]  /*2d70*/  BAR.SYNC.DEFER_BLOCKING 0x0 ;  /* 0x0000000000007b1d */ /* 0x000fe20000010000 */
[----:B------:R-:W-:-:S05]  /*2d80*/  ISETP.NE.AND P1, PT, R42, 0x9, PT ;  /* 0x000000092a00780c */ /* 0x000fca0003f25270 */
[----:B------:R-:W1:Y:S04]  /*2d90*/  LDS.128 R16, [UR4+0x10] ;  /* 0x00001004ff107984 */ /* 0x000e680008000c00 */
[----:B------:R-:W2:Y:S04]  /*2da0*/  LDS.128 R20, [UR4+0x20] ;  /* 0x00002004ff147984 */ /* 0x000ea80008000c00 */
[----:B------:R-:W3:Y:S01]  /*2db0*/  LDS.128 R24, [UR4+0x30] ;  /* 0x00003004ff187984 */ /* 0x000ee20008000c00 */
[----:B-1----:R-:W-:-:S04]  /*2dc0*/  IMAD.IADD R17, R16, 0x1, R17 ;  /* 0x0000000110117824 */ /* 0x002fc800078e0211 */
[----:B------:R-:W-:Y:S01]  /*2dd0*/  IMAD.IADD R18, R18, 0x1, R17 ;  /* 0x0000000112127824 */ /* 0x000fe200078e0211 */
[----:B------:R-:W-:Y:S02]  /*2de0*/  SEL R16, R17, R16, !P0 ;  /* 0x0000001011107207 */ /* 0x000fe40004000000 */
[----:B------:R-:W-:Y:S01]  /*2df0*/  ISETP.NE.AND P0, PT, R42, 0x3, PT ;  /* 0x000000032a00780c */ /* 0x000fe20003f05270 */
[----:B------:R-:W-:Y:S01]  /*2e00*/  IMAD.IADD R19, R19, 0x1, R18 ;  /* 0x0000000113137824 */ /* 0x000fe200078e0212 */
[----:B------:R-:W-:Y:S02]  /*2e10*/  SEL R17, R43, RZ, P2 ;  /* 0x000000ff2b117207 */ /* 0x000fe40001000000 */
[----:B------:R-:W-:Y:S01]  /*2e20*/  SEL R16, R18, R16, !P0 ;  /* 0x0000001012107207 */ /* 0x000fe20004000000 */
[----:B--2---:R-:W-:Y:S01]  /*2e30*/  IMAD.IADD R20, R19, 0x1, R20 ;  /* 0x0000000113147824 */ /* 0x004fe200078e0214 */
        /* <DEDUP_REMOVED lines=8> */
[----:B---3--:R-:W-:Y:S01]  /*2ec0*/  IMAD.IADD R24, R23, 0x1, R24 ;  /* 0x0000000117187824 */ /* 0x008fe200078e0218 */
        /* <DEDUP_REMOVED lines=12> */
[----:B0-----:R-:W-:-:S02]  /*2f90*/  ISETP.GT.U32.AND P0, PT, R53, 0x1f, PT ;  /* 0x0000001f3500780c */ /* 0x001fc40003f04070 */
        /* <DEDUP_REMOVED lines=20> */
.L_x_157:
[----:B------:R-:W-:Y:S05]  /*30e0*/  @!P0 BRA `(.L_x_114) ;  /* 0x0000000000748947 */ /* 0x000fea0003800000 */
[----:B------:R-:W-:-:S07]  /*30f0*/  IMAD.MOV.U32 R22, RZ, RZ, 0x3b8 ;  /* 0x000003b8ff167424 */ /* 0x000fce00078e00ff */
.L_x_116:
        /* <DEDUP_REMOVED lines=27> */
.L_x_160:
[----:B------:R-:W-:Y:S05]  /*32b0*/  @P0 BRA `(.L_x_116) ;  /* 0xfffffffc00900947 */ /* 0x000fea000383ffff */
.L_x_114:
        /* <DEDUP_REMOVED lines=8> */
[----:B------:R-:W-:-:S06]  /*3340*/  LOP3.LUT R16, R21, R16, RZ, 0xc, !PT ;  /* 0x0000001015107212 */ /* 0x000fcc00078e0cff */
        /* <DEDUP_REMOVED lines=11> */
[----:B------:R-:W-:Y:S02]  /*3400*/  IMAD.IADD R26, R43, 0x1, R22 ;  /* 0x000000012b1a7824 */ /* 0x000fe400078e0216 */
[----:B------:R-:W0:Y:S03]  /*3410*/  LDC.64 R42, c[0x0][0x390] ;  /* 0x0000e400ff2a7b82 */ /* 0x000e260000000a00 */
[----:B------:R-:W1:Y:S02]  /*3420*/  SHFL.DOWN PT, R22, R26, 0x4, R16 ;  /* 0x088000001a167989 */ /* 0x000e6400000e0010 */
[----:B-1----:R-:W-:-:S02]  /*3430*/  SEL R25, R22, RZ, !P0 ;  /* 0x000000ff16197207 */ /* 0x002fc40004000000 */
[-C--:B------:R-:W-:Y:S01]  /*3440*/  ISETP.GT.AND P0, PT, R17, R16.reuse, PT ;  /* 0x000000101100720c */ /* 0x080fe20003f04270 */
[----:B------:R-:W-:Y:S02]  /*3450*/  VIADD R17, R3, 0x10 ;  /* 0x0000001003117836 */ /* 0x000fe40000000000 */
[----:B------:R-:W-:Y:S01]  /*3460*/  IMAD.IADD R25, R26, 0x1, R25 ;  /* 0x000000011a197824 */ /* 0x000fe200078e0219 */
[----:B0-----:R-:W-:Y:S02]  /*3470*/  IADD3 R26, P3, PT, R42, 0x100, RZ ;  /* 0x000001002a1a7810 */ /* 0x001fe40007f7e0ff */
[----:B------:R-:W-:Y:S02]  /*3480*/  ISETP.GT.AND P2, PT, R17, R16, PT ;  /* 0x000000101100720c */ /* 0x000fe40003f44270 */
[----:B------:R-:W0:Y:S01]  /*3490*/  SHFL.DOWN PT, R22, R25, 0x8, R16 ;  /* 0x0900000019167989 */ /* 0x000e2200000e0010 */
[----:B------:R-:W-:Y:S01]  /*34a0*/  IMAD.X R43, RZ, RZ, R43, P3 ;  /* 0x000000ffff2b7224 */ /* 0x000fe200018e062b */
[----:B0-----:R-:W-:-:S02]  /*34b0*/  SEL R20, R22, RZ, !P0 ;  /* 0x000000ff16147207 */ /* 0x001fc40004000000 */
[----:B------:R-:W-:-:S03]  /*34c0*/  ISETP.NE.AND P0, PT, R24, 0x65, PT ;  /* 0x000000651800780c */ /* 0x000fc60003f05270 */
[----:B------:R-:W-:-:S05]  /*34d0*/  IMAD.IADD R20, R25, 0x1, R20 ;  /* 0x0000000119147824 */ /* 0x000fca00078e0214 */
[----:B------:R-:W0:Y:S05]  /*34e0*/  SHFL.DOWN PT, R22, R20, 0x10, R16 ;  /* 0x0a00000014167989 */ /* 0x000e2a00000e0010 */
[----:B------:R-:W-:Y:S02]  /*34f0*/  VOTE.ALL P0, P0 ;  /* 0x0000000000ff7806 */ /* 0x000fe40000000000 */
[----:B0-----:R-:W-:-:S05]  /*3500*/  SEL R17, R22, RZ, !P2 ;  /* 0x000000ff16117207 */ /* 0x001fca0005000000 */
[----:B------:R-:W-:-:S07]  /*3510*/  IMAD.IADD R42, R20, 0x1, R17 ;  /* 0x00000001142a7824 */ /* 0x000fce00078e0211 */
.L_x_169:
[----:B------:R-:W-:Y:S05]  /*3520*/  @!P0 BRA `(.L_x_118) ;  /* 0x0000000400348947 */ /* 0x000fea0003800000 */
[----:B------:R-:W-:-:S07]  /*3530*/  IMAD.MOV.U32 R44, RZ, RZ, 0x3b8 ;  /* 0x000003b8ff2c7424 */ /* 0x000fce00078e00ff */
.L_x_124:
        /* <DEDUP_REMOVED lines=10> */
.L_x_172:
[----:B------:R-:W-:Y:S05]  /*35e0*/  @!P0 BRA `(.L_x_120) ;  /* 0x0000000000748947 */ /* 0x000fea0003800000 */
[----:B------:R-:W-:-:S07]  /*35f0*/  IMAD.MOV.U32 R22, RZ, RZ, R44 ;  /* 0x000000ffff167224 */ /* 0x000fce00078e002c */
.L_x_122:
        /* <DEDUP_REMOVED lines=8> */
[----:B------:R-:W0:Y:S02]  /*3680*/  F2I.FTZ.U32.TRUNC.NTZ R21, R21 ;  /* 0x0000001500157305 */ /* 0x000e24000021f000 */
[----:B0-----:R-:W-:Y:S02]  /*3690*/  IMAD R25, R20, R21, RZ ;  /* 0x0000001514197224 */ /* 0x001fe400078e02ff */
[----:B------:R-:W-:-:S04]  /*36a0*/  IMAD.MOV.U32 R20, RZ, RZ, RZ ;  /* 0x000000ffff147224 */ /* 0x000fc800078e00ff */
        /* <DEDUP_REMOVED lines=16> */
.L_x_175:
[----:B------:R-:W-:Y:S05]  /*37b0*/  @P0 BRA `(.L_x_122) ;  /* 0xfffffffc00900947 */ /* 0x000fea000383ffff */
.L_x_120:
[----:B------:R-:W-:Y:S01]  /*37c0*/  UMOV UR5, 0xffffffff ;  /* 0xffffffff00057882 */ /* 0x000fe20000000000 */
[----:B------:R-:W-:Y:S02]  /*37d0*/  ISETP.NE.AND P0, PT, R24, 0x65, PT ;  /* 0x000000651800780c */ /* 0x000fe40003f05270 */
[----:B------:R-:W-:Y:S11]  /*37e0*/  BRA.DIV UR5, `(.L_x_123) ;  /* 0x0000001a05fc7947 */ /* 0x000ff6000b800000 */
[----:B------:R-:W-:Y:S01]  /*37f0*/  VOTE.ANY R21, PT, !P0 ;  /* 0x0000000000157806 */ /* 0x000fe200040e0100 */
[----:B------:R-:W-:Y:S02]  /*3800*/  VIADD R17, R3, 0x2 ;  /* 0x0000000203117836 */ /* 0x000fe40000000000 */
[----:B------:R-:W-:Y:S01]  /*3810*/  VIADD R23, R23, 0xffffffe0 ;  /* 0xffffffe017177836 */ /* 0x000fe20000000000 */
[----:B------:R-:W-:-:S05]  /*3820*/  LOP3.LUT R21, R21, 0x80000000, R53, 0xec, !PT ;  /* 0x8000000015157812 */ /* 0x000fca00078eec35 */
        /* <DEDUP_REMOVED lines=28> */
.L_x_184:
[----:B------:R-:W-:Y:S05]  /*39f0*/  @P0 BRA `(.L_x_124) ;  /* 0xfffffff800d00947 */ /* 0x000fea000383ffff */
.L_x_118:
        /* <DEDUP_REMOVED lines=15> */
.L_x_112:
        /* <DEDUP_REMOVED lines=10> */
.L_x_111:
[----:B------:R-:W-:Y:S01]  /*3b90*/  IMAD.IADD R4, R4, 0x1, R39 ;  /* 0x0000000104047824 */ /* 0x000fe200078e0227 */
[----:B------:R-:W0:Y:S01]  /*3ba0*/  S2R R16, SR_TID.X ;  /* 0x0000000000107919 */ /* 0x000e220000002100 */
[----:B------:R-:W1:Y:S01]  /*3bb0*/  S2UR UR5, SR_CTAID.X ;  /* 0x00000000000579c3 */ /* 0x000e620000002500 */
[----:B------:R-:W2:Y:S01]  /*3bc0*/  LDCU.64 UR6, c[0x0][0x388] ;  /* 0x00007100ff0677ac */ /* 0x000ea20008000a00 */
[----:B------:R-:W-:Y:S01]  /*3bd0*/  IMAD.IADD R5, R5, 0x1, R4 ;  /* 0x0000000105057824 */ /* 0x000fe200078e0204 */
[----:B------:R-:W3:Y:S03]  /*3be0*/  S2R R3, SR_LANEID ;  /* 0x0000000000037919 */ /* 0x000ee60000000000 */
[----:B------:R-:W-:Y:S02]  /*3bf0*/  IMAD.IADD R6, R6, 0x1, R5 ;  /* 0x0000000106067824 */ /* 0x000fe400078e0205 */
[----:B------:R-:W-:Y:S02]  /*3c00*/  BAR.SYNC.DEFER_BLOCKING 0x0 ;  /* 0x0000000000007b1d */ /* 0x000fe40000010000 */
[----:B------:R-:W-:-:S04]  /*3c10*/  IMAD.IADD R7, R7, 0x1, R6 ;  /* 0x0000000107077824 */ /* 0x000fc800078e0206 */
[----:B------:R-:W-:Y:S01]  /*3c20*/  IMAD.IADD R8, R8, 0x1, R7 ;  /* 0x0000000108087824 */ /* 0x000fe200078e0207 */
[----:B------:R-:W4:Y:S03]  /*3c30*/  S2R R18, SR_TID.X ;  /* 0x0000000000127919 */ /* 0x000f260000002100 */
[----:B------:R-:W-:-:S04]  /*3c40*/  IMAD.IADD R9, R9, 0x1, R8 ;  /* 0x0000000109097824 */ /* 0x000fc800078e0208 */
[----:B------:R-:W-:-:S04]  /*3c50*/  IMAD.IADD R10, R10, 0x1, R9 ;  /* 0x000000010a0a7824 */ /* 0x000fc800078e0209 */
[----:B------:R-:W-:-:S04]  /*3c60*/  IMAD.IADD R11, R11, 0x1, R10 ;  /* 0x000000010b0b7824 */ /* 0x000fc800078e020a */
[----:B------:R-:W-:Y:S01]  /*3c70*/  IMAD.IADD R12, R12, 0x1, R11 ;  /* 0x000000010c0c7824 */ /* 0x000fe200078e020b */
[----:B0-----:R-:W-:-:S03]  /*3c80*/  ISETP.NE.AND P0, PT, R16, RZ, PT ;  /* 0x000000ff1000720c */ /* 0x001fc60003f05270 */
[----:B------:R-:W-:Y:S02]  /*3c90*/  IMAD.IADD R13, R13, 0x1, R12 ;  /* 0x000000010d0d7824 */ /* 0x000fe400078e020c */
[----:B---3--:R-:W-:Y:S02]  /*3ca0*/  IMAD R3, R3, 0x54, R38 ;  /* 0x0000005403037824 */ /* 0x008fe400078e0226 */
[----:B------:R-:W-:-:S03]  /*3cb0*/  IMAD.IADD R14, R14, 0x1, R13 ;  /* 0x000000010e0e7824 */ /* 0x000fc600078e020d */
[----:B------:R0:W-:Y:S01]  /*3cc0*/  STS.64 [R3], R4 ;  /* 0x0000000403007388 */ /* 0x0001e20000000a00 */
[----:B------:R-:W-:-:S03]  /*3cd0*/  IMAD.IADD R15, R15, 0x1, R14 ;  /* 0x000000010f0f7824 */ /* 0x000fc600078e020e */
[----:B------:R-:W-:Y:S01]  /*3ce0*/  STS.64 [R3+0x8], R6 ;  /* 0x0000080603007388 */ /* 0x000fe20000000a00 */
[----:B------:R-:W-:-:S03]  /*3cf0*/  IMAD.IADD R28, R28, 0x1, R15 ;  /* 0x000000011c1c7824 */ /* 0x000fc600078e020f */
[----:B------:R-:W-:Y:S01]  /*3d00*/  STS.64 [R3+0x10], R8 ;  /* 0x0000100803007388 */ /* 0x000fe20000000a00 */
[----:B------:R-:W-:-:S03]  /*3d10*/  IMAD.IADD R29, R29, 0x1, R28 ;  /* 0x000000011d1d7824 */ /* 0x000fc600078e021c */
[----:B------:R-:W-:Y:S01]  /*3d20*/  STS.64 [R3+0x18], R10 ;  /* 0x0000180a03007388 */ /* 0x000fe20000000a00 */
[----:B------:R-:W-:Y:S01]  /*3d30*/  IMAD.IADD R30, R30, 0x1, R29 ;  /* 0x000000011e1e7824 */ /* 0x000fe200078e021d */
[----:B0-----:R-:W1:Y:S02]  /*3d40*/  LDC R4, c[0x0][0x398] ;  /* 0x0000e600ff047b82 */ /* 0x001e640000000800 */
[----:B------:R4:W-:Y:S01]  /*3d50*/  STS.64 [R3+0x20], R12 ;  /* 0x0000200c03007388 */ /* 0x0009e20000000a00 */
[----:B------:R-:W-:-:S03]  /*3d60*/  IMAD.IADD R31, R31, 0x1, R30 ;  /* 0x000000011f1f7824 */ /* 0x000fc600078e021e */
[----:B------:R0:W-:Y:S01]  /*3d70*/  STS.64 [R3+0x28], R14 ;  /* 0x0000280e03007388 */ /* 0x0001e20000000a00 */
[----:B------:R-:W-:-:S03]  /*3d80*/  IMAD.IADD R32, R32, 0x1, R31 ;  /* 0x0000000120207824 */ /* 0x000fc600078e021f */
[----:B------:R-:W-:Y:S01]  /*3d90*/  STS.64 [R3+0x30], R28 ;  /* 0x0000301c03007388 */ /* 0x000fe20000000a00 */
[----:B------:R-:W-:-:S03]  /*3da0*/  IMAD.IADD R33, R33, 0x1, R32 ;  /* 0x0000000121217824 */ /* 0x000fc600078e0220 */
[----:B------:R-:W-:Y:S01]  /*3db0*/  STS.64 [R3+0x38], R30 ;  /* 0x0000381e03007388 */ /* 0x000fe20000000a00 */
[----:B------:R-:W-:Y:S01]  /*3dc0*/  IMAD.IADD R34, R34, 0x1, R33 ;  /* 0x0000000122227824 */ /* 0x000fe200078e0221 */
[C---:B----4-:R-:W-:Y:S02]  /*3dd0*/  LOP3.LUT R12, R18.reuse, 0x1f, RZ, 0xc0, !PT ;  /* 0x0000001f120c7812 */ /* 0x050fe400078ec0ff */
[----:B------:R-:W-:Y:S01]  /*3de0*/  STS.64 [R3+0x40], R32 ;  /* 0x0000402003007388 */ /* 0x000fe20000000a00 */
[----:B------:R-:W-:Y:S01]  /*3df0*/  IMAD.IADD R35, R35, 0x1, R34 ;  /* 0x0000000123237824 */ /* 0x000fe200078e0222 */
[----:B------:R-:W-:Y:S01]  /*3e00*/  LOP3.LUT R18, R18, 0x3e0, RZ, 0xc0, !PT ;  /* 0x000003e012127812 */ /* 0x000fe200078ec0ff */
[----:B------:R-:W3:Y:S02]  /*3e10*/  S2R R5, SR_TID.X ;  /* 0x0000000000057919 */ /* 0x000ee40000002100 */
[----:B------:R-:W-:Y:S02]  /*3e20*/  IMAD.IADD R16, R36, 0x1, R35 ;  /* 0x0000000124107824 */ /* 0x000fe400078e0223 */
[----:B-1----:R-:W-:Y:S01]  /*3e30*/  VIADD R4, R4, UR5 ;  /* 0x0000000504047c36 */ /* 0x002fe20008000000 */
[----:B------:R-:W-:Y:S01]  /*3e40*/  STS.64 [R3+0x48], R34 ;  /* 0x0000482203007388 */ /* 0x000fe20000000a00 */
[----:B------:R-:W-:-:S02]  /*3e50*/  IMAD.IADD R17, R37, 0x1, R16 ;  /* 0x0000000125117824 */ /* 0x000fc400078e0210 */
[----:B------:R-:W-:Y:S02]  /*3e60*/  IMAD R18, R18, 0x16, R12 ;  /* 0x0000001612127824 */ /* 0x000fe400078e020c */
[----:B------:R-:W-:Y:S01]  /*3e70*/  IMAD R12, R4, 0x2100, RZ ;  /* 0x00002100040c7824 */ /* 0x000fe200078e02ff */
[----:B------:R-:W-:Y:S01]  /*3e80*/  STS.64 [R3+0x50], R16 ;  /* 0x0000501003007388 */ /* 0x000fe20000000a00 */
[----:B------:R-:W-:-:S03]  /*3e90*/  NOP ;  /* 0x0000000000007918 */ /* 0x000fc60000000000 */
[----:B------:R-:W-:Y:S01]  /*3ea0*/  LDS R10, [R38] ;  /* 0x00000000260a7984 */ /* 0x000fe20000000800 */
[----:B0-----:R-:W-:-:S03]  /*3eb0*/  VIADD R14, R18, 0x40 ;  /* 0x00000040120e7836 */ /* 0x001fc60000000000 */
[----:B------:R-:W-:Y:S04]  /*3ec0*/  LDS R39, [R38+0x80] ;  /* 0x0000800026277984 */ /* 0x000fe80000000800 */
[----:B------:R-:W-:Y:S04]  /*3ed0*/  LDS R8, [R38+0x100] ;  /* 0x0001000026087984 */ /* 0x000fe80000000800 */
[----:B------:R-:W-:Y:S01]  /*3ee0*/  LDS R43, [R38+0x180] ;  /* 0x00018000262b7984 */ /* 0x000fe20000000800 */
[----:B---3--:R-:W-:-:S03]  /*3ef0*/  LOP3.LUT R4, R5, 0x3e0, RZ, 0xc0, !PT ;  /* 0x000003e005047812 */ /* 0x008fc600078ec0ff */
[----:B------:R-:W-:Y:S01]  /*3f00*/  LDS R53, [R38+0x200] ;  /* 0x0002000026357984 */ /* 0x000fe20000000800 */
[----:B------:R-:W-:-:S03]  /*3f10*/  LOP3.LUT R5, R5, 0x1f, RZ, 0xc0, !PT ;  /* 0x0000001f05057812 */ /* 0x000fc600078ec0ff */
        /* <DEDUP_REMOVED lines=17> */
[----:B------:R0:W-:Y:S01]  /*4030*/  @!P0 STS [UR4+0x8400], R0 ;  /* 0x00840000ff008988 */ /* 0x0001e20008000804 */
[----:B------:R-:W-:Y:S01]  /*4040*/  BAR.SYNC.DEFER_BLOCKING 0x0 ;  /* 0x0000000000007b1d */ /* 0x000fe20000010000 */
[----:B0-----:R-:W-:Y:S01]  /*4050*/  IADD3 R0, P0, PT, R12, R18, RZ ;  /* 0x000000120c007210 */ /* 0x001fe20007f1e0ff */
[----:B------:R-:W-:-:S04]  /*4060*/  IMAD R12, R4, 0x16, R5 ;  /* 0x00000016040c7824 */ /* 0x000fc800078e0205 */
[----:B------:R-:W-:Y:S01]  /*4070*/  IMAD.X R5, RZ, RZ, RZ, P0 ;  /* 0x000000ffff057224 */ /* 0x000fe200000e06ff */
[----:B--2---:R-:W-:-:S04]  /*4080*/  LEA R4, P0, R0, UR6, 0x2 ;  /* 0x0000000600047c11 */ /* 0x004fc8000f8010ff */
[----:B------:R-:W-:Y:S01]  /*4090*/  LEA.HI.X R5, R0, UR7, R5, 0x2, P0 ;  /* 0x0000000700057c11 */ /* 0x000fe200080f1405 */
[----:B------:R-:W-:Y:S01]  /*40a0*/  VIADD R0, R12, 0xa0 ;  /* 0x000000a00c007836 */ /* 0x000fe20000000000 */
[----:B------:R-:W0:Y:S02]  /*40b0*/  LDS R6, [UR4+0x8400] ;  /* 0x00840004ff067984 */ /* 0x000e240008000800 */
[-C--:B0-----:R-:W-:Y:S02]  /*40c0*/  ISETP.GE.AND P6, PT, R18, R6.reuse, PT ;  /* 0x000000061200720c */ /* 0x081fe40003fc6270 */
[-C--:B------:R-:W-:Y:S01]  /*40d0*/  ISETP.GE.AND P5, PT, R14, R6.reuse, PT ;  /* 0x000000060e00720c */ /* 0x080fe20003fa6270 */
[C---:B------:R-:W-:Y:S01]  /*40e0*/  VIADD R14, R12.reuse, 0xc0 ;  /* 0x000000c00c0e7836 */ /* 0x040fe20000000000 */
[-C--:B------:R-:W-:Y:S01]  /*40f0*/  ISETP.GE.AND P0, PT, R51, R6.reuse, PT ;  /* 0x000000063300720c */ /* 0x080fe20003f06270 */
[----:B------:R-:W-:Y:S01]  /*4100*/  VIADD R51, R12, 0x20 ;  /* 0x000000200c337836 */ /* 0x000fe20000000000 */
[----:B------:R-:W-:-:S02]  /*4110*/  ISETP.GE.AND P4, PT, R50, R6, PT ;  /* 0x000000063200720c */ /* 0x000fc40003f86270 */
[-C--:B------:R-:W-:Y:S02]  /*4120*/  ISETP.GE.AND P2, PT, R0, R6.reuse, PT ;  /* 0x000000060000720c */ /* 0x080fe40003f46270 */
[-C--:B------:R-:W-:Y:S01]  /*4130*/  ISETP.GE.AND P3, PT, R51, R6.reuse, PT ;  /* 0x000000063300720c */ /* 0x080fe20003f66270 */
[----:B------:R-:W-:Y:S01]  /*4140*/  VIADD R51, R12, 0x100 ;  /* 0x000001000c337836 */ /* 0x000fe20000000000 */
[-C--:B------:R-:W-:Y:S01]  /*4150*/  ISETP.GE.AND P1, PT, R14, R6.reuse, PT ;  /* 0x000000060e00720c */ /* 0x080fe20003f26270 */
[----:B------:R-:W-:Y:S01]  /*4160*/  @!P6 STG.E desc[UR8][R4.64], R10 ;  /* 0x0000000a0400e986 */ /* 0x000fe2000c101908 */
[-C--:B------:R-:W-:Y:S01]  /*4170*/  ISETP.GE.AND P6, PT, R49, R6.reuse, PT ;  /* 0x000000063100720c */ /* 0x080fe20003fc6270 */
[C---:B------:R-:W-:Y:S02]  /*4180*/  VIADD R49, R12.reuse, 0x120 ;  /* 0x000001200c317836 */ /* 0x040fe40000000000 */
[----:B------:R-:W-:Y:S01]  /*4190*/  @!P5 STG.E desc[UR8][R4.64+0x100], R8 ;  /* 0x000100080400d986 */ /* 0x000fe2000c101908 */
[----:B------:R-:W-:Y:S01]  /*41a0*/  ISETP.GE.AND P5, PT, R51, R6, PT ;  /* 0x000000063300720c */ /* 0x000fe20003fa6270 */
[----:B------:R-:W-:-:S02]  /*41b0*/  VIADD R51, R12, 0x140 ;  /* 0x000001400c337836 */ /* 0x000fc40000000000 */
[----:B------:R-:W-:Y:S01]  /*41c0*/  @!P0 STG.E desc[UR8][R4.64+0x180], R43 ;  /* 0x0001802b04008986 */ /* 0x000fe2000c101908 */
[----:B------:R-:W-:-:S03]  /*41d0*/  ISETP.GE.AND P0, PT, R49, R6, PT ;  /* 0x000000063100720c */ /* 0x000fc60003f06270 */
[----:B------:R-:W-:Y:S01]  /*41e0*/  @!P4 STG.E desc[UR8][R4.64+0x200], R53 ;  /* 0x000200350400c986 */ /* 0x000fe2000c101908 */
[----:B------:R-:W-:-:S03]  /*41f0*/  ISETP.GE.AND P4, PT, R51, R6, PT ;  /* 0x000000063300720c */ /* 0x000fc60003f86270 */
[----:B------:R0:W-:Y:S01]  /*4200*/  @!P3 STG.E desc[UR8][R4.64+0x80], R39 ;  /* 0x000080270400b986 */ /* 0x0001e2000c101908 */
[----:B------:R-:W-:-:S03]  /*4210*/  ISETP.GE.AND P3, PT, R48, R6, PT ;  /* 0x000000063000720c */ /* 0x000fc60003f66270 */
[----:B------:R1:W-:Y:S01]  /*4220*/  @!P2 STG.E desc[UR8][R4.64+0x280], R37 ;  /* 0x000280250400a986 */ /* 0x0003e2000c101908 */
[-C--:B------:R-:W-:Y:S01]  /*4230*/  ISETP.GE.AND P2, PT, R47, R6.reuse, PT ;  /* 0x000000062f00720c */ /* 0x080fe20003f46270 */
[----:B------:R-:W-:Y:S02]  /*4240*/  VIADD R47, R12, 0x1e0 ;  /* 0x000001e00c2f7836 */ /* 0x000fe40000000000 */
[----:B------:R-:W-:Y:S01]  /*4250*/  @!P1 STG.E desc[UR8][R4.64+0x300], R35 ;  /* 0x0003002304009986 */ /* 0x000fe2000c101908 */
[----:B------:R-:W-:-:S03]  /*4260*/  ISETP.GE.AND P1, PT, R46, R6, PT ;  /* 0x000000062e00720c */ /* 0x000fc60003f26270 */
[----:B------:R2:W-:Y:S01]  /*4270*/  @!P6 STG.E desc[UR8][R4.64+0x380], R31 ;  /* 0x0003801f0400e986 */ /* 0x0005e2000c101908 */
[-C--:B------:R-:W-:Y:S01]  /*4280*/  ISETP.GE.AND P6, PT, R45, R6.reuse, PT ;  /* 0x000000062d00720c */ /* 0x080fe20003fc6270 */
[C---:B0-----:R-:W-:Y:S02]  /*4290*/  VIADD R39, R12.reuse, 0x220 ;  /* 0x000002200c277836 */ /* 0x041fe40000000000 */
[----:B-1----:R-:W-:Y:S01]  /*42a0*/  VIADD R37, R12, 0x240 ;  /* 0x000002400c257836 */ /* 0x002fe20000000000 */
[----:B------:R0:W-:Y:S01]  /*42b0*/  @!P5 STG.E desc[UR8][R4.64+0x400], R33 ;  /* 0x000400210400d986 */ /* 0x0001e2000c101908 */
[----:B------:R-:W-:-:S03]  /*42c0*/  ISETP.GE.AND P5, PT, R47, R6, PT ;  /* 0x000000062f00720c */ /* 0x000fc60003fa6270 */
[----:B------:R0:W-:Y:S01]  /*42d0*/  @!P0 STG.E desc[UR8][R4.64+0x480], R29 ;  /* 0x0004801d04008986 */ /* 0x0001e2000c101908 */
[-C--:B------:R-:W-:Y:S01]  /*42e0*/  ISETP.GE.AND P0, PT, R41, R6.reuse, PT ;  /* 0x000000062900720c */ /* 0x080fe20003f06270 */
[----:B--2---:R-:W-:Y:S02]  /*42f0*/  VIADD R31, R12, 0x280 ;  /* 0x000002800c1f7836 */ /* 0x004fe40000000000 */
        /* <DEDUP_REMOVED lines=19> */
.L_x_98:
[----:B------:R-:W-:Y:S01]  /*4430*/  BSSY B1, `(.L_x_125) ;  /* 0x0000006000017945 */ /* 0x000fe20003800000 */
[----:B------:R-:W-:Y:S01]  /*4440*/  PLOP3.LUT P0, PT, P0, PT, PT, 0x8, 0x80 ;  /* 0x000000000080781c */ /* 0x000fe2000070e170 */
[----:B------:R-:W-:-:S12]  /*4450*/  IMAD.MOV.U32 R21, RZ, RZ, -0x1 ;  /* 0xffffffffff157424 */ /* 0x000fd800078e00ff */
[----:B------:R-:W-:Y:S05]  /*4460*/  WARPSYNC.COLLECTIVE R21, `(.L_x_126) ;  /* 0x0000000015087348 */ /* 0x000fea0003c00000 */
[----:B------:R-:W-:Y:S01]  /*4470*/  VOTE.ANY P0, P0 ;  /* 0x0000000000ff7806 */ /* 0x000fe20000000100 */
[----:B------:R-:W-:-:S12]  /*4480*/  ENDCOLLECTIVE ;  /* 0x000000000000791b */ /* 0x000fd80003800000 */
.L_x_126:
[----:B------:R-:W-:Y:S05]  /*4490*/  BSYNC B1 ;  /* 0x0000000000017941 */ /* 0x000fea0003800000 */
.L_x_125:
[----:B------:R-:W-:Y:S05]  /*44a0*/  BRA `(.L_x_127) ;  /* 0xffffffc8009c7947 */ /* 0x000fea000383ffff */
.L_x_100:
[----:B------:R-:W-:Y:S01]  /*44b0*/  BSSY B1, `(.L_x_128) ;  /* 0x0000006000017945 */ /* 0x000fe20003800000 */
[----:B------:R-:W-:Y:S01]  /*44c0*/  PLOP3.LUT P0, PT, P0, PT, PT, 0x8, 0x80 ;  /* 0x000000000080781c */ /* 0x000fe2000070e170 */
[----:B------:R-:W-:-:S12]  /*44d0*/  IMAD.MOV.U32 R21, RZ, RZ, -0x1 ;  /* 0xffffffffff157424 */ /* 0x000fd800078e00ff */
[----:B------:R-:W-:Y:S05]  /*44e0*/  WARPSYNC.COLLECTIVE R21, `(.L_x_129) ;  /* 0x0000000015087348 */ /* 0x000fea0003c00000 */
[----:B------:R-:W-:Y:S01]  /*44f0*/  VOTE.ANY P0, P0 ;  /* 0x0000000000ff7806 */ /* 0x000fe20000000100 */
[----:B------:R-:W-:-:S12]  /*4500*/  ENDCOLLECTIVE ;  /* 0x000000000000791b */ /* 0x000fd80003800000 */
.L_x_129:
[----:B------:R-:W-:Y:S05]  /*4510*/  BSYNC B1 ;  /* 0x0000000000017941 */ /* 0x000fea0003800000 */
.L_x_128:
[----:B------:R-:W-:Y:S05]  /*4520*/  BRA `(.L_x_130) ;  /* 0xffffffc800f07947 */ /* 0x000fea000383ffff */
.L_x_102:
[----:B------:R-:W0:Y:S01]  /*4530*/  S2R R49, SR_GEMASK ;  /* 0x0000000000317919 */ /* 0x000e220000003c00 */
[----:B------:R-:W-:Y:S01]  /*4540*/  BSSY B1, `(.L_x_131) ;  /* 0x0000006000017945 */ /* 0x000fe20003800000 */
[----:B------:R-:W-:Y:S01]  /*4550*/  PLOP3.LUT P0, PT, P0, PT, PT, 0x8, 0x80 ;  /* 0x000000000080781c */ /* 0x000fe2000070e170 */
[----:B------:R-:W-:-:S12]  /*4560*/  IMAD.MOV.U32 R21, RZ, RZ, -0x1 ;  /* 0xffffffffff157424 */ /* 0x000fd800078e00ff */
[----:B0-----:R-:W-:Y:S05]  /*4570*/  WARPSYNC.COLLECTIVE R21, `(.L_x_132) ;  /* 0x0000000015087348 */ /* 0x001fea0003c00000 */
[----:B------:R-:W-:Y:S01]  /*4580*/  VOTE.ANY R21, PT, P0 ;  /* 0x0000000000157806 */ /* 0x000fe200000e0100 */
[----:B0-----:R-:W-:Y:S06]  /*4590*/  ENDCOLLECTIVE ;  /* 0x000000000000791b */ /* 0x001fec0003800000 */
.L_x_132:
[----:B------:R-:W-:Y:S05]  /*45a0*/  BSYNC B1 ;  /* 0x0000000000017941 */ /* 0x000fea0003800000 */
.L_x_131:
[----:B------:R-:W-:Y:S01]  /*45b0*/  LOP3.LUT R21, R21, 0x80000000, R49, 0xec, !PT ;  /* 0x8000000015157812 */ /* 0x000fe200078eec31 */
[----:B------:R-:W-:Y:S02]  /*45c0*/  IMAD.MOV.U32 R20, RZ, RZ, R29 ;  /* 0x000000ffff147224 */ /* 0x000fe400078e001d */
[----:B------:R-:W-:Y:S02]  /*45d0*/  IMAD.MOV.U32 R17, RZ, RZ, 0x1 ;  /* 0x00000001ff117424 */ /* 0x000fe400078e00ff */
[C---:B------:R-:W-:Y:S02]  /*45e0*/  VIADD R16, R21.reuse, 0xffffffff ;  /* 0xffffffff15107836 */ /* 0x040fe40000000000 */
[C---:B------:R-:W-:Y:S02]  /*45f0*/  VIADD R30, R48.reuse, 0x2 ;  /* 0x00000002301e7836 */ /* 0x040fe40000000000 */
[----:B------:R-:W-:Y:S01]  /*4600*/  VIADD R25, R48, 0x4 ;  /* 0x0000000430197836 */ /* 0x000fe20000000000 */
[----:B------:R-:W-:Y:S01]  /*4610*/  LOP3.LUT R24, R21, R16, RZ, 0xc, !PT ;  /* 0x0000001015187212 */ /* 0x000fe200078e0cff */
[----:B------:R-:W-:-:S02]  /*4620*/  IMAD.MOV.U32 R21, RZ, RZ, -0x1 ;  /* 0xffffffffff157424 */ /* 0x000fc400078e00ff */
[C---:B------:R-:W-:Y:S01]  /*4630*/  VIADD R42, R48.reuse, 0x10 ;  /* 0x00000010302a7836 */ /* 0x040fe20000000000 */
[----:B------:R0:W1:Y:S02]  /*4640*/  POPC R16, R24 ;  /* 0x0000001800107309 */ /* 0x0000640000000000 */
[----:B0-----:R-:W-:-:S07]  /*4650*/  VIADD R24, R48, 0x8 ;  /* 0x0000000830187836 */ /* 0x001fce0000000000 */
[----:B-1----:R-:W-:Y:S05]  /*4660*/  WARPSYNC.COLLECTIVE R21, `(.L_x_133) ;  /* 0x0000000015087348 */ /* 0x002fea0003c00000 */
[----:B-1----:R0:W1:Y:S02]  /*4670*/  SHFL.DOWN P2, R22, R20, R17, R16 ;  /* 0x0800001114167389 */ /* 0x0020640000040010 */
[----:B01----:R-:W-:Y:S05]  /*4680*/  ENDCOLLECTIVE ;  /* 0x000000000000791b */ /* 0x003fea0003800000 */
.L_x_133:
[----:B------:R-:W-:Y:S01]  /*4690*/  ISETP.GE.AND P0, PT, R48, R16, PT ;  /* 0x000000103000720c */ /* 0x000fe20003f06270 */
[----:B------:R-:W-:-:S03]  /*46a0*/  IMAD.MOV.U32 R17, RZ, RZ, 0x2 ;  /* 0x00000002ff117424 */ /* 0x000fc600078e00ff */
[----:B------:R-:W-:Y:S02]  /*46b0*/  SEL R22, R22, RZ, !P0 ;  /* 0x000000ff16167207 */ /* 0x000fe40004000000 */
[----:B------:R-:W-:-:S03]  /*46c0*/  ISETP.GT.AND P0, PT, R30, R16, PT ;  /* 0x000000101e00720c */ /* 0x000fc60003f04270 */
[----:B------:R-:W-:-:S04]  /*46d0*/  IMAD.IADD R41, R22, 0x1, R29 ;  /* 0x0000000116297824 */ /* 0x000fc800078e021d */
[----:B------:R-:W-:-:S07]  /*46e0*/  IMAD.MOV.U32 R20, RZ, RZ, R41 ;  /* 0x000000ffff147224 */ /* 0x000fce00078e0029 */
[----:B------:R-:W-:Y:S05]  /*46f0*/  WARPSYNC.COLLECTIVE R21, `(.L_x_134) ;  /* 0x0000000015087348 */ /* 0x000fea0003c00000 */
[----:B------:R0:W1:Y:S02]  /*4700*/  SHFL.DOWN P2, R22, R20, R17, R16 ;  /* 0x0800001114167389 */ /* 0x0000640000040010 */
[----:B01----:R-:W-:Y:S05]  /*4710*/  ENDCOLLECTIVE ;  /* 0x000000000000791b */ /* 0x003fea0003800000 */
.L_x_134:
[----:B------:R-:W-:Y:S01]  /*4720*/  IMAD.MOV.U32 R17, RZ, RZ, 0x4 ;  /* 0x00000004ff117424 */ /* 0x000fe200078e00ff */
[----:B------:R-:W-:Y:S02]  /*4730*/  SEL R22, R22, RZ, !P0 ;  /* 0x000000ff16167207 */ /* 0x000fe40004000000 */
[----:B------:R-:W-:-:S03]  /*4740*/  ISETP.GT.AND P0, PT, R25, R16, PT ;  /* 0x000000101900720c */ /* 0x000fc60003f04270 */
[----:B------:R-:W-:Y:S02]  /*4750*/  IMAD.IADD R43, R41, 0x1, R22 ;  /* 0x00000001292b7824 */ /* 0x000fe400078e0216 */
[----:B------:R-:W0:Y:S02]  /*4760*/  LDC.64 R40, c[0x0][0x390] ;  /* 0x0000e400ff287b82 */ /* 0x000e240000000a00 */
[----:B------:R-:W-:-:S07]  /*4770*/  IMAD.MOV.U32 R20, RZ, RZ, R43 ;  /* 0x000000ffff147224 */ /* 0x000fce00078e002b */
[----:B0-----:R-:W-:Y:S05]  /*4780*/  WARPSYNC.COLLECTIVE R21, `(.L_x_135) ;  /* 0x0000000015087348 */ /* 0x001fea0003c00000 */
[----:B------:R1:W2:Y:S02]  /*4790*/  SHFL.DOWN P2, R22, R20, R17, R16 ;  /* 0x0800001114167389 */ /* 0x0002a40000040010 */
[----:B012---:R-:W-:Y:S05]  /*47a0*/  ENDCOLLECTIVE ;  /* 0x000000000000791b */ /* 0x007fea0003800000 */
.L_x_135:
[----:B------:R-:W-:Y:S01]  /*47b0*/  IMAD.MOV.U32 R17, RZ, RZ, 0x8 ;  /* 0x00000008ff117424 */ /* 0x000fe200078e00ff */
[----:B------:R-:W-:-:S05]  /*47c0*/  IADD3 R40, P3, PT, R40, 0x100, RZ ;  /* 0x0000010028287810 */ /* 0x000fca0007f7e0ff */
[----:B------:R-:W-:Y:S01]  /*47d0*/  IMAD.X R41, RZ, RZ, R41, P3 ;  /* 0x000000ffff297224 */ /* 0x000fe200018e0629 */
[----:B------:R-:W-:Y:S02]  /*47e0*/  SEL R22, R22, RZ, !P0 ;  /* 0x000000ff16167207 */ /* 0x000fe40004000000 */
[----:B------:R-:W-:-:S03]  /*47f0*/  ISETP.GT.AND P0, PT, R24, R16, PT ;  /* 0x000000101800720c */ /* 0x000fc60003f04270 */
[----:B------:R-:W-:-:S04]  /*4800*/  IMAD.IADD R51, R43, 0x1, R22 ;  /* 0x000000012b337824 */ /* 0x000fc800078e0216 */
[----:B------:R-:W-:-:S07]  /*4810*/  IMAD.MOV.U32 R20, RZ, RZ, R51 ;  /* 0x000000ffff147224 */ /* 0x000fce00078e0033 */
[----:B------:R-:W-:Y:S05]  /*4820*/  WARPSYNC.COLLECTIVE R21, `(.L_x_136) ;  /* 0x0000000015087348 */ /* 0x000fea0003c00000 */
[----:B------:R0:W1:Y:S02]  /*4830*/  SHFL.DOWN P2, R22, R20, R17, R16 ;  /* 0x0800001114167389 */ /* 0x0000640000040010 */
[----:B01----:R-:W-:Y:S05]  /*4840*/  ENDCOLLECTIVE ;  /* 0x000000000000791b */ /* 0x003fea0003800000 */
.L_x_136:
[----:B------:R-:W-:Y:S01]  /*4850*/  IMAD.MOV.U32 R17, RZ, RZ, 0x10 ;  /* 0x00000010ff117424 */ /* 0x000fe200078e00ff */
[----:B------:R-:W-:Y:S02]  /*4860*/  SEL R22, R22, RZ, !P0 ;  /* 0x000000ff16167207 */ /* 0x000fe40004000000 */
[----:B------:R-:W-:-:S03]  /*4870*/  ISETP.NE.AND P0, PT, R28, 0x65, PT ;  /* 0x000000651c00780c */ /* 0x000fc60003f05270 */
[----:B------:R-:W-:-:S04]  /*4880*/  IMAD.IADD R29, R51, 0x1, R22 ;  /* 0x00000001331d7824 */ /* 0x000fc800078e0216 */
[----:B------:R-:W-:-:S07]  /*4890*/  IMAD.MOV.U32 R20, RZ, RZ, R29 ;  /* 0x000000ffff147224 */ /* 0x000fce00078e001d */
[----:B------:R-:W-:Y:S05]  /*48a0*/  WARPSYNC.COLLECTIVE R21, `(.L_x_137) ;  /* 0x0000000015087348 */ /* 0x000fea0003c00000 */
[----:B------:R0:W1:Y:S02]  /*48b0*/  SHFL.DOWN P2, R22, R20, R17, R16 ;  /* 0x0800001114167389 */ /* 0x0000640000040010 */
[----:B01----:R-:W-:Y:S05]  /*48c0*/  ENDCOLLECTIVE ;  /* 0x000000000000791b */ /* 0x003fea0003800000 */
.L_x_137:
[----:B------:R-:W-:Y:S05]  /*48d0*/  WARPSYNC.COLLECTIVE R21, `(.L_x_138) ;  /* 0x0000000015087348 */ /* 0x000fea0003c00000 */
[----:B------:R-:W-:Y:S01]  /*48e0*/  VOTE.ALL P0, P0 ;  /* 0x0000000000ff7806 */ /* 0x000fe20000000000 */
[----:B------:R-:W-:-:S12]  /*48f0*/  ENDCOLLECTIVE ;  /* 0x000000000000791b */ /* 0x000fd80003800000 */
.L_x_138:
[----:B------:R-:W-:-:S04]  /*4900*/  ISETP.GT.AND P2, PT, R42, R16, PT ;  /* 0x000000102a00720c */ /* 0x000fc80003f44270 */
[----:B------:R-:W-:-:S05]  /*4910*/  SEL R22, R22, RZ, !P2 ;  /* 0x000000ff16167207 */ /* 0x000fca0005000000 */
[----:B------:R-:W-:Y:S01]  /*4920*/  IMAD.IADD R43, R29, 0x1, R22 ;  /* 0x000000011d2b7824 */ /* 0x000fe200078e0216 */
[----:B------:R-:W-:Y:S06]  /*4930*/  BRA `(.L_x_139) ;  /* 0xffffffc800887947 */ /* 0x000fec000383ffff */
.L_x_104:
[----:B------:R-:W-:Y:S01]  /*4940*/  BSSY B1, `(.L_x_140) ;  /* 0x0000006000017945 */ /* 0x000fe20003800000 */
[----:B------:R-:W-:Y:S01]  /*4950*/  PLOP3.LUT P0, PT, P0, PT, PT, 0x8, 0x80 ;  /* 0x000000000080781c */ /* 0x000fe2000070e170 */
[----:B------:R-:W-:-:S12]  /*4960*/  IMAD.MOV.U32 R21, RZ, RZ, -0x1 ;  /* 0xffffffffff157424 */ /* 0x000fd800078e00ff */
[----:B------:R-:W-:Y:S05]  /*4970*/  WARPSYNC.COLLECTIVE R21, `(.L_x_141) ;  /* 0x0000000015087348 */ /* 0x000fea0003c00000 */
[----:B------:R-:W-:Y:S01]  /*4980*/  VOTE.ANY P0, P0 ;  /* 0x0000000000ff7806 */ /* 0x000fe20000000100 */
[----:B------:R-:W-:-:S12]  /*4990*/  ENDCOLLECTIVE ;  /* 0x000000000000791b */ /* 0x000fd80003800000 */
.L_x_141:
[----:B------:R-:W-:Y:S05]  /*49a0*/  BSYNC B1 ;  /* 0x0000000000017941 */ /* 0x000fea0003800000 */
.L_x_140:
[----:B------:R-:W-:Y:S05]  /*49b0*/  BRA `(.L_x_142) ;  /* 0xffffffc800987947 */ /* 0x000fea000383ffff */
.L_x_106:
[----:B------:R-:W-:Y:S01]  /*49c0*/  BSSY B1, `(.L_x_143) ;  /* 0x0000006000017945 */ /* 0x000fe20003800000 */
[----:B------:R-:W-:Y:S01]  /*49d0*/  PLOP3.LUT P0, PT, P0, PT, PT, 0x8, 0x80 ;  /* 0x000000000080781c */ /* 0x000fe2000070e170 */
[----:B------:R-:W-:-:S12]  /*49e0*/  IMAD.MOV.U32 R21, RZ, RZ, -0x1 ;  /* 0xffffffffff157424 */ /* 0x000fd800078e00ff */
[----:B------:R-:W-:Y:S05]  /*49f0*/  WARPSYNC.COLLECTIVE R21, `(.L_x_144) ;  /* 0x0000000015087348 */ /* 0x000fea0003c00000 */
[----:B------:R-:W-:Y:S01]  /*4a00*/  VOTE.ANY P0, P0 ;  /* 0x0000000000ff7806 */ /* 0x000fe20000000100 */
[----:B------:R-:W-:-:S12]  /*4a10*/  ENDCOLLECTIVE ;  /* 0x000000000000791b */ /* 0x000fd80003800000 */
.L_x_144:
[----:B------:R-:W-:Y:S05]  /*4a20*/  BSYNC B1 ;  /* 0x0000000000017941 */ /* 0x000fea0003800000 */
.L_x_143:
[----:B------:R-:W-:Y:S05]  /*4a30*/  BRA `(.L_x_145) ;  /* 0xffffffc800ec7947 */ /* 0x000fea000383ffff */
.L_x_108:
[----:B------:R-:W-:Y:S01]  /*4a40*/  BSSY B1, `(.L_x_146) ;  /* 0x0000006000017945 */ /* 0x000fe20003800000 */
[----:B------:R-:W-:Y:S01]  /*4a50*/  PLOP3.LUT P0, PT, P0, PT, PT, 0x8, 0x80 ;  /* 0x000000000080781c */ /* 0x000fe2000070e170 */
[----:B------:R-:W-:-:S12]  /*4a60*/  IMAD.MOV.U32 R21, RZ, RZ, -0x1 ;  /* 0xffffffffff157424 */ /* 0x000fd800078e00ff */
[----:B------:R-:W-:Y:S05]  /*4a70*/  WARPSYNC.COLLECTIVE R21, `(.L_x_147) ;  /* 0x0000000015087348 */ /* 0x000fea0003c00000 */
[----:B------:R-:W-:Y:S01]  /*4a80*/  VOTE.ANY R21, PT, P0 ;  /* 0x0000000000157806 */ /* 0x000fe200000e0100 */
[----:B------:R-:W-:Y:S06]  /*4a90*/  ENDCOLLECTIVE ;  /* 0x000000000000791b */ /* 0x000fec0003800000 */
.L_x_147:
[----:B------:R-:W-:Y:S05]  /*4aa0*/  BSYNC B1 ;  /* 0x0000000000017941 */ /* 0x000fea0003800000 */
.L_x_146:
[----:B------:R-:W-:Y:S01]  /*4ab0*/  LOP3.LUT R21, R21, 0x80000000, R49, 0xec, !PT ;  /* 0x8000000015157812 */ /* 0x000fe200078eec31 */
[----:B------:R-:W-:Y:S02]  /*4ac0*/  IMAD.MOV.U32 R20, RZ, RZ, R29 ;  /* 0x000000ffff147224 */ /* 0x000fe400078e001d */
[----:B------:R-:W-:Y:S02]  /*4ad0*/  IMAD.MOV.U32 R17, RZ, RZ, 0x1 ;  /* 0x00000001ff117424 */ /* 0x000fe400078e00ff */
[----:B------:R-:W-:Y:S02]  /*4ae0*/  VIADD R16, R21, 0xffffffff ;  /* 0xffffffff15107836 */ /* 0x000fe40000000000 */
[----:B------:R-:W-:-:S03]  /*4af0*/  VIADD R23, R23, 0xffffffe0 ;  /* 0xffffffe017177836 */ /* 0x000fc60000000000 */
[----:B------:R-:W-:Y:S01]  /*4b00*/  LOP3.LUT R52, R21, R16, RZ, 0xc, !PT ;  /* 0x0000001015347212 */ /* 0x000fe200078e0cff */
[----:B------:R-:W-:-:S03]  /*4b10*/  IMAD.MOV.U32 R21, RZ, RZ, -0x1 ;  /* 0xffffffffff157424 */ /* 0x000fc600078e00ff */
[----:B------:R0:W1:Y:S04]  /*4b20*/  POPC R16, R52 ;  /* 0x0000003400107309 */ /* 0x0000680000000000 */
[----:B01----:R-:W-:Y:S05]  /*4b30*/  WARPSYNC.COLLECTIVE R21, `(.L_x_148) ;  /* 0x0000000015087348 */ /* 0x003fea0003c00000 */
[----:B-1----:R1:W2:Y:S02]  /*4b40*/  SHFL.DOWN P2, R22, R20, R17, R16 ;  /* 0x0800001114167389 */ /* 0x0022a40000040010 */
[----:B012---:R-:W-:Y:S05]  /*4b50*/  ENDCOLLECTIVE ;  /* 0x000000000000791b */ /* 0x007fea0003800000 */
.L_x_148:
        /* <DEDUP_REMOVED lines=9> */
.L_x_149:
        /* <DEDUP_REMOVED lines=8> */
.L_x_150:
        /* <DEDUP_REMOVED lines=8> */
.L_x_151:
        /* <DEDUP_REMOVED lines=8> */
.L_x_152:
[----:B------:R-:W-:Y:S05]  /*4d70*/  WARPSYNC.COLLECTIVE R21, `(.L_x_153) ;  /* 0x0000000015087348 */ /* 0x000fea0003c00000 */
[----:B------:R-:W-:Y:S01]  /*4d80*/  VOTE.ALL P0, P0 ;  /* 0x0000000000ff7806 */ /* 0x000fe20000000000 */
[----:B------:R-:W-:-:S12]  /*4d90*/  ENDCOLLECTIVE ;  /* 0x000000000000791b */ /* 0x000fd80003800000 */
.L_x_153:
[----:B------:R-:W-:-:S04]  /*4da0*/  ISETP.GT.AND P2, PT, R42, R16, PT ;  /* 0x000000102a00720c */ /* 0x000fc80003f44270 */
[----:B------:R-:W-:-:S04]  /*4db0*/  SEL R22, R22, RZ, !P2 ;  /* 0x000000ff16167207 */ /* 0x000fc80005000000 */
[----:B------:R-:W-:Y:S01]  /*4dc0*/  IADD3 R43, PT, PT, R52, R22, R43 ;  /* 0x00000016342b7210 */ /* 0x000fe20007ffe02b */
[----:B------:R-:W-:Y:S06]  /*4dd0*/  BRA `(.L_x_154) ;  /* 0xffffffc800847947 */ /* 0x000fec000383ffff */
.L_x_113:
[----:B------:R-:W-:Y:S01]  /*4de0*/  BSSY B0, `(.L_x_155) ;  /* 0x0000006000007945 */ /* 0x000fe20003800000 */
[----:B------:R-:W-:Y:S01]  /*4df0*/  PLOP3.LUT P0, PT, P0, PT, PT, 0x8, 0x80 ;  /* 0x000000000080781c */ /* 0x000fe2000070e170 */
[----:B------:R-:W-:-:S12]  /*4e00*/  IMAD.MOV.U32 R21, RZ, RZ, -0x1 ;  /* 0xffffffffff157424 */ /* 0x000fd800078e00ff */
[----:B------:R-:W-:Y:S05]  /*4e10*/  WARPSYNC.COLLECTIVE R21, `(.L_x_156) ;  /* 0x0000000015087348 */ /* 0x000fea0003c00000 */
[----:B------:R-:W-:Y:S01]  /*4e20*/  VOTE.ANY P0, P0 ;  /* 0x0000000000ff7806 */ /* 0x000fe20000000100 */
[----:B------:R-:W-:-:S12]  /*4e30*/  ENDCOLLECTIVE ;  /* 0x000000000000791b */ /* 0x000fd80003800000 */
.L_x_156:
[----:B------:R-:W-:Y:S05]  /*4e40*/  BSYNC B0 ;  /* 0x0000000000007941 */ /* 0x000fea0003800000 */
.L_x_155:
[----:B------:R-:W-:Y:S05]  /*4e50*/  BRA `(.L_x_157) ;  /* 0xffffffe000a07947 */ /* 0x000fea000383ffff */
.L_x_115:
[----:B------:R-:W-:Y:S01]  /*4e60*/  BSSY B0, `(.L_x_158) ;  /* 0x0000006000007945 */ /* 0x000fe20003800000 */
[----:B------:R-:W-:Y:S01]  /*4e70*/  PLOP3.LUT P0, PT, P0, PT, PT, 0x8, 0x80 ;  /* 0x000000000080781c */ /* 0x000fe2000070e170 */
[----:B------:R-:W-:-:S12]  /*4e80*/  IMAD.MOV.U32 R21, RZ, RZ, -0x1 ;  /* 0xffffffffff157424 */ /* 0x000fd800078e00ff */
[----:B------:R-:W-:Y:S05]  /*4e90*/  WARPSYNC.COLLECTIVE R21, `(.L_x_159) ;  /* 0x0000000015087348 */ /* 0x000fea0003c00000 */
[----:B------:R-:W-:Y:S01]  /*4ea0*/  VOTE.ANY P0, P0 ;  /* 0x0000000000ff7806 */ /* 0x000fe20000000100 */
[----:B------:R-:W-:-:S12]  /*4eb0*/  ENDCOLLECTIVE ;  /* 0x000000000000791b */ /* 0x000fd80003800000 */
.L_x_159:
[----:B------:R-:W-:Y:S05]  /*4ec0*/  BSYNC B0 ;  /* 0x0000000000007941 */ /* 0x000fea0003800000 */
.L_x_158:
[----:B------:R-:W-:Y:S05]  /*4ed0*/  BRA `(.L_x_160) ;  /* 0xffffffe000f47947 */ /* 0x000fea000383ffff */
.L_x_117:
[----:B------:R-:W0:Y:S01]  /*4ee0*/  S2R R53, SR_GEMASK ;  /* 0x0000000000357919 */ /* 0x000e220000003c00 */
[----:B------:R-:W-:Y:S01]  /*4ef0*/  BSSY B0, `(.L_x_161) ;  /* 0x0000006000007945 */ /* 0x000fe20003800000 */
[----:B------:R-:W-:Y:S01]  /*4f00*/  PLOP3.LUT P0, PT, P0, PT, PT, 0x8, 0x80 ;  /* 0x000000000080781c */ /* 0x000fe2000070e170 */
[----:B------:R-:W-:-:S12]  /*4f10*/  IMAD.MOV.U32 R21, RZ, RZ, -0x1 ;  /* 0xffffffffff157424 */ /* 0x000fd800078e00ff */
[----:B0-----:R-:W-:Y:S05]  /*4f20*/  WARPSYNC.COLLECTIVE R21, `(.L_x_162) ;  /* 0x0000000015087348 */ /* 0x001fea0003c00000 */
[----:B------:R-:W-:Y:S01]  /*4f30*/  VOTE.ANY R21, PT, P0 ;  /* 0x0000000000157806 */ /* 0x000fe200000e0100 */
[----:B0-----:R-:W-:Y:S06]  /*4f40*/  ENDCOLLECTIVE ;  /* 0x000000000000791b */ /* 0x001fec0003800000 */
.L_x_162:
[----:B------:R-:W-:Y:S05]  /*4f50*/  BSYNC B0 ;  /* 0x0000000000007941 */ /* 0x000fea0003800000 */
.L_x_161:
[----:B------:R-:W-:Y:S01]  /*4f60*/  LOP3.LUT R21, R21, 0x80000000, R53, 0xec, !PT ;  /* 0x8000000015157812 */ /* 0x000fe200078eec35 */
[----:B------:R-:W-:Y:S02]  /*4f70*/  IMAD.MOV.U32 R20, RZ, RZ, R25 ;  /* 0x000000ffff147224 */ /* 0x000fe400078e0019 */
[----:B------:R-:W-:Y:S02]  /*4f80*/  IMAD.MOV.U32 R17, RZ, RZ, 0x1 ;  /* 0x00000001ff117424 */ /* 0x000fe400078e00ff */
[----:B------:R-:W-:-:S05]  /*4f90*/  VIADD R16, R21, 0xffffffff ;  /* 0xffffffff15107836 */ /* 0x000fca0000000000 */
[----:B------:R-:W-:Y:S01]  /*4fa0*/  LOP3.LUT R26, R21, R16, RZ, 0xc, !PT ;  /* 0x00000010151a7212 */ /* 0x000fe200078e0cff */
[----:B------:R-:W-:-:S03]  /*4fb0*/  IMAD.MOV.U32 R21, RZ, RZ, -0x1 ;  /* 0xffffffffff157424 */ /* 0x000fc600078e00ff */
[----:B------:R0:W1:Y:S04]  /*4fc0*/  POPC R16, R26 ;  /* 0x0000001a00107309 */ /* 0x0000680000000000 */
[----:B01----:R-:W-:Y:S05]  /*4fd0*/  WARPSYNC.COLLECTIVE R21, `(.L_x_163) ;  /* 0x0000000015087348 */ /* 0x003fea0003c00000 */
[----:B-1----:R1:W2:Y:S02]  /*4fe0*/  SHFL.DOWN P2, R22, R20, R17, R16 ;  /* 0x0800001114167389 */ /* 0x0022a40000040010 */
[----:B012---:R-:W-:Y:S05]  /*4ff0*/  ENDCOLLECTIVE ;  /* 0x000000000000791b */ /* 0x007fea0003800000 */
.L_x_163:
[----:B------:R-:W-:Y:S01]  /*5000*/  ISETP.GE.AND P0, PT, R3, R16, PT ;  /* 0x000000100300720c */ /* 0x000fe20003f06270 */
[----:B------:R-:W-:-:S03]  /*5010*/  IMAD.MOV.U32 R17, RZ, RZ, 0x2 ;  /* 0x00000002ff117424 */ /* 0x000fc600078e00ff */
        /* <DEDUP_REMOVED lines=9> */
.L_x_164:
        /* <DEDUP_REMOVED lines=9> */
.L_x_165:
[----:B------:R-:W-:Y:S01]  /*5140*/  IMAD.MOV.U32 R17, RZ, RZ, 0x8 ;  /* 0x00000008ff117424 */ /* 0x000fe200078e00ff */
[----:B------:R-:W-:Y:S02]  /*5150*/  SEL R25, R22, RZ, !P0 ;  /* 0x000000ff16197207 */ /* 0x000fe40004000000 */
[----:B------:R-:W-:Y:S02]  /*5160*/  ISETP.GT.AND P0, PT, R43, R16, PT ;  /* 0x000000102b00720c */ /* 0x000fe40003f04270 */
[----:B------:R-:W0:Y:S01]  /*5170*/  LDC.64 R42, c[0x0][0x390] ;  /* 0x0000e400ff2a7b82 */ /* 0x000e220000000a00 */
[----:B------:R-:W-:-:S04]  /*5180*/  IMAD.IADD R25, R26, 0x1, R25 ;  /* 0x000000011a197824 */ /* 0x000fc800078e0219 */
[----:B------:R-:W-:-:S07]  /*5190*/  IMAD.MOV.U32 R20, RZ, RZ, R25 ;  /* 0x000000ffff147224 */ /* 0x000fce00078e0019 */
[----:B0-----:R-:W-:Y:S05]  /*51a0*/  WARPSYNC.COLLECTIVE R21, `(.L_x_166) ;  /* 0x0000000015087348 */ /* 0x001fea0003c00000 */
[----:B------:R1:W2:Y:S02]  /*51b0*/  SHFL.DOWN P2, R22, R20, R17, R16 ;  /* 0x0800001114167389 */ /* 0x0002a40000040010 */
[----:B012---:R-:W-:Y:S05]  /*51c0*/  ENDCOLLECTIVE ;  /* 0x000000000000791b */ /* 0x007fea0003800000 */
.L_x_166:
[----:B------:R-:W-:Y:S01]  /*51d0*/  IMAD.MOV.U32 R17, RZ, RZ, 0x10 ;  /* 0x00000010ff117424 */ /* 0x000fe200078e00ff */
[----:B------:R-:W-:Y:S02]  /*51e0*/  SEL R22, R22, RZ, !P0 ;  /* 0x000000ff16167207 */ /* 0x000fe40004000000 */
[----:B------:R-:W-:-:S03]  /*51f0*/  ISETP.NE.AND P0, PT, R24, 0x65, PT ;  /* 0x000000651800780c */ /* 0x000fc60003f05270 */
[----:B------:R-:W-:Y:S02]  /*5200*/  IMAD.IADD R20, R25, 0x1, R22 ;  /* 0x0000000119147824 */ /* 0x000fe400078e0216 */
[----:B------:R-:W-:-:S08]  /*5210*/  VIADD R25, R3, 0x10 ;  /* 0x0000001003197836 */ /* 0x000fd00000000000 */
[----:B------:R-:W-:Y:S05]  /*5220*/  WARPSYNC.COLLECTIVE R21, `(.L_x_167) ;  /* 0x0000000015087348 */ /* 0x000fea0003c00000 */
[----:B------:R0:W1:Y:S02]  /*5230*/  SHFL.DOWN P2, R22, R20, R17, R16 ;  /* 0x0800001114167389 */ /* 0x0000640000040010 */
[----:B01----:R-:W-:Y:S05]  /*5240*/  ENDCOLLECTIVE ;  /* 0x000000000000791b */ /* 0x003fea0003800000 */
.L_x_167:
[----:B------:R-:W-:-:S13]  /*5250*/  ISETP.GT.AND P3, PT, R25, R16, PT ;  /* 0x000000101900720c */ /* 0x000fda0003f64270 */
[----:B------:R-:W-:Y:S05]  /*5260*/  WARPSYNC.COLLECTIVE R21, `(.L_x_168) ;  /* 0x0000000015087348 */ /* 0x000fea0003c00000 */
[----:B------:R-:W-:Y:S01]  /*5270*/  VOTE.ALL P0, P0 ;  /* 0x0000000000ff7806 */ /* 0x000fe20000000000 */
[----:B------:R-:W-:-:S12]  /*5280*/  ENDCOLLECTIVE ;  /* 0x000000000000791b */ /* 0x000fd80003800000 */
.L_x_168:
[----:B------:R-:W-:Y:S02]  /*5290*/  IADD3 R26, P2, PT, R42, 0x100, RZ ;  /* 0x000001002a1a7810 */ /* 0x000fe40007f5e0ff */
[----:B------:R-:W-:-:S03]  /*52a0*/  SEL R25, R22, RZ, !P3 ;  /* 0x000000ff16197207 */ /* 0x000fc60005800000 */
[----:B------:R-:W-:Y:S02]  /*52b0*/  IMAD.X R43, RZ, RZ, R43, P2 ;  /* 0x000000ffff2b7224 */ /* 0x000fe400010e062b */
[----:B------:R-:W-:Y:S01]  /*52c0*/  IMAD.IADD R42, R20, 0x1, R25 ;  /* 0x00000001142a7824 */ /* 0x000fe200078e0219 */
[----:B------:R-:W-:Y:S06]  /*52d0*/  BRA `(.L_x_169) ;  /* 0xffffffe000907947 */ /* 0x000fec000383ffff */
.L_x_119:
[----:B------:R-:W-:Y:S01]  /*52e0*/  BSSY B0, `(.L_x_170) ;  /* 0x0000006000007945 */ /* 0x000fe20003800000 */
[----:B------:R-:W-:Y:S01]  /*52f0*/  PLOP3.LUT P0, PT, P0, PT, PT, 0x8, 0x80 ;  /* 0x000000000080781c */ /* 0x000fe2000070e170 */
[----:B------:R-:W-:-:S12]  /*5300*/  IMAD.MOV.U32 R21, RZ, RZ, -0x1 ;  /* 0xffffffffff157424 */ /* 0x000fd800078e00ff */
[----:B------:R-:W-:Y:S05]  /*5310*/  WARPSYNC.COLLECTIVE R21, `(.L_x_171) ;  /* 0x0000000015087348 */ /* 0x000fea0003c00000 */
[----:B------:R-:W-:Y:S01]  /*5320*/  VOTE.ANY P0, P0 ;  /* 0x0000000000ff7806 */ /* 0x000fe20000000100 */
[----:B------:R-:W-:-:S12]  /*5330*/  ENDCOLLECTIVE ;  /* 0x000000000000791b */ /* 0x000fd80003800000 */
.L_x_171:
[----:B------:R-:W-:Y:S05]  /*5340*/  BSYNC B0 ;  /* 0x0000000000007941 */ /* 0x000fea0003800000 */
.L_x_170:
[----:B------:R-:W-:Y:S05]  /*5350*/  BRA `(.L_x_172) ;  /* 0xffffffe000a07947 */ /* 0x000fea000383ffff */
.L_x_121:
[----:B------:R-:W-:Y:S01]  /*5360*/  BSSY B0, `(.L_x_173) ;  /* 0x0000006000007945 */ /* 0x000fe20003800000 */
[----:B------:R-:W-:Y:S01]  /*5370*/  PLOP3.LUT P0, PT, P0, PT, PT, 0x8, 0x80 ;  /* 0x000000000080781c */ /* 0x000fe2000070e170 */
[----:B------:R-:W-:-:S12]  /*5380*/  IMAD.MOV.U32 R21, RZ, RZ, -0x1 ;  /* 0xffffffffff157424 */ /* 0x000fd800078e00ff */
[----:B------:R-:W-:Y:S05]  /*5390*/  WARPSYNC.COLLECTIVE R21, `(.L_x_174) ;  /* 0x0000000015087348 */ /* 0x000fea0003c00000 */
[----:B------:R-:W-:Y:S01]  /*53a0*/  VOTE.ANY P0, P0 ;  /* 0x0000000000ff7806 */ /* 0x000fe20000000100 */
[----:B------:R-:W-:-:S12]  /*53b0*/  ENDCOLLECTIVE ;  /* 0x000000000000791b */ /* 0x000fd80003800000 */
.L_x_174:
[----:B------:R-:W-:Y:S05]  /*53c0*/  BSYNC B0 ;  /* 0x0000000000007941 */ /* 0x000fea0003800000 */
.L_x_173:
[----:B------:R-:W-:Y:S05]  /*53d0*/  BRA `(.L_x_175) ;  /* 0xffffffe000f47947 */ /* 0x000fea000383ffff */
.L_x_123:
[----:B------:R-:W-:Y:S01]  /*53e0*/  BSSY B0, `(.L_x_176) ;  /* 0x0000006000007945 */ /* 0x000fe20003800000 */
[----:B------:R-:W-:Y:S01]  /*53f0*/  PLOP3.LUT P0, PT, P0, PT, PT, 0x8, 0x80 ;  /* 0x000000000080781c */ /* 0x000fe2000070e170 */
[----:B------:R-:W-:-:S12]  /*5400*/  IMAD.MOV.U32 R21, RZ, RZ, -0x1 ;  /* 0xffffffffff157424 */ /* 0x000fd800078e00ff */
[----:B------:R-:W-:Y:S05]  /*5410*/  WARPSYNC.COLLECTIVE R21, `(.L_x_177) ;  /* 0x0000000015087348 */ /* 0x000fea0003c00000 */
[----:B------:R-:W-:Y:S01]  /*5420*/  VOTE.ANY R21, PT, P0 ;  /* 0x0000000000157806 */ /* 0x000fe200000e0100 */
[----:B------:R-:W-:Y:S06]  /*5430*/  ENDCOLLECTIVE ;  /* 0x000000000000791b */ /* 0x000fec0003800000 */
.L_x_177:
[----:B------:R-:W-:Y:S05]  /*5440*/  BSYNC B0 ;  /* 0x0000000000007941 */ /* 0x000fea0003800000 */
.L_x_176:
[----:B------:R-:W-:Y:S01]  /*5450*/  LOP3.LUT R21, R21, 0x80000000, R53, 0xec, !PT ;  /* 0x8000000015157812 */ /* 0x000fe200078eec35 */
[----:B------:R-:W-:Y:S02]  /*5460*/  IMAD.MOV.U32 R20, RZ, RZ, R25 ;  /* 0x000000ffff147224 */ /* 0x000fe400078e0019 */
[----:B------:R-:W-:Y:S02]  /*5470*/  IMAD.MOV.U32 R17, RZ, RZ, 0x1 ;  /* 0x00000001ff117424 */ /* 0x000fe400078e00ff */
[----:B------:R-:W-:Y:S02]  /*5480*/  VIADD R16, R21, 0xffffffff ;  /* 0xffffffff15107836 */ /* 0x000fe40000000000 */
[----:B------:R-:W-:-:S03]  /*5490*/  VIADD R23, R23, 0xffffffe0 ;  /* 0xffffffe017177836 */ /* 0x000fc60000000000 */
[----:B------:R-:W-:Y:S01]  /*54a0*/  LOP3.LUT R16, R21, R16, RZ, 0xc, !PT ;  /* 0x0000001015107212 */ /* 0x000fe200078e0cff */
[----:B------:R-:W-:-:S05]  /*54b0*/  IMAD.MOV.U32 R21, RZ, RZ, -0x1 ;  /* 0xffffffffff157424 */ /* 0x000fca00078e00ff */
[----:B------:R-:W0:Y:S02]  /*54c0*/  POPC R16, R16 ;  /* 0x0000001000107309 */ /* 0x000e240000000000 */
[----:B0-----:R-:W-:Y:S05]  /*54d0*/  WARPSYNC.COLLECTIVE R21, `(.L_x_178) ;  /* 0x0000000015087348 */ /* 0x001fea0003c00000 */
[----:B0-----:R0:W1:Y:S02]  /*54e0*/  SHFL.DOWN P2, R22, R20, R17, R16 ;  /* 0x0800001114167389 */ /* 0x0010640000040010 */
[----:B01----:R-:W-:Y:S05]  /*54f0*/  ENDCOLLECTIVE ;  /* 0x000000000000791b */ /* 0x003fea0003800000 */
.L_x_178:
        /* <DEDUP_REMOVED lines=10> */
.L_x_179:
[----:B------:R-:W-:Y:S01]  /*55a0*/  IMAD.MOV.U32 R17, RZ, RZ, 0x4 ;  /* 0x00000004ff117424 */ /* 0x000fe200078e00ff */
        /* <DEDUP_REMOVED lines=8> */
.L_x_180:
        /* <DEDUP_REMOVED lines=9> */
.L_x_181:
[----:B------:R-:W-:Y:S01]  /*56c0*/  IMAD.MOV.U32 R17, RZ, RZ, 0x10 ;  /* 0x00000010ff117424 */ /* 0x000fe200078e00ff */
[----:B------:R-:W-:-:S05]  /*56d0*/  SEL R22, R22, RZ, !P0 ;  /* 0x000000ff16167207 */ /* 0x000fca0004000000 */
[----:B------:R-:W-:-:S04]  /*56e0*/  IMAD.IADD R25, R25, 0x1, R22 ;  /* 0x0000000119197824 */ /* 0x000fc800078e0216 */
[----:B------:R-:W-:-:S07]  /*56f0*/  IMAD.MOV.U32 R20, RZ, RZ, R25 ;  /* 0x000000ffff147224 */ /* 0x000fce00078e0019 */
[----:B------:R-:W-:Y:S05]  /*5700*/  WARPSYNC.COLLECTIVE R21, `(.L_x_182) ;  /* 0x0000000015087348 */ /* 0x000fea0003c00000 */
[----:B------:R0:W1:Y:S02]  /*5710*/  SHFL.DOWN P2, R22, R20, R17, R16 ;  /* 0x0800001114167389 */ /* 0x0000640000040010 */
[----:B01----:R-:W-:Y:S05]  /*5720*/  ENDCOLLECTIVE ;  /* 0x000000000000791b */ /* 0x003fea0003800000 */
.L_x_182:
[----:B------:R-:W-:-:S05]  /*5730*/  VIADD R17, R3, 0x10 ;  /* 0x0000001003117836 */ /* 0x000fca0000000000 */
[----:B------:R-:W-:-:S04]  /*5740*/  ISETP.GT.AND P0, PT, R17, R16, PT ;  /* 0x000000101100720c */ /* 0x000fc80003f04270 */
[----:B------:R-:W-:Y:S02]  /*5750*/  SEL R22, R22, RZ, !P0 ;  /* 0x000000ff16167207 */ /* 0x000fe40004000000 */
[----:B------:R-:W-:Y:S02]  /*5760*/  ISETP.NE.AND P0, PT, R24, 0x65, PT ;  /* 0x000000651800780c */ /* 0x000fe40003f05270 */
[----:B------:R-:W-:-:S11]  /*5770*/  IADD3 R42, PT, PT, R25, R22, R42 ;  /* 0x00000016192a7210 */ /* 0x000fd60007ffe02a */
[----:B------:R-:W-:Y:S05]  /*5780*/  WARPSYNC.COLLECTIVE R21, `(.L_x_183) ;  /* 0x0000000015087348 */ /* 0x000fea0003c00000 */
[----:B------:R-:W-:Y:S01]  /*5790*/  VOTE.ALL P0, P0 ;  /* 0x0000000000ff7806 */ /* 0x000fe20000000000 */
[----:B------:R-:W-:-:S12]  /*57a0*/  ENDCOLLECTIVE ;  /* 0x000000000000791b */ /* 0x000fd80003800000 */
.L_x_183:
[----:B------:R-:W-:Y:S05]  /*57b0*/  BRA `(.L_x_184) ;  /* 0xffffffe0008c7947 */ /* 0x000fea000383ffff */
.L_x_185:
        /* <DEDUP_REMOVED lines=12> */
.L_x_197:


//--------------------- .text._ZN3cub18CUB_300001_SM_10006detail4scan20DeviceScanInitKernelINS0_13ScanTileStateIiLb1EEEEEvT_i --------------------------
	.section	.text._ZN3cub18CUB_300001_SM_10006detail4scan20DeviceScanInitKernelINS0_13ScanTileStateIiLb1EEEEEvT_i,"ax",@progbits
	.align	128
        .global         _ZN3cub18CUB_300001_SM_10006detail4scan20DeviceScanInitKernelINS0_13ScanTileStateIiLb1EEEEEvT_i
        .type           _ZN3cub18CUB_300001_SM_10006detail4scan20DeviceScanInitKernelINS0_13ScanTileStateIiLb1EEEEEvT_i,@function
        .size           _ZN3cub18CUB_300001_SM_10006detail4scan20DeviceScanInitKernelINS0_13ScanTileStateIiLb1EEEEEvT_i,(.L_x_198 - _ZN3cub18CUB_300001_SM_10006detail4scan20DeviceScanInitKernelINS0_13ScanTileStateIiLb1EEEEEvT_i)
        .other          _ZN3cub18CUB_300001_SM_10006detail4scan20DeviceScanInitKernelINS0_13ScanTileStateIiLb1EEEEEvT_i,@"STO_CUDA_ENTRY STV_DEFAULT"
_ZN3cub18CUB_300001_SM_10006detail4scan20DeviceScanInitKernelINS0_13ScanTileStateIiLb1EEEEEvT_i:
.text._ZN3cub18CUB_300001_SM_10006detail4scan20DeviceScanInitKernelINS0_13ScanTileStateIiLb1EEEEEvT_i:
[----:B------:R-:W-:Y:S01]  /*0000*/  LDC R1, c[0x0][0x37c] ;  /* 0x0000df00ff017b82 */ /* 0x000fe20000000800 */
[----:B------:R-:W0:Y:S07]  /*0010*/  S2R R0, SR_TID.X ;  /* 0x0000000000007919 */ /* 0x000e2e0000002100 */
[----:B------:R-:W1:Y:S01]  /*0020*/  S2UR UR6, SR_CTAID.X ;  /* 0x00000000000679c3 */ /* 0x000e620000002500 */
[----:B------:R-:W2:Y:S07]  /*0030*/  LDCU UR4, c[0x0][0x388] ;  /* 0x00007100ff0477ac */ /* 0x000eae0008000800 */
[----:B------:R-:W1:Y:S01]  /*0040*/  LDC R5, c[0x0][0x360] ;  /* 0x0000d800ff057b82 */ /* 0x000e620000000800 */
[----:B0-----:R-:W-:Y:S01]  /*0050*/  ISETP.GT.U32.AND P0, PT, R0, 0x1f, PT ;  /* 0x0000001f0000780c */ /* 0x001fe20003f04070 */
[----:B-1----:R-:W-:-:S03]  /*0060*/  IMAD R5, R5, UR6, R0 ;  /* 0x0000000605057c24 */ /* 0x002fc6000f8e0200 */
[----:B------:R-:W-:Y:S02]  /*0070*/  ISETP.NE.OR P0, PT, RZ, UR6, P0 ;  /* 0x00000006ff007c0c */ /* 0x000fe40008705670 */
[----:B--2---:R-:W-:Y:S01]  /*0080*/  ISETP.GE.AND P1, PT, R5, UR4, PT ;  /* 0x0000000405007c0c */ /* 0x004fe2000bf26270 */
[----:B------:R-:W0:-:S12]  /*0090*/  LDCU.64 UR4, c[0x0][0x358] ;  /* 0x00006b00ff0477ac */ /* 0x000e180008000a00 */
[----:B------:R-:W1:Y:S01]  /*00a0*/  @!P1 LDC.64 R2, c[0x0][0x380] ;  /* 0x0000e000ff029b82 */ /* 0x000e620000000a00 */
[----:B------:R-:W-:Y:S01]  /*00b0*/  @!P1 MOV R4, 0x63 ;  /* 0x0000006300049802 */ /* 0x000fe20000000f00 */
[----:B-1----:R-:W-:-:S04]  /*00c0*/  @!P1 IMAD.WIDE R2, R5, 0x8, R2 ;  /* 0x0000000805029825 */ /* 0x002fc800078e0202 */
[----:B------:R-:W-:-:S05]  /*00d0*/  HFMA2 R5, -RZ, RZ, 0, 0 ;  /* 0x00000000ff057431 */ /* 0x000fca00000001ff */
[----:B0-----:R0:W-:Y:S01]  /*00e0*/  @!P1 STG.E.64 desc[UR4][R2.64+0x100], R4 ;  /* 0x0001000402009986 */ /* 0x0011e2000c101b04 */
[----:B------:R-:W-:Y:S05]  /*00f0*/  @P0 EXIT ;  /* 0x000000000000094d */ /* 0x000fea0003800000 */
[----:B0-----:R-:W0:Y:S02]  /*0100*/  LDC.64 R2, c[0x0][0x380] ;  /* 0x0000e000ff027b82 */ /* 0x001e240000000a00 */
[----:B0-----:R-:W-:-:S05]  /*0110*/  IMAD.WIDE.U32 R2, R0, 0x8, R2 ;  /* 0x0000000800027825 */ /* 0x001fca00078e0002 */
[----:B------:R-:W-:Y:S01]  /*0120*/  STG.E.64 desc[UR4][R2.64], RZ ;  /* 0x000000ff02007986 */ /* 0x000fe2000c101b04 */
[----:B------:R-:W-:Y:S05]  /*0130*/  EXIT ;  /* 0x000000000000794d */ /* 0x000fea0003800000 */
.L_x_186:
        /* <DEDUP_REMOVED lines=12> */
.L_x_198:


//--------------------- .text._ZN3cub18CUB_300001_SM_10006detail11EmptyKernelIvEEvv --------------------------
	.section	.text._ZN3cub18CUB_300001_SM_10006detail11EmptyKernelIvEEvv,"ax",@progbits
	.align	128
        .global         _ZN3cub18CUB_300001_SM_10006detail11EmptyKernelIvEEvv
        .type           _ZN3cub18CUB_300001_SM_10006detail11EmptyKernelIvEEvv,@function
        .size           _ZN3cub18CUB_300001_SM_10006detail11EmptyKernelIvEEvv,(.L_x_199 - _ZN3cub18CUB_300001_SM_10006detail11EmptyKernelIvEEvv)
        .other          _ZN3cub18CUB_300001_SM_10006detail11EmptyKernelIvEEvv,@"STO_CUDA_ENTRY STV_DEFAULT"
_ZN3cub18CUB_300001_SM_10006detail11EmptyKernelIvEEvv:
.text._ZN3cub18CUB_300001_SM_10006detail11EmptyKernelIvEEvv:
[----:B------:R-:W-:Y:S01]  /*0000*/  LDC R1, c[0x0][0x37c] ;  /* 0x0000df00ff017b82 */ /* 0x000fe20000000800 */
[----:B------:R-:W-:Y:S05]  /*0010*/  EXIT ;  /* 0x000000000000794d */ /* 0x000fea0003800000 */
.L_x_187:
        /* <DEDUP_REMOVED lines=14> */
.L_x_199:


//--------------------- .text._Z8relocateiijPjS_  --------------------------
	.section	.text._Z8relocateiijPjS_,"ax",@progbits
	.align	128
        .global         _Z8relocateiijPjS_
        .type           _Z8relocateiijPjS_,@function
        .size           _Z8relocateiijPjS_,(.L_x_200 - _Z8relocateiijPjS_)
        .other          _Z8relocateiijPjS_,@"STO_CUDA_ENTRY STV_DEFAULT"
_Z8relocateiijPjS_:
.text._Z8relocateiijPjS_:
[----:B------:R-:W-:Y:S01]  /*0000*/  LDC R1, c[0x0][0x37c] ;  /* 0x0000df00ff017b82 */ /* 0x000fe20000000800 */
[----:B------:R-:W0:Y:S07]  /*0010*/  S2R R0, SR_TID.X ;  /* 0x0000000000007919 */ /* 0x000e2e0000002100 */
[----:B------:R-:W0:Y:S01]  /*0020*/  S2UR UR4, SR_CTAID.X ;  /* 0x00000000000479c3 */ /* 0x000e220000002500 */
[----:B------:R-:W1:Y:S07]  /*0030*/  LDCU UR8, c[0x0][0x380] ;  /* 0x00007000ff0877ac */ /* 0x000e6e0008000800 */
[----:B------:R-:W0:Y:S02]  /*0040*/  LDC R9, c[0x0][0x360] ;  /* 0x0000d800ff097b82 */ /* 0x000e240000000800 */
[----:B0-----:R-:W-:-:S05]  /*0050*/  IMAD R0, R9, UR4, R0 ;  /* 0x0000000409007c24 */ /* 0x001fca000f8e0200 */
[----:B-1----:R-:W-:-:S13]  /*0060*/  ISETP.GE.AND P0, PT, R0, UR8, PT ;  /* 0x0000000800007c0c */ /* 0x002fda000bf06270 */
[----:B------:R-:W-:Y:S05]  /*0070*/  @P0 EXIT ;  /* 0x000000000000094d */ /* 0x000fea0003800000 */
[----:B------:R-:W0:Y:S01]  /*0080*/  LDC.64 R2, c[0x0][0x398] ;  /* 0x0000e600ff027b82 */ /* 0x000e220000000a00 */
[----:B------:R-:W1:Y:S01]  /*0090*/  LDCU UR4, c[0x0][0x384] ;  /* 0x00007080ff0477ac */ /* 0x000e620008000800 */
[----:B------:R-:W2:Y:S06]  /*00a0*/  LDCU UR5, c[0x0][0x370] ;  /* 0x00006e00ff0577ac */ /* 0x000eac0008000800 */
[----:B------:R-:W3:Y:S01]  /*00b0*/  LDC.64 R4, c[0x0][0x390] ;  /* 0x0000e400ff047b82 */ /* 0x000ee20000000a00 */
[----:B------:R-:W4:Y:S01]  /*00c0*/  LDCU.64 UR6, c[0x0][0x358] ;  /* 0x00006b00ff0677ac */ /* 0x000f220008000a00 */
[----:B------:R-:W0:Y:S01]  /*00d0*/  LDCU UR9, c[0x0][0x388] ;  /* 0x00007100ff0977ac */ /* 0x000e220008000800 */
[----:B-1----:R-:W-:Y:S01]  /*00e0*/  UIADD3 UR4, UPT, UPT, -UR4, URZ, URZ ;  /* 0x000000ff04047290 */ /* 0x002fe2000fffe1ff */
[----:B--2---:R-:W-:-:S03]  /*00f0*/  IMAD R9, R9, UR5, RZ ;  /* 0x0000000509097c24 */ /* 0x004fc6000f8e02ff */
[----:B------:R-:W-:Y:S01]  /*0100*/  ULEA UR4, UR4, 0x20, 0x3 ;  /* 0x0000002004047891 */ /* 0x000fe2000f8e18ff */
[----:B0---4-:R-:W-:-:S11]  /*0110*/  IMAD.WIDE R6, R0, 0x4, R2 ;  /* 0x0000000400067825 */ /* 0x011fd600078e0202 */
.L_x_188:
[----:B---3--:R-:W-:-:S06]  /*0120*/  IMAD.WIDE R2, R0, 0x4, R4 ;  /* 0x0000000400027825 */ /* 0x008fcc00078e0204 */
[----:B------:R-:W2:Y:S01]  /*0130*/  LDG.E R2, desc[UR6][R2.64] ;  /* 0x0000000602027981 */ /* 0x000ea2000c1e1900 */
[----:B------:R-:W-:Y:S01]  /*0140*/  IMAD.IADD R0, R9, 0x1, R0 ;  /* 0x0000000109007824 */ /* 0x000fe200078e0200 */
[----:B--2---:R-:W-:-:S04]  /*0150*/  SHF.R.U32.HI R8, RZ, UR4, R2 ;  /* 0x00000004ff087c19 */ /* 0x004fc80008011602 */
[----:B------:R-:W-:-:S04]  /*0160*/  LOP3.LUT R8, R8, 0xff, RZ, 0xc0, !PT ;  /* 0x000000ff08087812 */ /* 0x000fc800078ec0ff */
[----:B------:R-:W-:-:S04]  /*0170*/  ISETP.NE.AND P0, PT, R8, UR9, PT ;  /* 0x0000000908007c0c */ /* 0x000fc8000bf05270 */
[----:B0-----:R-:W-:Y:S02]  /*0180*/  SEL R11, R2, RZ, !P0 ;  /* 0x000000ff020b7207 */ /* 0x001fe40004000000 */
[----:B------:R-:W-:-:S03]  /*0190*/  ISETP.GE.AND P0, PT, R0, UR8, PT ;  /* 0x0000000800007c0c */ /* 0x000fc6000bf06270 */
[----:B------:R0:W-:Y:S10]  /*01a0*/  STG.E desc[UR6][R6.64], R11 ;  /* 0x0000000b06007986 */ /* 0x0001f4000c101906 */
[----:B------:R-:W-:Y:S05]  /*01b0*/  @!P0 BRA `(.L_x_188) ;  /* 0xfffffffc00d88947 */ /* 0x000fea000383ffff */
[----:B------:R-:W-:Y:S05]  /*01c0*/  EXIT ;  /* 0x000000000000794d */ /* 0x000fea0003800000 */
.L_x_189:
        /* <DEDUP_REMOVED lines=11> */
.L_x_200:


//--------------------- .text._Z16collectHistogramiPjPii --------------------------
	.section	.text._Z16collectHistogramiPjPii,"ax",@progbits
	.align	128
        .global         _Z16collectHistogramiPjPii
        .type           _Z16collectHistogramiPjPii,@function
        .size           _Z16collectHistogramiPjPii,(.L_x_201 - _Z16collectHistogramiPjPii)
        .other          _Z16collectHistogramiPjPii,@"STO_CUDA_ENTRY STV_DEFAULT"
_Z16collectHistogramiPjPii:
.text._Z16collectHistogramiPjPii:
[----:B------:R-:W-:Y:S01]  /*0000*/  LDC R1, c[0x0][0x37c] ;  /* 0x0000df00ff017b82 */ /* 0x000fe20000000800 */
[----:B------:R-:W0:Y:S07]  /*0010*/  S2R R5, SR_TID.X ;  /* 0x0000000000057919 */ /* 0x000e2e0000002100 */
[----:B------:R-:W0:Y:S01]  /*0020*/  S2UR UR4, SR_CTAID.X ;  /* 0x00000000000479c3 */ /* 0x000e220000002500 */
[----:B------:R-:W1:Y:S07]  /*0030*/  LDCU UR8, c[0x0][0x380] ;  /* 0x00007000ff0877ac */ /* 0x000e6e0008000800 */
[----:B------:R-:W0:Y:S01]  /*0040*/  LDC R0, c[0x0][0x360] ;  /* 0x0000d800ff007b82 */ /* 0x000e220000000800 */
[----:B------:R-:W2:Y:S01]  /*0050*/  LDCU UR5, c[0x0][0x370] ;  /* 0x00006e00ff0577ac */ /* 0x000ea20008000800 */
[----:B0-----:R-:W-:-:S02]  /*0060*/  IMAD R5, R0, UR4, R5 ;  /* 0x0000000400057c24 */ /* 0x001fc4000f8e0205 */
[----:B--2---:R-:W-:-:S03]  /*0070*/  IMAD R0, R0, UR5, RZ ;  /* 0x0000000500007c24 */ /* 0x004fc6000f8e02ff */
[----:B-1----:R-:W-:-:S13]  /*0080*/  ISETP.GE.AND P0, PT, R5, UR8, PT ;  /* 0x0000000805007c0c */ /* 0x002fda000bf06270 */
[----:B------:R-:W-:Y:S05]  /*0090*/  @P0 EXIT ;  /* 0x000000000000094d */ /* 0x000fea0003800000 */
[----:B------:R-:W0:Y:S01]  /*00a0*/  I2F.U32.RP R8, R0 ;  /* 0x0000000000087306 */ /* 0x000e220000209000 */
[C---:B------:R-:W-:Y:S01]  /*00b0*/  IMAD.IADD R4, R0.reuse, 0x1, R5 ;  /* 0x0000000100047824 */ /* 0x040fe200078e0205 */
[----:B------:R-:W-:Y:S01]  /*00c0*/  ISETP.NE.U32.AND P2, PT, R0, RZ, PT ;  /* 0x000000ff0000720c */ /* 0x000fe20003f45070 */
[----:B------:R-:W-:Y:S01]  /*00d0*/  IMAD.MOV R9, RZ, RZ, -R0 ;  /* 0x000000ffff097224 */ /* 0x000fe200078e0a00 */
[----:B------:R-:W1:Y:S01]  /*00e0*/  LDCU UR4, c[0x0][0x398] ;  /* 0x00007300ff0477ac */ /* 0x000e620008000800 */
[----:B------:R-:W-:Y:S01]  /*00f0*/  BSSY.RECONVERGENT B0, `(.L_x_190) ;  /* 0x0000030000007945 */ /* 0x000fe20003800200 */
[C---:B------:R-:W-:Y:S02]  /*0100*/  ISETP.GE.AND P0, PT, R4.reuse, UR8, PT ;  /* 0x0000000804007c0c */ /* 0x040fe4000bf06270 */
[----:B------:R-:W-:Y:S01]  /*0110*/  VIMNMX R7, PT, PT, R4, UR8, !PT ;  /* 0x0000000804077c48 */ /* 0x000fe2000ffe0100 */
[----:B------:R-:W2:Y:S01]  /*0120*/  LDCU.64 UR12, c[0x0][0x390] ;  /* 0x00007200ff0c77ac */ /* 0x000ea20008000a00 */
[----:B------:R-:W-:Y:S01]  /*0130*/  SEL R6, RZ, 0x1, P0 ;  /* 0x00000001ff067807 */ /* 0x000fe20000000000 */
[----:B------:R-:W3:Y:S03]  /*0140*/  LDCU.64 UR6, c[0x0][0x358] ;  /* 0x00006b00ff0677ac */ /* 0x000ee60008000a00 */
[----:B------:R-:W-:Y:S01]  /*0150*/  IADD3 R7, PT, PT, R7, -R4, -R6 ;  /* 0x8000000407077210 */ /* 0x000fe20007ffe806 */
[----:B0-----:R-:W0:Y:S01]  /*0160*/  MUFU.RCP R8, R8 ;  /* 0x0000000800087308 */ /* 0x001e220000001000 */
[----:B------:R-:W4:Y:S01]  /*0170*/  LDCU.64 UR10, c[0x0][0x390] ;  /* 0x00007200ff0a77ac */ /* 0x000f220008000a00 */
[----:B-1----:R-:W-:-:S04]  /*0180*/  UIADD3 UR4, UPT, UPT, -UR4, URZ, URZ ;  /* 0x000000ff04047290 */ /* 0x002fc8000fffe1ff */
[----:B------:R-:W-:Y:S01]  /*0190*/  ULEA UR4, UR4, 0x20, 0x3 ;  /* 0x0000002004047891 */ /* 0x000fe2000f8e18ff */
[----:B0-----:R-:W-:-:S04]  /*01a0*/  VIADD R2, R8, 0xffffffe ;  /* 0x0ffffffe08027836 */ /* 0x001fc80000000000 */
[----:B------:R0:W1:Y:S02]  /*01b0*/  F2I.FTZ.U32.TRUNC.NTZ R3, R2 ;  /* 0x0000000200037305 */ /* 0x000064000021f000 */
[----:B0-----:R-:W-:Y:S02]  /*01c0*/  IMAD.MOV.U32 R2, RZ, RZ, RZ ;  /* 0x000000ffff027224 */ /* 0x001fe400078e00ff */
[----:B-1----:R-:W-:-:S04]  /*01d0*/  IMAD R9, R9, R3, RZ ;  /* 0x0000000309097224 */ /* 0x002fc800078e02ff */
[----:B------:R-:W-:-:S06]  /*01e0*/  IMAD.HI.U32 R8, R3, R9, R2 ;  /* 0x0000000903087227 */ /* 0x000fcc00078e0002 */
[----:B------:R-:W-:-:S04]  /*01f0*/  IMAD.HI.U32 R9, R8, R7, RZ ;  /* 0x0000000708097227 */ /* 0x000fc800078e00ff */
[----:B------:R-:W-:-:S04]  /*0200*/  IMAD.MOV R2, RZ, RZ, -R9 ;  /* 0x000000ffff027224 */ /* 0x000fc800078e0a09 */
[----:B------:R-:W-:Y:S02]  /*0210*/  IMAD R7, R0, R2, R7 ;  /* 0x0000000200077224 */ /* 0x000fe400078e0207 */
[----:B------:R-:W0:Y:S03]  /*0220*/  LDC.64 R2, c[0x0][0x388] ;  /* 0x0000e200ff027b82 */ /* 0x000e260000000a00 */
[----:B------:R-:W-:-:S13]  /*0230*/  ISETP.GE.U32.AND P0, PT, R7, R0, PT ;  /* 0x000000000700720c */ /* 0x000fda0003f06070 */
[----:B------:R-:W-:Y:S01]  /*0240*/  @P0 IADD3 R7, PT, PT, -R0, R7, RZ ;  /* 0x0000000700070210 */ /* 0x000fe20007ffe1ff */
[----:B------:R-:W-:-:S03]  /*0250*/  @P0 VIADD R9, R9, 0x1 ;  /* 0x0000000109090836 */ /* 0x000fc60000000000 */
[----:B------:R-:W-:-:S13]  /*0260*/  ISETP.GE.U32.AND P1, PT, R7, R0, PT ;  /* 0x000000000700720c */ /* 0x000fda0003f26070 */
[----:B------:R-:W-:Y:S01]  /*0270*/  @P1 VIADD R9, R9, 0x1 ;  /* 0x0000000109091836 */ /* 0x000fe20000000000 */
[----:B------:R-:W-:-:S05]  /*0280*/  @!P2 LOP3.LUT R9, RZ, R0, RZ, 0x33, !PT ;  /* 0x00000000ff09a212 */ /* 0x000fca00078e33ff */
[----:B------:R-:W-:-:S05]  /*0290*/  IMAD.IADD R4, R6, 0x1, R9 ;  /* 0x0000000106047824 */ /* 0x000fca00078e0209 */
[C---:B------:R-:W-:Y:S02]  /*02a0*/  LOP3.LUT R6, R4.reuse, 0x3, RZ, 0xc0, !PT ;  /* 0x0000000304067812 */ /* 0x040fe400078ec0ff */
[----:B------:R-:W-:Y:S02]  /*02b0*/  ISETP.GE.U32.AND P0, PT, R4, 0x3, PT ;  /* 0x000000030400780c */ /* 0x000fe40003f06070 */
[----:B------:R-:W-:-:S13]  /*02c0*/  ISETP.NE.AND P1, PT, R6, 0x3, PT ;  /* 0x000000030600780c */ /* 0x000fda0003f25270 */
[----:B0-234-:R-:W-:Y:S05]  /*02d0*/  @!P1 BRA `(.L_x_191) ;  /* 0x0000000000449947 */ /* 0x01dfea0003800000 */
[----:B------:R-:W0:Y:S01]  /*02e0*/  LDC.64 R6, c[0x0][0x388] ;  /* 0x0000e200ff067b82 */ /* 0x000e220000000a00 */
[----:B------:R-:W-:-:S05]  /*02f0*/  VIADD R4, R4, 0x1 ;  /* 0x0000000104047836 */ /* 0x000fca0000000000 */
[----:B------:R-:W-:-:S04]  /*0300*/  LOP3.LUT R4, R4, 0x3, RZ, 0xc0, !PT ;  /* 0x0000000304047812 */ /* 0x000fc800078ec0ff */
[----:B------:R-:W-:-:S07]  /*0310*/  IADD3 R4, PT, PT, -R4, RZ, RZ ;  /* 0x000000ff04047210 */ /* 0x000fce0007ffe1ff */
.L_x_192:
[----:B0-----:R-:W-:-:S06]  /*0320*/  IMAD.WIDE R8, R5, 0x4, R6 ;  /* 0x0000000405087825 */ /* 0x001fcc00078e0206 */
[----:B------:R-:W2:Y:S01]  /*0330*/  LDG.E R8, desc[UR6][R8.64] ;  /* 0x0000000608087981 */ /* 0x000ea2000c1e1900 */
[----:B------:R-:W-:Y:S02]  /*0340*/  VIADD R4, R4, 0x1 ;  /* 0x0000000104047836 */ /* 0x000fe40000000000 */
[----:B-1----:R-:W-:Y:S01]  /*0350*/  IMAD.MOV.U32 R13, RZ, RZ, 0x1 ;  /* 0x00000001ff0d7424 */ /* 0x002fe200078e00ff */
[----:B------:R-:W-:Y:S02]  /*0360*/  IADD3 R5, PT, PT, R0, R5, RZ ;  /* 0x0000000500057210 */ /* 0x000fe40007ffe0ff */
[----:B--2---:R-:W-:-:S05]  /*0370*/  SHF.R.U32.HI R10, RZ, UR4, R8 ;  /* 0x00000004ff0a7c19 */ /* 0x004fca0008011608 */
[----:B------:R-:W-:-:S05]  /*0380*/  IMAD.SHL.U32 R10, R10, 0x4, RZ ;  /* 0x000000040a0a7824 */ /* 0x000fca00078e00ff */
[----:B------:R-:W-:-:S04]  /*0390*/  LOP3.LUT R10, R10, 0x3fc, RZ, 0xc0, !PT ;  /* 0x000003fc0a0a7812 */ /* 0x000fc800078ec0ff */
[----:B------:R-:W-:-:S05]  /*03a0*/  IADD3 R10, P1, PT, R10, UR10, RZ ;  /* 0x0000000a0a0a7c10 */ /* 0x000fca000ff3e0ff */
[----:B------:R-:W-:Y:S01]  /*03b0*/  IMAD.X R11, RZ, RZ, UR11, P1 ;  /* 0x0000000bff0b7e24 */ /* 0x000fe200088e06ff */
[----:B------:R-:W-:-:S04]  /*03c0*/  ISETP.NE.AND P1, PT, R4, RZ, PT ;  /* 0x000000ff0400720c */ /* 0x000fc80003f25270 */
[----:B------:R1:W-:Y:S09]  /*03d0*/  REDG.E.ADD.STRONG.GPU desc[UR6][R10.64], R13 ;  /* 0x0000000d0a00798e */ /* 0x0003f2000c12e106 */
[----:B------:R-:W-:Y:S05]  /*03e0*/  @P1 BRA `(.L_x_192) ;  /* 0xfffffffc00cc1947 */ /* 0x000fea000383ffff */
.L_x_191:
[----:B------:R-:W-:Y:S05]  /*03f0*/  BSYNC.RECONVERGENT B0 ;  /* 0x0000000000007941 */ /* 0x000fea0003800200 */
.L_x_190:
[----:B------:R-:W-:Y:S05]  /*0400*/  @!P0 EXIT ;  /* 0x000000000000894d */ /* 0x000fea0003800000 */
.L_x_193:
[----:B--2---:R-:W-:-:S05]  /*0410*/  IMAD.WIDE R8, R5, 0x4, R2 ;  /* 0x0000000405087825 */ /* 0x004fca00078e0202 */
[----:B------:R-:W2:Y:S01]  /*0420*/  LDG.E R4, desc[UR6][R8.64] ;  /* 0x0000000608047981 */ /* 0x000ea2000c1e1900 */
[----:B------:R-:W-:Y:S01]  /*0430*/  IMAD.WIDE R6, R0, 0x4, R8 ;  /* 0x0000000400067825 */ /* 0x000fe200078e0208 */
[----:B--2---:R-:W-:-:S05]  /*0440*/  SHF.R.U32.HI R4, RZ, UR4, R4 ;  /* 0x00000004ff047c19 */ /* 0x004fca0008011604 */
[----:B------:R-:W-:-:S05]  /*0450*/  IMAD.SHL.U32 R4, R4, 0x4, RZ ;  /* 0x0000000404047824 */ /* 0x000fca00078e00ff */
[----:B------:R-:W-:-:S04]  /*0460*/  LOP3.LUT R4, R4, 0x3fc, RZ, 0xc0, !PT ;  /* 0x000003fc04047812 */ /* 0x000fc800078ec0ff */
[----:B-1----:R-:W-:Y:S01]  /*0470*/  IADD3 R10, P0, PT, R4, UR12, RZ ;  /* 0x0000000c040a7c10 */ /* 0x002fe2000ff1e0ff */
[----:B------:R-:W-:-:S04]  /*0480*/  IMAD.MOV.U32 R4, RZ, RZ, 0x1 ;  /* 0x00000001ff047424 */ /* 0x000fc800078e00ff */
[----:B------:R-:W-:-:S05]  /*0490*/  IMAD.X R11, RZ, RZ, UR13, P0 ;  /* 0x0000000dff0b7e24 */ /* 0x000fca00080e06ff */
[----:B------:R0:W-:Y:S04]  /*04a0*/  REDG.E.ADD.STRONG.GPU desc[UR6][R10.64], R4 ;  /* 0x000000040a00798e */ /* 0x0001e8000c12e106 */
[----:B------:R-:W2:Y:S01]  /*04b0*/  LDG.E R12, desc[UR6][R6.64] ;  /* 0x00000006060c7981 */ /* 0x000ea2000c1e1900 */
[----:B------:R-:W-:Y:S01]  /*04c0*/  IMAD.WIDE R8, R0, 0x4, R6 ;  /* 0x0000000400087825 */ /* 0x000fe200078e0206 */
[----:B--2---:R-:W-:-:S04]  /*04d0*/  SHF.R.U32.HI R12, RZ, UR4, R12 ;  /* 0x00000004ff0c7c19 */ /* 0x004fc8000801160c */
[----:B------:R-:W-:-:S04]  /*04e0*/  SHF.L.U32 R12, R12, 0x2, RZ ;  /* 0x000000020c0c7819 */ /* 0x000fc800000006ff */
[----:B------:R-:W-:-:S04]  /*04f0*/  LOP3.LUT R12, R12, 0x3fc, RZ, 0xc0, !PT ;  /* 0x000003fc0c0c7812 */ /* 0x000fc800078ec0ff */
[----:B------:R-:W-:-:S05]  /*0500*/  IADD3 R12, P0, PT, R12, UR12, RZ ;  /* 0x0000000c0c0c7c10 */ /* 0x000fca000ff1e0ff */
[----:B------:R-:W-:-:S05]  /*0510*/  IMAD.X R13, RZ, RZ, UR13, P0 ;  /* 0x0000000dff0d7e24 */ /* 0x000fca00080e06ff */
[----:B------:R2:W-:Y:S04]  /*0520*/  REDG.E.ADD.STRONG.GPU desc[UR6][R12.64], R4 ;  /* 0x000000040c00798e */ /* 0x0005e8000c12e106 */
[----:B------:R-:W3:Y:S01]  /*0530*/  LDG.E R14, desc[UR6][R8.64] ;  /* 0x00000006080e7981 */ /* 0x000ee2000c1e1900 */
[----:B------:R-:W-:Y:S01]  /*0540*/  IMAD.WIDE R6, R0, 0x4, R8 ;  /* 0x0000000400067825 */ /* 0x000fe200078e0208 */
[----:B---3--:R-:W-:-:S05]  /*0550*/  SHF.R.U32.HI R14, RZ, UR4, R14 ;  /* 0x00000004ff0e7c19 */ /* 0x008fca000801160e */
[----:B------:R-:W-:-:S05]  /*0560*/  IMAD.SHL.U32 R14, R14, 0x4, RZ ;  /* 0x000000040e0e7824 */ /* 0x000fca00078e00ff */
[----:B------:R-:W-:-:S04]  /*0570*/  LOP3.LUT R14, R14, 0x3fc, RZ, 0xc0, !PT ;  /* 0x000003fc0e0e7812 */ /* 0x000fc800078ec0ff */
[----:B0-----:R-:W-:-:S05]  /*0580*/  IADD3 R10, P0, PT, R14, UR12, RZ ;  /* 0x0000000c0e0a7c10 */ /* 0x001fca000ff1e0ff */
[----:B------:R-:W-:-:S05]  /*0590*/  IMAD.X R11, RZ, RZ, UR13, P0 ;  /* 0x0000000dff0b7e24 */ /* 0x000fca00080e06ff */
[----:B------:R2:W-:Y:S04]  /*05a0*/  REDG.E.ADD.STRONG.GPU desc[UR6][R10.64], R4 ;  /* 0x000000040a00798e */ /* 0x0005e8000c12e106 */
[----:B------:R-:W3:Y:S01]  /*05b0*/  LDG.E R6, desc[UR6][R6.64] ;  /* 0x0000000606067981 */ /* 0x000ee2000c1e1900 */
[----:B------:R-:W-:Y:S01]  /*05c0*/  IMAD R5, R0, 0x4, R5 ;  /* 0x0000000400057824 */ /* 0x000fe200078e0205 */
[----:B---3--:R-:W-:-:S04]  /*05d0*/  SHF.R.U32.HI R14, RZ, UR4, R6 ;  /* 0x00000004ff0e7c19 */ /* 0x008fc80008011606 */
[----:B------:R-:W-:-:S04]  /*05e0*/  SHF.L.U32 R14, R14, 0x2, RZ ;  /* 0x000000020e0e7819 */ /* 0x000fc800000006ff */
[----:B------:R-:W-:-:S04]  /*05f0*/  LOP3.LUT R14, R14, 0x3fc, RZ, 0xc0, !PT ;  /* 0x000003fc0e0e7812 */ /* 0x000fc800078ec0ff */
[----:B------:R-:W-:-:S05]  /*0600*/  IADD3 R8, P0, PT, R14, UR12, RZ ;  /* 0x0000000c0e087c10 */ /* 0x000fca000ff1e0ff */
[----:B------:R-:W-:Y:S01]  /*0610*/  IMAD.X R9, RZ, RZ, UR13, P0 ;  /* 0x0000000dff097e24 */ /* 0x000fe200080e06ff */
[----:B------:R-:W-:-:S04]  /*0620*/  ISETP.GE.AND P0, PT, R5, UR8, PT ;  /* 0x0000000805007c0c */ /* 0x000fc8000bf06270 */
[----:B------:R2:W-:Y:S09]  /*0630*/  REDG.E.ADD.STRONG.GPU desc[UR6][R8.64], R4 ;  /* 0x000000040800798e */ /* 0x0005f2000c12e106 */
[----:B------:R-:W-:Y:S05]  /*0640*/  @!P0 BRA `(.L_x_193) ;  /* 0xfffffffc00708947 */ /* 0x000fea000383ffff */
[----:B------:R-:W-:Y:S05]  /*0650*/  EXIT ;  /* 0x000000000000794d */ /* 0x000fea0003800000 */
.L_x_194:
        /* <DEDUP_REMOVED lines=10> */
.L_x_201:


//--------------------- .text._Z4randiPj          --------------------------
	.section	.text._Z4randiPj,"ax",@progbits
	.align	128
        .global         _Z4randiPj
        .type           _Z4randiPj,@function
        .size           _Z4randiPj,(.L_x_202 - _Z4randiPj)
        .other          _Z4randiPj,@"STO_CUDA_ENTRY STV_DEFAULT"
_Z4randiPj:
.text._Z4randiPj:
        /* <DEDUP_REMOVED lines=8> */
[----:B------:R-:W-:Y:S01]  /*0080*/  LOP3.LUT R0, RZ, R5, RZ, 0x33, !PT ;  /* 0x00000005ff007212 */ /* 0x000fe200078e33ff */
[----:B------:R-:W0:Y:S03]  /*0090*/  LDCU.64 UR4, c[0x0][0x358] ;  /* 0x00006b00ff0477ac */ /* 0x000e260008000a00 */
[----:B------:R-:W-:-:S04]  /*00a0*/  SHF.R.U32.HI R0, RZ, 0x10, R0 ;  /* 0x00000010ff007819 */ /* 0x000fc80000011600 */
[----:B------:R-:W-:-:S05]  /*00b0*/  LOP3.LUT R0, R5, R0, RZ, 0x3c, !PT ;  /* 0x0000000005007212 */ /* 0x000fca00078e3cff */
[C---:B------:R-:W-:Y:S01]  /*00c0*/  IMAD.SHL.U32 R2, R0.reuse, 0x8, RZ ;  /* 0x0000000800027824 */ /* 0x040fe200078e00ff */
[----:B------:R-:W-:-:S04]  /*00d0*/  LOP3.LUT R0, R0, 0xffffffc2, RZ, 0x3c, !PT ;  /* 0xffffffc200007812 */ /* 0x000fc800078e3cff */
[----:B------:R-:W-:Y:S02]  /*00e0*/  LOP3.LUT R7, R2, 0xfffffe10, RZ, 0x3c, !PT ;  /* 0xfffffe1002077812 */ /* 0x000fe400078e3cff */
[----:B------:R-:W1:Y:S03]  /*00f0*/  LDC.64 R2, c[0x0][0x388] ;  /* 0x0000e200ff027b82 */ /* 0x000e660000000a00 */
[----:B------:R-:W-:-:S05]  /*0100*/  IMAD.IADD R0, R0, 0x1, R7 ;  /* 0x0000000100007824 */ /* 0x000fca00078e0207 */
[----:B------:R-:W-:-:S04]  /*0110*/  SHF.R.U32.HI R7, RZ, 0x4, R0 ;  /* 0x00000004ff077819 */ /* 0x000fc80000011600 */
[----:B------:R-:W-:-:S05]  /*0120*/  LOP3.LUT R7, R7, R0, RZ, 0x3c, !PT ;  /* 0x0000000007077212 */ /* 0x000fca00078e3cff */
[----:B------:R-:W-:-:S05]  /*0130*/  IMAD R7, R7, 0x27d4eb2d, RZ ;  /* 0x27d4eb2d07077824 */ /* 0x000fca00078e02ff */
[----:B------:R-:W-:Y:S01]  /*0140*/  SHF.R.U32.HI R0, RZ, 0xf, R7 ;  /* 0x0000000fff007819 */ /* 0x000fe20000011607 */
[----:B-1----:R-:W-:-:S03]  /*0150*/  IMAD.WIDE R2, R5, 0x4, R2 ;  /* 0x0000000405027825 */ /* 0x002fc600078e0202 */
[----:B------:R-:W-:-:S05]  /*0160*/  LOP3.LUT R7, R0, R7, RZ, 0x3c, !PT ;  /* 0x0000000700077212 */ /* 0x000fca00078e3cff */
[----:B0-----:R-:W-:Y:S01]  /*0170*/  STG.E desc[UR4][R2.64], R7 ;  /* 0x0000000702007986 */ /* 0x001fe2000c101904 */
[----:B------:R-:W-:Y:S05]  /*0180*/  EXIT ;  /* 0x000000000000794d */ /* 0x000fea0003800000 */
.L_x_195:
        /* <DEDUP_REMOVED lines=15> */
.L_x_202:


//--------------------- .nv.shared._ZN3cub18CUB_300001_SM_10006detail4scan16DeviceScanKernelINS2_10policy_hubIiiimN4cuda3std3__44plusIvEEE10Policy1000EPiSC_NS0_13ScanTileStateIiLb1EEES9_NS0_8NullTypeEmiLb0ESF_EEvT0_T1_T2_iT3_T4_T5_ --------------------------
	.section	.nv.shared._ZN3cub18CUB_300001_SM_10006detail4scan16DeviceScanKernelINS2_10policy_hubIiiimN4cuda3std3__44plusIvEEE10Policy1000EPiSC_NS0_13ScanTileStateIiLb1EEES9_NS0_8NullTypeEmiLb0ESF_EEvT0_T1_T2_iT3_T4_T5_,"aw",@nobits
	.sectionflags	@""
	.align	16
.nv.shared._ZN3cub18CUB_300001_SM_10006detail4scan16DeviceScanKernelINS2_10policy_hubIiiimN4cuda3std3__44plusIvEEE10Policy1000EPiSC_NS0_13ScanTileStateIiLb1EEES9_NS0_8NullTypeEmiLb0ESF_EEvT0_T1_T2_iT3_T4_T5_:
	.zero		32656


//--------------------- .nv.shared.reserved.0     --------------------------
	.section	.nv.shared.reserved.0,"aw",@nobits
	.weak		__nv_reservedSMEM_offset_0_alias
	.size		__nv_reservedSMEM_offset_0_alias, 0, 64
	.other		__nv_reservedSMEM_offset_0_alias,@"STO_CUDA_RESERVED_SHARED STV_DEFAULT"
__nv_reservedSMEM_offset_0_alias:
	.zero		0
	.zero		64


//--------------------- .nv.global                --------------------------
	.section	.nv.global,"aw",@nobits
.nv.global:
	.type		_ZN34_INTERNAL_33a8c65c_4_k_cu__Z4hashj6thrust24THRUST_300001_SM_1000_NS12placeholders2_8E,@object
	.size		_ZN34_INTERNAL_33a8c65c_4_k_cu__Z4hashj6thrust24THRUST_300001_SM_1000_NS12placeholders2_8E,(_ZN34_INTERNAL_33a8c65c_4_k_cu__Z4hashj4cuda3std3__436_GLOBAL__N__33a8c65c_4_k_cu__Z4hashj6ignoreE - _ZN34_INTERNAL_33a8c65c_4_k_cu__Z4hashj6thrust24THRUST_300001_SM_1000_NS12placeholders2_8E)
_ZN34_INTERNAL_33a8c65c_4_k_cu__Z4hashj6thrust24THRUST_300001_SM_1000_NS12placeholders2_8E:
	.zero		1
	.type		_ZN34_INTERNAL_33a8c65c_4_k_cu__Z4hashj4cuda3std3__436_GLOBAL__N__33a8c65c_4_k_cu__Z4hashj6ignoreE,@object
	.size		_ZN34_INTERNAL_33a8c65c_4_k_cu__Z4hashj4cuda3std3__436_GLOBAL__N__33a8c65c_4_k_cu__Z4hashj6ignoreE,(_ZN34_INTERNAL_33a8c65c_4_k_cu__Z4hashj4cuda3std6ranges3__45__cpo4dataE - _ZN34_INTERNAL_33a8c65c_4_k_cu__Z4hashj4cuda3std3__436_GLOBAL__N__33a8c65c_4_k_cu__Z4hashj6ignoreE)
_ZN34_INTERNAL_33a8c65c_4_k_cu__Z4hashj4cuda3std3__436_GLOBAL__N__33a8c65c_4_k_cu__Z4hashj6ignoreE:
	.zero		1
	.type		_ZN34_INTERNAL_33a8c65c_4_k_cu__Z4hashj4cuda3std6ranges3__45__cpo4dataE,@object
	.size		_ZN34_INTERNAL_33a8c65c_4_k_cu__Z4hashj4cuda3std6ranges3__45__cpo4dataE,(_ZN34_INTERNAL_33a8c65c_4_k_cu__Z4hashj6thrust24THRUST_300001_SM_1000_NS6system3cpp3parE - _ZN34_INTERNAL_33a8c65c_4_k_cu__Z4hashj4cuda3std6ranges3__45__cpo4dataE)
_ZN34_INTERNAL_33a8c65c_4_k_cu__Z4hashj4cuda3std6ranges3__45__cpo4dataE:
	.zero		1
	.type		_ZN34_INTERNAL_33a8c65c_4_k_cu__Z4hashj6thrust24THRUST_300001_SM_1000_NS6system3cpp3parE,@object
	.size		_ZN34_INTERNAL_33a8c65c_4_k_cu__Z4hashj6thrust24THRUST_300001_SM_1000_NS6system3cpp3parE,(_ZN34_INTERNAL_33a8c65c_4_k_cu__Z4hashj4cuda3std3__45__cpo5beginE - _ZN34_INTERNAL_33a8c65c_4_k_cu__Z4hashj6thrust24THRUST_300001_SM_1000_NS6system3cpp3parE)
_ZN34_INTERNAL_33a8c65c_4_k_cu__Z4hashj6thrust24THRUST_300001_SM_1000_NS6system3cpp3parE:
	.zero		1
	.type		_ZN34_INTERNAL_33a8c65c_4_k_cu__Z4hashj4cuda3std3__45__cpo5beginE,@object
	.size		_ZN34_INTERNAL_33a8c65c_4_k_cu__Z4hashj4cuda3std3__45__cpo5beginE,(_ZN34_INTERNAL_33a8c65c_4_k_cu__Z4hashj4cuda3std6ranges3__45__cpo5beginE - _ZN34_INTERNAL_33a8c65c_4_k_cu__Z4hashj4cuda3std3__45__cpo5beginE)
_ZN34_INTERNAL_33a8c65c_4_k_cu__Z4hashj4cuda3std3__45__cpo5beginE:
	.zero		1
	.type		_ZN34_INTERNAL_33a8c65c_4_k_cu__Z4hashj4cuda3std6ranges3__45__cpo5beginE,@object
	.size		_ZN34_INTERNAL_33a8c65c_4_k_cu__Z4hashj4cuda3std6ranges3__45__cpo5beginE,(_ZN34_INTERNAL_33a8c65c_4_k_cu__Z4hashj6thrust24THRUST_300001_SM_1000_NS6deviceE - _ZN34_INTERNAL_33a8c65c_4_k_cu__Z4hashj4cuda3std6ranges3__45__cpo5beginE)
_ZN34_INTERNAL_33a8c65c_4_k_cu__Z4hashj4cuda3std6ranges3__45__cpo5beginE:
	.zero		1
	.type		_ZN34_INTERNAL_33a8c65c_4_k_cu__Z4hashj6thrust24THRUST_300001_SM_1000_NS6deviceE,@object
	.size		_ZN34_INTERNAL_33a8c65c_4_k_cu__Z4hashj6thrust24THRUST_300001_SM_1000_NS6deviceE,(_ZN34_INTERNAL_33a8c65c_4_k_cu__Z4hashj4cuda3std3__47nulloptE - _ZN34_INTERNAL_33a8c65c_4_k_cu__Z4hashj6thrust24THRUST_300001_SM_1000_NS6deviceE)
_ZN34_INTERNAL_33a8c65c_4_k_cu__Z4hashj6thrust24THRUST_300001_SM_1000_NS6deviceE:
	.zero		1
	.type		_ZN34_INTERNAL_33a8c65c_4_k_cu__Z4hashj4cuda3std3__47nulloptE,@object
	.size		_ZN34_INTERNAL_33a8c65c_4_k_cu__Z4hashj4cuda3std3__47nulloptE,(_ZN34_INTERNAL_33a8c65c_4_k_cu__Z4hashj4cuda3std6ranges3__45__cpo8distanceE - _ZN34_INTERNAL_33a8c65c_4_k_cu__Z4hashj4cuda3std3__47nulloptE)
_ZN34_INTERNAL_33a8c65c_4_k_cu__Z4hashj4cuda3std3__47nulloptE:
	.zero		1
	.type		_ZN34_INTERNAL_33a8c65c_4_k_cu__Z4hashj4cuda3std6ranges3__45__cpo8distanceE,@object
	.size		_ZN34_INTERNAL_33a8c65c_4_k_cu__Z4hashj4cuda3std6ranges3__45__cpo8distanceE,(_ZN34_INTERNAL_33a8c65c_4_k_cu__Z4hashj6thrust24THRUST_300001_SM_1000_NS12placeholders2_4E - _ZN34_INTERNAL_33a8c65c_4_k_cu__Z4hashj4cuda3std6ranges3__45__cpo8distanceE)
_ZN34_INTERNAL_33a8c65c_4_k_cu__Z4hashj4cuda3std6ranges3__45__cpo8distanceE:
	.zero		1
	.type		_ZN34_INTERNAL_33a8c65c_4_k_cu__Z4hashj6thrust24THRUST_300001_SM_1000_NS12placeholders2_4E,@object
	.size		_ZN34_INTERNAL_33a8c65c_4_k_cu__Z4hashj6thrust24THRUST_300001_SM_1000_NS12placeholders2_4E,(_ZN34_INTERNAL_33a8c65c_4_k_cu__Z4hashj4cuda3std3__45__cpo6rbeginE - _ZN34_INTERNAL_33a8c65c_4_k_cu__Z4hashj6thrust24THRUST_300001_SM_1000_NS12placeholders2_4E)
_ZN34_INTERNAL_33a8c65c_4_k_cu__Z4hashj6thrust24THRUST_300001_SM_1000_NS12placeholders2_4E:
	.zero		1
	.type		_ZN34_INTERNAL_33a8c65c_4_k_cu__Z4hashj4cuda3std3__45__cpo6rbeginE,@object
	.size		_ZN34_INTERNAL_33a8c65c_4_k_cu__Z4hashj4cuda3std3__45__cpo6rbeginE,(_ZN34_INTERNAL_33a8c65c_4_k_cu__Z4hashj4cuda3std6ranges3__45__cpo7advanceE - _ZN34_INTERNAL_33a8c65c_4_k_cu__Z4hashj4cuda3std3__45__cpo6rbeginE)
_ZN34_INTERNAL_33a8c65c_4_k_cu__Z4hashj4cuda3std3__45__cpo6rbeginE:
	.zero		1
	.type		_ZN34_INTERNAL_33a8c65c_4_k_cu__Z4hashj4cuda3std6ranges3__45__cpo7advanceE,@object
	.size		_ZN34_INTERNAL_33a8c65c_4_k_cu__Z4hashj4cuda3std6ranges3__45__cpo7advanceE,(_ZN34_INTERNAL_33a8c65c_4_k_cu__Z4hashj6thrust24THRUST_300001_SM_1000_NS12placeholders3_10E - _ZN34_INTERNAL_33a8c65c_4_k_cu__Z4hashj4cuda3std6ranges3__45__cpo7advanceE)
_ZN34_INTERNAL_33a8c65c_4_k_cu__Z4hashj4cuda3std6ranges3__45__cpo7advanceE:
	.zero		1
	.type		_ZN34_INTERNAL_33a8c65c_4_k_cu__Z4hashj6thrust24THRUST_300001_SM_1000_NS12placeholders3_10E,@object
	.size		_ZN34_INTERNAL_33a8c65c_4_k_cu__Z4hashj6thrust24THRUST_300001_SM_1000_NS12placeholders3_10E,(_ZN34_INTERNAL_33a8c65c_4_k_cu__Z4hashj4cuda3std3__48in_placeE - _ZN34_INTERNAL_33a8c65c_4_k_cu__Z4hashj6thrust24THRUST_300001_SM_1000_NS12placeholders3_10E)
_ZN34_INTERNAL_33a8c65c_4_k_cu__Z4hashj6thrust24THRUST_300001_SM_1000_NS12placeholders3_10E:
	.zero		1
	.type		_ZN34_INTERNAL_33a8c65c_4_k_cu__Z4hashj4cuda3std3__48in_placeE,@object
	.size		_ZN34_INTERNAL_33a8c65c_4_k_cu__Z4hashj4cuda3std3__48in_placeE,(_ZN34_INTERNAL_33a8c65c_4_k_cu__Z4hashj4cuda3std6ranges3__45__cpo4sizeE - _ZN34_INTERNAL_33a8c65c_4_k_cu__Z4hashj4cuda3std3__48in_placeE)
_ZN34_INTERNAL_33a8c65c_4_k_cu__Z4hashj4cuda3std3__48in_placeE:
	.zero		1
	.type		_ZN34_INTERNAL_33a8c65c_4_k_cu__Z4hashj4cuda3std6ranges3__45__cpo4sizeE,@object
	.size		_ZN34_INTERNAL_33a8c65c_4_k_cu__Z4hashj4cuda3std6ranges3__45__cpo4sizeE,(_ZN34_INTERNAL_33a8c65c_4_k_cu__Z4hashj6thrust24THRUST_300001_SM_1000_NS12placeholders2_2E - _ZN34_INTERNAL_33a8c65c_4_k_cu__Z4hashj4cuda3std6ranges3__45__cpo4sizeE)
_ZN34_INTERNAL_33a8c65c_4_k_cu__Z4hashj4cuda3std6ranges3__45__cpo4sizeE:
	.zero		1
	.type		_ZN34_INTERNAL_33a8c65c_4_k_cu__Z4hashj6thrust24THRUST_300001_SM_1000_NS12placeholders2_2E,@object
	.size		_ZN34_INTERNAL_33a8c65c_4_k_cu__Z4hashj6thrust24THRUST_300001_SM_1000_NS12placeholders2_2E,(_ZN34_INTERNAL_33a8c65c_4_k_cu__Z4hashj4cuda3std3__45__cpo6cbeginE - _ZN34_INTERNAL_33a8c65c_4_k_cu__Z4hashj6thrust24THRUST_300001_SM_1000_NS12placeholders2_2E)
_ZN34_INTERNAL_33a8c65c_4_k_cu__Z4hashj6thrust24THRUST_300001_SM_1000_NS12placeholders2_2E:
	.zero		1
	.type		_ZN34_INTERNAL_33a8c65c_4_k_cu__Z4hashj4cuda3std3__45__cpo6cbeginE,@object
	.size		_ZN34_INTERNAL_33a8c65c_4_k_cu__Z4hashj4cuda3std3__45__cpo6cbeginE,(_ZN34_INTERNAL_33a8c65c_4_k_cu__Z4hashj4cuda3std6ranges3__45__cpo6cbeginE - _ZN34_INTERNAL_33a8c65c_4_k_cu__Z4hashj4cuda3std3__45__cpo6cbeginE)
_ZN34_INTERNAL_33a8c65c_4_k_cu__Z4hashj4cuda3std3__45__cpo6cbeginE:
	.zero		1
	.type		_ZN34_INTERNAL_33a8c65c_4_k_cu__Z4hashj4cuda3std6ranges3__45__cpo6cbeginE,@object
	.size		_ZN34_INTERNAL_33a8c65c_4_k_cu__Z4hashj4cuda3std6ranges3__45__cpo6cbeginE,(_ZN34_INTERNAL_33a8c65c_4_k_cu__Z4hashj6thrust24THRUST_300001_SM_1000_NS12placeholders2_6E - _ZN34_INTERNAL_33a8c65c_4_k_cu__Z4hashj4cuda3std6ranges3__45__cpo6cbeginE)
_ZN34_INTERNAL_33a8c65c_4_k_cu__Z4hashj4cuda3std6ranges3__45__cpo6cbeginE:
	.zero		1
	.type		_ZN34_INTERNAL_33a8c65c_4_k_cu__Z4hashj6thrust24THRUST_300001_SM_1000_NS12placeholders2_6E,@object
	.size		_ZN34_INTERNAL_33a8c65c_4_k_cu__Z4hashj6thrust24THRUST_300001_SM_1000_NS12placeholders2_6E,(_ZN34_INTERNAL_33a8c65c_4_k_cu__Z4hashj4cuda3std3__45__cpo7crbeginE - _ZN34_INTERNAL_33a8c65c_4_k_cu__Z4hashj6thrust24THRUST_300001_SM_1000_NS12placeholders2_6E)
_ZN34_INTERNAL_33a8c65c_4_k_cu__Z4hashj6thrust24THRUST_300001_SM_1000_NS12placeholders2_6E:
	.zero		1
	.type		_ZN34_INTERNAL_33a8c65c_4_k_cu__Z4hashj4cuda3std3__45__cpo7crbeginE,@object
	.size		_ZN34_INTERNAL_33a8c65c_4_k_cu__Z4hashj4cuda3std3__45__cpo7crbeginE,(_ZN34_INTERNAL_33a8c65c_4_k_cu__Z4hashj4cuda3std6ranges3__45__cpo4nextE - _ZN34_INTERNAL_33a8c65c_4_k_cu__Z4hashj4cuda3std3__45__cpo7crbeginE)
_ZN34_INTERNAL_33a8c65c_4_k_cu__Z4hashj4cuda3std3__45__cpo7crbeginE:
	.zero		1
	.type		_ZN34_INTERNAL_33a8c65c_4_k_cu__Z4hashj4cuda3std6ranges3__45__cpo4nextE,@object
	.size		_ZN34_INTERNAL_33a8c65c_4_k_cu__Z4hashj4cuda3std6ranges3__45__cpo4nextE,(_ZN34_INTERNAL_33a8c65c_4_k_cu__Z4hashj4cuda3std6ranges3__45__cpo4swapE - _ZN34_INTERNAL_33a8c65c_4_k_cu__Z4hashj4cuda3std6ranges3__45__cpo4nextE)
_ZN34_INTERNAL_33a8c65c_4_k_cu__Z4hashj4cuda3std6ranges3__45__cpo4nextE:
	.zero		1
	.type		_ZN34_INTERNAL_33a8c65c_4_k_cu__Z4hashj4cuda3std6ranges3__45__cpo4swapE,@object
	.size		_ZN34_INTERNAL_33a8c65c_4_k_cu__Z4hashj4cuda3std6ranges3__45__cpo4swapE,(_ZN34_INTERNAL_33a8c65c_4_k_cu__Z4hashj6thrust24THRUST_300001_SM_1000_NS8cuda_cub10par_nosyncE - _ZN34_INTERNAL_33a8c65c_4_k_cu__Z4hashj4cuda3std6ranges3__45__cpo4swapE)
_ZN34_INTERNAL_33a8c65c_4_k_cu__Z4hashj4cuda3std6ranges3__45__cpo4swapE:
	.zero		1
	.type		_ZN34_INTERNAL_33a8c65c_4_k_cu__Z4hashj6thrust24THRUST_300001_SM_1000_NS8cuda_cub10par_nosyncE,@object
	.size		_ZN34_INTERNAL_33a8c65c_4_k_cu__Z4hashj6thrust24THRUST_300001_SM_1000_NS8cuda_cub10par_nosyncE,(_ZN34_INTERNAL_33a8c65c_4_k_cu__Z4hashj6thrust24THRUST_300001_SM_1000_NS3seqE - _ZN34_INTERNAL_33a8c65c_4_k_cu__Z4hashj6thrust24THRUST_300001_SM_1000_NS8cuda_cub10par_nosyncE)
_ZN34_INTERNAL_33a8c65c_4_k_cu__Z4hashj6thrust24THRUST_300001_SM_1000_NS8cuda_cub10par_nosyncE:
	.zero		1
	.type		_ZN34_INTERNAL_33a8c65c_4_k_cu__Z4hashj6thrust24THRUST_300001_SM_1000_NS3seqE,@object
	.size		_ZN34_INTERNAL_33a8c65c_4_k_cu__Z4hashj6thrust24THRUST_300001_SM_1000_NS3seqE,(_ZN34_INTERNAL_33a8c65c_4_k_cu__Z4hashj4cuda3std3__420unreachable_sentinelE - _ZN34_INTERNAL_33a8c65c_4_k_cu__Z4hashj6thrust24THRUST_300001_SM_1000_NS3seqE)
_ZN34_INTERNAL_33a8c65c_4_k_cu__Z4hashj6thrust24THRUST_300001_SM_1000_NS3seqE:
	.zero		1
	.type		_ZN34_INTERNAL_33a8c65c_4_k_cu__Z4hashj4cuda3std3__420unreachable_sentinelE,@object
	.size		_ZN34_INTERNAL_33a8c65c_4_k_cu__Z4hashj4cuda3std3__420unreachable_sentinelE,(_ZN34_INTERNAL_33a8c65c_4_k_cu__Z4hashj4cuda3std6ranges3__45__cpo5ssizeE - _ZN34_INTERNAL_33a8c65c_4_k_cu__Z4hashj4cuda3std3__420unreachable_sentinelE)
_ZN34_INTERNAL_33a8c65c_4_k_cu__Z4hashj4cuda3std3__420unreachable_sentinelE:
	.zero		1
	.type		_ZN34_INTERNAL_33a8c65c_4_k_cu__Z4hashj4cuda3std6ranges3__45__cpo5ssizeE,@object
	.size		_ZN34_INTERNAL_33a8c65c_4_k_cu__Z4hashj4cuda3std6ranges3__45__cpo5ssizeE,(_ZN34_INTERNAL_33a8c65c_4_k_cu__Z4hashj6thrust24THRUST_300001_SM_1000_NS12placeholders2_3E - _ZN34_INTERNAL_33a8c65c_4_k_cu__Z4hashj4cuda3std6ranges3__45__cpo5ssizeE)
_ZN34_INTERNAL_33a8c65c_4_k_cu__Z4hashj4cuda3std6ranges3__45__cpo5ssizeE:
	.zero		1
	.type		_ZN34_INTERNAL_33a8c65c_4_k_cu__Z4hashj6thrust24THRUST_300001_SM_1000_NS12placeholders2_3E,@object
	.size		_ZN34_INTERNAL_33a8c65c_4_k_cu__Z4hashj6thrust24THRUST_300001_SM_1000_NS12placeholders2_3E,(_ZN34_INTERNAL_33a8c65c_4_k_cu__Z4hashj4cuda3std3__45__cpo4cendE - _ZN34_INTERNAL_33a8c65c_4_k_cu__Z4hashj6thrust24THRUST_300001_SM_1000_NS12placeholders2_3E)
_ZN34_INTERNAL_33a8c65c_4_k_cu__Z4hashj6thrust24THRUST_300001_SM_1000_NS12placeholders2_3E:
	.zero		1
	.type		_ZN34_INTERNAL_33a8c65c_4_k_cu__Z4hashj4cuda3std3__45__cpo4cendE,@object
	.size		_ZN34_INTERNAL_33a8c65c_4_k_cu__Z4hashj4cuda3std3__45__cpo4cendE,(_ZN34_INTERNAL_33a8c65c_4_k_cu__Z4hashj4cuda3std6ranges3__45__cpo4cendE - _ZN34_INTERNAL_33a8c65c_4_k_cu__Z4hashj4cuda3std3__45__cpo4cendE)
_ZN34_INTERNAL_33a8c65c_4_k_cu__Z4hashj4cuda3std3__45__cpo4cendE:
	.zero		1
	.type		_ZN34_INTERNAL_33a8c65c_4_k_cu__Z4hashj4cuda3std6ranges3__45__cpo4cendE,@object
	.size		_ZN34_INTERNAL_33a8c65c_4_k_cu__Z4hashj4cuda3std6ranges3__45__cpo4cendE,(_ZN34_INTERNAL_33a8c65c_4_k_cu__Z4hashj6thrust24THRUST_300001_SM_1000_NS12placeholders2_7E - _ZN34_INTERNAL_33a8c65c_4_k_cu__Z4hashj4cuda3std6ranges3__45__cpo4cendE)
_ZN34_INTERNAL_33a8c65c_4_k_cu__Z4hashj4cuda3std6ranges3__45__cpo4cendE:
	.zero		1
	.type		_ZN34_INTERNAL_33a8c65c_4_k_cu__Z4hashj6thrust24THRUST_300001_SM_1000_NS12placeholders2_7E,@object
	.size		_ZN34_INTERNAL_33a8c65c_4_k_cu__Z4hashj6thrust24THRUST_300001_SM_1000_NS12placeholders2_7E,(_ZN34_INTERNAL_33a8c65c_4_k_cu__Z4hashj4cuda3std3__45__cpo5crendE - _ZN34_INTERNAL_33a8c65c_4_k_cu__Z4hashj6thrust24THRUST_300001_SM_1000_NS12placeholders2_7E)
_ZN34_INTERNAL_33a8c65c_4_k_cu__Z4hashj6thrust24THRUST_300001_SM_1000_NS12placeholders2_7E:
	.zero		1
	.type		_ZN34_INTERNAL_33a8c65c_4_k_cu__Z4hashj4cuda3std3__45__cpo5crendE,@object
	.size		_ZN34_INTERNAL_33a8c65c_4_k_cu__Z4hashj4cuda3std3__45__cpo5crendE,(_ZN34_INTERNAL_33a8c65c_4_k_cu__Z4hashj4cuda3std6ranges3__45__cpo4prevE - _ZN34_INTERNAL_33a8c65c_4_k_cu__Z4hashj4cuda3std3__45__cpo5crendE)
_ZN34_INTERNAL_33a8c65c_4_k_cu__Z4hashj4cuda3std3__45__cpo5crendE:
	.zero		1
	.type		_ZN34_INTERNAL_33a8c65c_4_k_cu__Z4hashj4cuda3std6ranges3__45__cpo4prevE,@object
	.size		_ZN34_INTERNAL_33a8c65c_4_k_cu__Z4hashj4cuda3std6ranges3__45__cpo4prevE,(_ZN34_INTERNAL_33a8c65c_4_k_cu__Z4hashj4cuda3std6ranges3__45__cpo9iter_moveE - _ZN34_INTERNAL_33a8c65c_4_k_cu__Z4hashj4cuda3std6ranges3__45__cpo4prevE)
_ZN34_INTERNAL_33a8c65c_4_k_cu__Z4hashj4cuda3std6ranges3__45__cpo4prevE:
	.zero		1
	.type		_ZN34_INTERNAL_33a8c65c_4_k_cu__Z4hashj4cuda3std6ranges3__45__cpo9iter_moveE,@object
	.size		_ZN34_INTERNAL_33a8c65c_4_k_cu__Z4hashj4cuda3std6ranges3__45__cpo9iter_moveE,(_ZN34_INTERNAL_33a8c65c_4_k_cu__Z4hashj6thrust24THRUST_300001_SM_1000_NS6system6detail10sequential3seqE - _ZN34_INTERNAL_33a8c65c_4_k_cu__Z4hashj4cuda3std6ranges3__45__cpo9iter_moveE)
_ZN34_INTERNAL_33a8c65c_4_k_cu__Z4hashj4cuda3std6ranges3__45__cpo9iter_moveE:
	.zero		1
	.type		_ZN34_INTERNAL_33a8c65c_4_k_cu__Z4hashj6thrust24THRUST_300001_SM_1000_NS6system6detail10sequential3seqE,@object
	.size		_ZN34_INTERNAL_33a8c65c_4_k_cu__Z4hashj6thrust24THRUST_300001_SM_1000_NS6system6detail10sequential3seqE,(_ZN34_INTERNAL_33a8c65c_4_k_cu__Z4hashj6thrust24THRUST_300001_SM_1000_NS12placeholders2_9E - _ZN34_INTERNAL_33a8c65c_4_k_cu__Z4hashj6thrust24THRUST_300001_SM_1000_NS6system6detail10sequential3seqE)
_ZN34_INTERNAL_33a8c65c_4_k_cu__Z4hashj6thrust24THRUST_300001_SM_1000_NS6system6detail10sequential3seqE:
	.zero		1
	.type		_ZN34_INTERNAL_33a8c65c_4_k_cu__Z4hashj6thrust24THRUST_300001_SM_1000_NS12placeholders2_9E,@object
	.size		_ZN34_INTERNAL_33a8c65c_4_k_cu__Z4hashj6thrust24THRUST_300001_SM_1000_NS12placeholders2_9E,(_ZN34_INTERNAL_33a8c65c_4_k_cu__Z4hashj4cuda3std3__419piecewise_constructE - _ZN34_INTERNAL_33a8c65c_4_k_cu__Z4hashj6thrust24THRUST_300001_SM_1000_NS12placeholders2_9E)
_ZN34_INTERNAL_33a8c65c_4_k_cu__Z4hashj6thrust24THRUST_300001_SM_1000_NS12placeholders2_9E:
	.zero		1
	.type		_ZN34_INTERNAL_33a8c65c_4_k_cu__Z4hashj4cuda3std3__419piecewise_constructE,@object
	.size		_ZN34_INTERNAL_33a8c65c_4_k_cu__Z4hashj4cuda3std3__419piecewise_constructE,(_ZN34_INTERNAL_33a8c65c_4_k_cu__Z4hashj4cuda3std6ranges3__45__cpo5cdataE - _ZN34_INTERNAL_33a8c65c_4_k_cu__Z4hashj4cuda3std3__419piecewise_constructE)
_ZN34_INTERNAL_33a8c65c_4_k_cu__Z4hashj4cuda3std3__419piecewise_constructE:
	.zero		1
	.type		_ZN34_INTERNAL_33a8c65c_4_k_cu__Z4hashj4cuda3std6ranges3__45__cpo5cdataE,@object
	.size		_ZN34_INTERNAL_33a8c65c_4_k_cu__Z4hashj4cuda3std6ranges3__45__cpo5cdataE,(_ZN34_INTERNAL_33a8c65c_4_k_cu__Z4hashj6thrust24THRUST_300001_SM_1000_NS12placeholders2_1E - _ZN34_INTERNAL_33a8c65c_4_k_cu__Z4hashj4cuda3std6ranges3__45__cpo5cdataE)
_ZN34_INTERNAL_33a8c65c_4_k_cu__Z4hashj4cuda3std6ranges3__45__cpo5cdataE:
	.zero		1
	.type		_ZN34_INTERNAL_33a8c65c_4_k_cu__Z4hashj6thrust24THRUST_300001_SM_1000_NS12placeholders2_1E,@object
	.size		_ZN34_INTERNAL_33a8c65c_4_k_cu__Z4hashj6thrust24THRUST_300001_SM_1000_NS12placeholders2_1E,(_ZN34_INTERNAL_33a8c65c_4_k_cu__Z4hashj4cuda3std3__45__cpo3endE - _ZN34_INTERNAL_33a8c65c_4_k_cu__Z4hashj6thrust24THRUST_300001_SM_1000_NS12placeholders2_1E)
_ZN34_INTERNAL_33a8c65c_4_k_cu__Z4hashj6thrust24THRUST_300001_SM_1000_NS12placeholders2_1E:
	.zero		1
	.type		_ZN34_INTERNAL_33a8c65c_4_k_cu__Z4hashj4cuda3std3__45__cpo3endE,@object
	.size		_ZN34_INTERNAL_33a8c65c_4_k_cu__Z4hashj4cuda3std3__45__cpo3endE,(_ZN34_INTERNAL_33a8c65c_4_k_cu__Z4hashj4cuda3std6ranges3__45__cpo3endE - _ZN34_INTERNAL_33a8c65c_4_k_cu__Z4hashj4cuda3std3__45__cpo3endE)
_ZN34_INTERNAL_33a8c65c_4_k_cu__Z4hashj4cuda3std3__45__cpo3endE:
	.zero		1
	.type		_ZN34_INTERNAL_33a8c65c_4_k_cu__Z4hashj4cuda3std6ranges3__45__cpo3endE,@object
	.size		_ZN34_INTERNAL_33a8c65c_4_k_cu__Z4hashj4cuda3std6ranges3__45__cpo3endE,(_ZN34_INTERNAL_33a8c65c_4_k_cu__Z4hashj6thrust24THRUST_300001_SM_1000_NS12placeholders2_5E - _ZN34_INTERNAL_33a8c65c_4_k_cu__Z4hashj4cuda3std6ranges3__45__cpo3endE)
_ZN34_INTERNAL_33a8c65c_4_k_cu__Z4hashj4cuda3std6ranges3__45__cpo3endE:
	.zero		1
	.type		_ZN34_INTERNAL_33a8c65c_4_k_cu__Z4hashj6thrust24THRUST_300001_SM_1000_NS12placeholders2_5E,@object
	.size		_ZN34_INTERNAL_33a8c65c_4_k_cu__Z4hashj6thrust24THRUST_300001_SM_1000_NS12placeholders2_5E,(_ZN34_INTERNAL_33a8c65c_4_k_cu__Z4hashj4cuda3std3__45__cpo4rendE - _ZN34_INTERNAL_33a8c65c_4_k_cu__Z4hashj6thrust24THRUST_300001_SM_1000_NS12placeholders2_5E)
_ZN34_INTERNAL_33a8c65c_4_k_cu__Z4hashj6thrust24THRUST_300001_SM_1000_NS12placeholders2_5E:
	.zero		1
	.type		_ZN34_INTERNAL_33a8c65c_4_k_cu__Z4hashj4cuda3std3__45__cpo4rendE,@object
	.size		_ZN34_INTERNAL_33a8c65c_4_k_cu__Z4hashj4cuda3std3__45__cpo4rendE,(_ZN34_INTERNAL_33a8c65c_4_k_cu__Z4hashj4cuda3std6ranges3__45__cpo9iter_swapE - _ZN34_INTERNAL_33a8c65c_4_k_cu__Z4hashj4cuda3std3__45__cpo4rendE)
_ZN34_INTERNAL_33a8c65c_4_k_cu__Z4hashj4cuda3std3__45__cpo4rendE:
	.zero		1
	.type		_ZN34_INTERNAL_33a8c65c_4_k_cu__Z4hashj4cuda3std6ranges3__45__cpo9iter_swapE,@object
	.size		_ZN34_INTERNAL_33a8c65c_4_k_cu__Z4hashj4cuda3std6ranges3__45__cpo9iter_swapE,(_ZN34_INTERNAL_33a8c65c_4_k_cu__Z4hashj4cuda3std3__48unexpectE - _ZN34_INTERNAL_33a8c65c_4_k_cu__Z4hashj4cuda3std6ranges3__45__cpo9iter_swapE)
_ZN34_INTERNAL_33a8c65c_4_k_cu__Z4hashj4cuda3std6ranges3__45__cpo9iter_swapE:
	.zero		1
	.type		_ZN34_INTERNAL_33a8c65c_4_k_cu__Z4hashj4cuda3std3__48unexpectE,@object
	.size		_ZN34_INTERNAL_33a8c65c_4_k_cu__Z4hashj4cuda3std3__48unexpectE,(_ZN34_INTERNAL_33a8c65c_4_k_cu__Z4hashj6thrust24THRUST_300001_SM_1000_NS8cuda_cub3parE - _ZN34_INTERNAL_33a8c65c_4_k_cu__Z4hashj4cuda3std3__48unexpectE)
_ZN34_INTERNAL_33a8c65c_4_k_cu__Z4hashj4cuda3std3__48unexpectE:
	.zero		1
	.type		_ZN34_INTERNAL_33a8c65c_4_k_cu__Z4hashj6thrust24THRUST_300001_SM_1000_NS8cuda_cub3parE,@object
	.size		_ZN34_INTERNAL_33a8c65c_4_k_cu__Z4hashj6thrust24THRUST_300001_SM_1000_NS8cuda_cub3parE,(.L_29 - _ZN34_INTERNAL_33a8c65c_4_k_cu__Z4hashj6thrust24THRUST_300001_SM_1000_NS8cuda_cub3parE)
_ZN34_INTERNAL_33a8c65c_4_k_cu__Z4hashj6thrust24THRUST_300001_SM_1000_NS8cuda_cub3parE:
	.zero		1
.L_29:


//--------------------- .nv.shared._ZN3cub18CUB_300001_SM_10006detail4scan16DeviceScanKernelINS2_10policy_hubIiiijN4cuda3std3__44plusIvEEE10Policy1000EPiSC_NS0_13ScanTileStateIiLb1EEES9_NS0_8NullTypeEjiLb0ESF_EEvT0_T1_T2_iT3_T4_T5_ --------------------------
	.section	.nv.shared._ZN3cub18CUB_300001_SM_10006detail4scan16DeviceScanKernelINS2_10policy_hubIiiijN4cuda3std3__44plusIvEEE10Policy1000EPiSC_NS0_13ScanTileStateIiLb1EEES9_NS0_8NullTypeEjiLb0ESF_EEvT0_T1_T2_iT3_T4_T5_,"aw",@nobits
	.sectionflags	@""
	.align	16
.nv.shared._ZN3cub18CUB_300001_SM_10006detail4scan16DeviceScanKernelINS2_10policy_hubIiiijN4cuda3std3__44plusIvEEE10Policy1000EPiSC_NS0_13ScanTileStateIiLb1EEES9_NS0_8NullTypeEjiLb0ESF_EEvT0_T1_T2_iT3_T4_T5_:
	.zero		34832


//--------------------- .nv.constant0._ZN3cub18CUB_300001_SM_10006detail4scan16DeviceScanKernelINS2_10policy_hubIiiimN4cuda3std3__44plusIvEEE10Policy1000EPiSC_NS0_13ScanTileStateIiLb1EEES9_NS0_8NullTypeEmiLb0ESF_EEvT0_T1_T2_iT3_T4_T5_ --------------------------
	.section	.nv.constant0._ZN3cub18CUB_300001_SM_10006detail4scan16DeviceScanKernelINS2_10policy_hubIiiimN4cuda3std3__44plusIvEEE10Policy1000EPiSC_NS0_13ScanTileStateIiLb1EEES9_NS0_8NullTypeEmiLb0ESF_EEvT0_T1_T2_iT3_T4_T5_,"a",@progbits
	.sectionflags	@""
	.align	4
.nv.constant0._ZN3cub18CUB_300001_SM_10006detail4scan16DeviceScanKernelINS2_10policy_hubIiiimN4cuda3std3__44plusIvEEE10Policy1000EPiSC_NS0_13ScanTileStateIiLb1EEES9_NS0_8NullTypeEmiLb0ESF_EEvT0_T1_T2_iT3_T4_T5_:
	.zero		936


//--------------------- .nv.constant0._ZN3cub18CUB_300001_SM_10006detail4scan16DeviceScanKernelINS2_10policy_hubIiiijN4cuda3std3__44plusIvEEE10Policy1000EPiSC_NS0_13ScanTileStateIiLb1EEES9_NS0_8NullTypeEjiLb0ESF_EEvT0_T1_T2_iT3_T4_T5_ --------------------------
	.section	.nv.constant0._ZN3cub18CUB_300001_SM_10006detail4scan16DeviceScanKernelINS2_10policy_hubIiiijN4cuda3std3__44plusIvEEE10Policy1000EPiSC_NS0_13ScanTileStateIiLb1EEES9_NS0_8NullTypeEjiLb0ESF_EEvT0_T1_T2_iT3_T4_T5_,"a",@progbits
	.sectionflags	@""
	.align	4
.nv.constant0._ZN3cub18CUB_300001_SM_10006detail4scan16DeviceScanKernelINS2_10policy_hubIiiijN4cuda3std3__44plusIvEEE10Policy1000EPiSC_NS0_13ScanTileStateIiLb1EEES9_NS0_8NullTypeEjiLb0ESF_EEvT0_T1_T2_iT3_T4_T5_:
	.zero		932


//--------------------- .nv.constant0._ZN3cub18CUB_300001_SM_10006detail4scan20DeviceScanInitKernelINS0_13ScanTileStateIiLb1EEEEEvT_i --------------------------
	.section	.nv.constant0._ZN3cub18CUB_300001_SM_10006detail4scan20DeviceScanInitKernelINS0_13ScanTileStateIiLb1EEEEEvT_i,"a",@progbits
	.sectionflags	@""
	.align	4
.nv.constant0._ZN3cub18CUB_300001_SM_10006detail4scan20DeviceScanInitKernelINS0_13ScanTileStateIiLb1EEEEEvT_i:
	.zero		908


//--------------------- .nv.constant0._ZN3cub18CUB_300001_SM_10006detail11EmptyKernelIvEEvv --------------------------
	.section	.nv.constant0._ZN3cub18CUB_300001_SM_10006detail11EmptyKernelIvEEvv,"a",@progbits
	.sectionflags	@""
	.align	4
.nv.constant0._ZN3cub18CUB_300001_SM_10006detail11EmptyKernelIvEEvv:
	.zero		896


//--------------------- .nv.constant0._Z8relocateiijPjS_ --------------------------
	.section	.nv.constant0._Z8relocateiijPjS_,"a",@progbits
	.sectionflags	@""
	.align	4
.nv.constant0._Z8relocateiijPjS_:
	.zero		928


//--------------------- .nv.constant0._Z16collectHistogramiPjPii --------------------------
	.section	.nv.constant0._Z16collectHistogramiPjPii,"a",@progbits
	.sectionflags	@""
	.align	4
.nv.constant0._Z16collectHistogramiPjPii:
	.zero		924


//--------------------- .nv.constant0._Z4randiPj  --------------------------
	.section	.nv.constant0._Z4randiPj,"a",@progbits
	.sectionflags	@""
	.align	4
.nv.constant0._Z4randiPj:
	.zero		912


//--------------------- SYMBOLS --------------------------

	.type		.nv.reservedSmem.offset0,@object
	.size		.nv.reservedSmem.offset0,0x4
	.type		.nv.reservedSmem.cap,@object
	.size		.nv.reservedSmem.cap,0x4
